	.target	sm_100a

	.elftype	@"ET_EXEC"


//--------------------- .note.nv.tkinfo           --------------------------
	.section	.note.nv.tkinfo,"",@"SHT_NOTE"
	.sectionflags	@"SHF_NOTE_NV_TKINFO"
	.tkinfo
        /*0018*/ 	.word	0x00000002
        /*0030*/ 	.string	""
        /*0030*/ 	.string	"ptxas"
        /*0030*/ 	.string	"Cuda compilation tools, release 13.0, V13.0.88"
        /*0030*/ 	.string	"Build cuda_13.0.r13.0/compiler.36424714_0"
        /*0030*/ 	.string	"-arch sm_100a -m 64 "



//--------------------- .note.nv.cuinfo           --------------------------
	.section	.note.nv.cuinfo,"",@"SHT_NOTE"
	.sectionflags	@"SHF_NOTE_NV_CUINFO"
        /*0018*/ 	.short	0x0002
        /*001a*/ 	.short	0x0064
        /*001c*/ 	.short	0x0082
	.zero		2


//--------------------- .nv.info                  --------------------------
	.section	.nv.info,"",@"SHT_CUDA_INFO"
	.align	4


	//----- nvinfo : EIATTR_REGCOUNT
	.align		4
        /*0000*/ 	.byte	0x04, 0x2f
        /*0002*/ 	.short	(.L_34 - .L_33)
	.align		4
.L_33:
        /*0004*/ 	.word	index@(_ZN7cutlass13device_kernelINS_4fmha6kernel36Sm100FmhaFwdKernelTmaWarpspecializedIN4cute5tupleIJiiiNS5_IJNS5_IJiiEEEiEEEEEENS1_10collective38Sm100FmhaFwdMainloopTmaWarpspecializedINS_10bfloat16_tEffNS5_IJNS4_1CILi256EEENSC_ILi64EEENSC_ILi128EEEEEENS5_IJiNSC_ILi1EEES7_EEENS5_IJiSH_NS5_IJNS5_IJNSC_ILi0EEEiEEEiEEEEEESM_NS9_12ResidualMaskENS5_IJNSC_ILi2EEESH_SH_EEENSC_ILb0EEEEENS9_38Sm100FmhaFwdEpilogueTmaWarpspecializedINS_6half_tEfNS5_IJSF_SF_SE_EEESI_NS5_IJSH_S7_EEESQ_EENS2_23IndividualTileSchedulerENS2_41Sm100FmhaCtxKernelWarpspecializedScheduleEEEEEvNT_6ParamsE)
        /*0008*/ 	.word	0x00000080


	//----- nvinfo : EIATTR_FRAME_SIZE
	.align		4
.L_34:
        /*000c*/ 	.byte	0x04, 0x11
        /*000e*/ 	.short	(.L_36 - .L_35)
	.align		4
.L_35:
        /*0010*/ 	.word	index@($__internal_3_$__cuda_sm3x_div_rn_noftz_f32_slowpath)
        /*0014*/ 	.word	0x00000018


	//----- nvinfo : EIATTR_FRAME_SIZE
	.align		4
.L_36:
        /*0018*/ 	.byte	0x04, 0x11
        /*001a*/ 	.short	(.L_38 - .L_37)
	.align		4
.L_37:
        /*001c*/ 	.word	index@($__internal_2_$__cuda_sm10x_tcgen05_guardrail_trap_unallocated_columns_being_dealloced)
        /*0020*/ 	.word	0x00000018


	//----- nvinfo : EIATTR_FRAME_SIZE
	.align		4
.L_38:
        /*0024*/ 	.byte	0x04, 0x11
        /*0026*/ 	.short	(.L_40 - .L_39)
	.align		4
.L_39:
        /*0028*/ 	.word	index@($__internal_1_$__cuda_sm10x_tcgen05_guardrail_trap_phase_invalid_during_alloc)
        /*002c*/ 	.word	0x00000018


	//----- nvinfo : EIATTR_FRAME_SIZE
	.align		4
.L_40:
        /*0030*/ 	.byte	0x04, 0x11
        /*0032*/ 	.short	(.L_42 - .L_41)
	.align		4
.L_41:
        /*0034*/ 	.word	index@($__internal_0_$__cuda_sm10x_tcgen05_guardrail_trap_col_being_dealloced_not_returned_by_alloc)
        /*0038*/ 	.word	0x00000018


	//----- nvinfo : EIATTR_FRAME_SIZE
	.align		4
.L_42:
        /*003c*/ 	.byte	0x04, 0x11
        /*003e*/ 	.short	(.L_44 - .L_43)
	.align		4
.L_43:
        /*0040*/ 	.word	index@(_ZN7cutlass13device_kernelINS_4fmha6kernel36Sm100FmhaFwdKernelTmaWarpspecializedIN4cute5tupleIJiiiNS5_IJNS5_IJiiEEEiEEEEEENS1_10collective38Sm100FmhaFwdMainloopTmaWarpspecializedINS_10bfloat16_tEffNS5_IJNS4_1CILi256EEENSC_ILi64EEENSC_ILi128EEEEEENS5_IJiNSC_ILi1EEES7_EEENS5_IJiSH_NS5_IJNS5_IJNSC_ILi0EEEiEEEiEEEEEESM_NS9_12ResidualMaskENS5_IJNSC_ILi2EEESH_SH_EEENSC_ILb0EEEEENS9_38Sm100FmhaFwdEpilogueTmaWarpspecializedINS_6half_tEfNS5_IJSF_SF_SE_EEESI_NS5_IJSH_S7_EEESQ_EENS2_23IndividualTileSchedulerENS2_41Sm100FmhaCtxKernelWarpspecializedScheduleEEEEEvNT_6ParamsE)
        /*0044*/ 	.word	0x00000018


	//----- nvinfo : EIATTR_MIN_STACK_SIZE
	.align		4
.L_44:
        /*0048*/ 	.byte	0x04, 0x12
        /*004a*/ 	.short	(.L_46 - .L_45)
	.align		4
.L_45:
        /*004c*/ 	.word	index@(_ZN7cutlass13device_kernelINS_4fmha6kernel36Sm100FmhaFwdKernelTmaWarpspecializedIN4cute5tupleIJiiiNS5_IJNS5_IJiiEEEiEEEEEENS1_10collective38Sm100FmhaFwdMainloopTmaWarpspecializedINS_10bfloat16_tEffNS5_IJNS4_1CILi256EEENSC_ILi64EEENSC_ILi128EEEEEENS5_IJiNSC_ILi1EEES7_EEENS5_IJiSH_NS5_IJNS5_IJNSC_ILi0EEEiEEEiEEEEEESM_NS9_12ResidualMaskENS5_IJNSC_ILi2EEESH_SH_EEENSC_ILb0EEEEENS9_38Sm100FmhaFwdEpilogueTmaWarpspecializedINS_6half_tEfNS5_IJSF_SF_SE_EEESI_NS5_IJSH_S7_EEESQ_EENS2_23IndividualTileSchedulerENS2_41Sm100FmhaCtxKernelWarpspecializedScheduleEEEEEvNT_6ParamsE)
        /*0050*/ 	.word	0x00000018
.L_46:


//--------------------- .nv.compat                --------------------------
	.section	.nv.compat,"",@"SHT_CUDA_COMPAT_INFO"
	.align	4
        /*0000*/ 	.byte	0x02, 0x09, 0x01, 0x00, 0x02, 0x02, 0x02, 0x00, 0x02, 0x05, 0x05, 0x00, 0x03, 0x07, 0x01, 0x01
        /*0010*/ 	.byte	0x02, 0x03, 0x01, 0x00, 0x02, 0x06, 0x01, 0x00, 0x04, 0x0b, 0x08, 0x00, 0x01, 0x00, 0x00, 0x00
        /*0020*/ 	.byte	0x00, 0x00, 0x00, 0x00


//--------------------- .nv.info._ZN7cutlass13device_kernelINS_4fmha6kernel36Sm100FmhaFwdKernelTmaWarpspecializedIN4cute5tupleIJiiiNS5_IJNS5_IJiiEEEiEEEEEENS1_10collective38Sm100FmhaFwdMainloopTmaWarpspecializedINS_10bfloat16_tEffNS5_IJNS4_1CILi256EEENSC_ILi64EEENSC_ILi128EEEEEENS5_IJiNSC_ILi1EEES7_EEENS5_IJiSH_NS5_IJNS5_IJNSC_ILi0EEEiEEEiEEEEEESM_NS9_12ResidualMaskENS5_IJNSC_ILi2EEESH_SH_EEENSC_ILb0EEEEENS9_38Sm100FmhaFwdEpilogueTmaWarpspecializedINS_6half_tEfNS5_IJSF_SF_SE_EEESI_NS5_IJSH_S7_EEESQ_EENS2_23IndividualTileSchedulerENS2_41Sm100FmhaCtxKernelWarpspecializedScheduleEEEEEvNT_6ParamsE --------------------------
	.section	.nv.info._ZN7cutlass13device_kernelINS_4fmha6kernel36Sm100FmhaFwdKernelTmaWarpspecializedIN4cute5tupleIJiiiNS5_IJNS5_IJiiEEEiEEEEEENS1_10collective38Sm100FmhaFwdMainloopTmaWarpspecializedINS_10bfloat16_tEffNS5_IJNS4_1CILi256EEENSC_ILi64EEENSC_ILi128EEEEEENS5_IJiNSC_ILi1EEES7_EEENS5_IJiSH_NS5_IJNS5_IJNSC_ILi0EEEiEEEiEEEEEESM_NS9_12ResidualMaskENS5_IJNSC_ILi2EEESH_SH_EEENSC_ILb0EEEEENS9_38Sm100FmhaFwdEpilogueTmaWarpspecializedINS_6half_tEfNS5_IJSF_SF_SE_EEESI_NS5_IJSH_S7_EEESQ_EENS2_23IndividualTileSchedulerENS2_41Sm100FmhaCtxKernelWarpspecializedScheduleEEEEEvNT_6ParamsE,"",@"SHT_CUDA_INFO"
	.sectionflags	@""
	.align	4


	//----- nvinfo : EIATTR_CUDA_API_VERSION
	.align		4
        /*0000*/ 	.byte	0x04, 0x37
        /*0002*/ 	.short	(.L_48 - .L_47)
.L_47:
        /*0004*/ 	.word	0x00000082


	//----- nvinfo : EIATTR_KPARAM_INFO
	.align		4
.L_48:
        /*0008*/ 	.byte	0x04, 0x17
        /*000a*/ 	.short	(.L_50 - .L_49)
.L_49:
        /*000c*/ 	.word	0x00000000
        /*0010*/ 	.short	0x0000
        /*0012*/ 	.short	0x0000
        /*0014*/ 	.byte	0x00, 0xf0, 0x01, 0x18


	//----- nvinfo : EIATTR_AT_ENTRY_FRAGMENTS
	.align		4
.L_50:
        /*0018*/ 	.byte	0x04, 0x4f
        /*001a*/ 	.short	(.L_52 - .L_51)


	//   ....[0]....
.L_51:
        /*001c*/ 	.word	0x00000006


	//----- nvinfo : EIATTR_RESERVED_SMEM_USED
	.align		4
.L_52:
        /*0020*/ 	.byte	0x01, 0x41
	.zero		2


	//----- nvinfo : EIATTR_SPARSE_MMA_MASK
	.align		4
        /*0024*/ 	.byte	0x03, 0x50
        /*0026*/ 	.short	0x0000


	//----- nvinfo : EIATTR_TCGEN05_1CTA_USED
	.align		4
        /*0028*/ 	.byte	0x01, 0x51
	.zero		2


	//----- nvinfo : EIATTR_MAXREG_COUNT
	.align		4
        /*002c*/ 	.byte	0x03, 0x1b
        /*002e*/ 	.short	0x0080


	//----- nvinfo : EIATTR_NUM_BARRIERS
	.align		4
        /*0030*/ 	.byte	0x02, 0x4c
        /*0032*/ 	.byte	0x01
	.zero		1


	//----- nvinfo : EIATTR_EXTERNS
	.align		4
        /*0034*/ 	.byte	0x04, 0x0f
        /*0036*/ 	.short	(.L_54 - .L_53)


	//   ....[0]....
	.align		4
.L_53:
        /*0038*/ 	.word	index@(vprintf)


	//   ....[1]....
	.align		4
        /*003c*/ 	.word	index@(__assertfail)


	//----- nvinfo : EIATTR_MERCURY_ISA_VERSION
	.align		4
.L_54:
        /*0040*/ 	.byte	0x03, 0x5f
        /*0042*/ 	.short	0x0101


	//----- nvinfo : EIATTR_INT_WARP_WIDE_INSTR_OFFSETS
	.align		4
        /*0044*/ 	.byte	0x04, 0x31
        /*0046*/ 	.short	(.L_56 - .L_55)


	//   ....[0]....
.L_55:
        /*0048*/ 	.word	0x0001b810


	//   ....[1]....
        /*004c*/ 	.word	0x0001b850


	//   ....[2]....
        /*0050*/ 	.word	0x0001b880


	//----- nvinfo : EIATTR_COOP_GROUP_MASK_REGIDS
	.align		4
.L_56:
        /*0054*/ 	.byte	0x04, 0x29
        /*0056*/ 	.short	(.L_58 - .L_57)


	//   ....[0]....
.L_57:
        /*0058*/ 	.word	0xffffffff


	//   ....[1]....
        /*005c*/ 	.word	0xffffffff


	//   ....[2]....
        /*0060*/ 	.word	0xffffffff


	//   ....[3]....
        /*0064*/ 	.word	0xffffffff


	//   ....[4]....
        /*0068*/ 	.word	0xffffffff


	//   ....[5]....
        /*006c*/ 	.word	0xffffffff


	//   ....[6]....
        /*0070*/ 	.word	0xffffffff


	//   ....[7]....
        /*0074*/ 	.word	0xffffffff


	//   ....[8]....
        /*0078*/ 	.word	0xffffffff


	//   ....[9]....
        /*007c*/ 	.word	0xffffffff


	//   ....[10]....
        /*0080*/ 	.word	0xffffffff


	//   ....[11]....
        /*0084*/ 	.word	0xffffffff


	//   ....[12]....
        /*0088*/ 	.word	0xffffffff


	//   ....[13]....
        /*008c*/ 	.word	0xffffffff


	//   ....[14]....
        /*0090*/ 	.word	0xffffffff


	//   ....[15]....
        /*0094*/ 	.word	0xffffffff


	//   ....[16]....
        /*0098*/ 	.word	0xffffffff


	//   ....[17]....
        /*009c*/ 	.word	0xffffffff


	//   ....[18]....
        /*00a0*/ 	.word	0xffffffff


	//----- nvinfo : EIATTR_COOP_GROUP_INSTR_OFFSETS
	.align		4
.L_58:
        /*00a4*/ 	.byte	0x04, 0x28
        /*00a6*/ 	.short	(.L_60 - .L_59)


	//   ....[0]....
.L_59:
        /*00a8*/ 	.word	0x00000110


	//   ....[1]....
        /*00ac*/ 	.word	0x000008d0


	//   ....[2]....
        /*00b0*/ 	.word	0x00000b00


	//   ....[3]....
        /*00b4*/ 	.word	0x00000c30


	//   ....[4]....
        /*00b8*/ 	.word	0x00000d70


	//   ....[5]....
        /*00bc*/ 	.word	0x00001030


	//   ....[6]....
        /*00c0*/ 	.word	0x00001220


	//   ....[7]....
        /*00c4*/ 	.word	0x00001330


	//   ....[8]....
        /*00c8*/ 	.word	0x00001490


	//   ....[9]....
        /*00cc*/ 	.word	0x000015f0


	//   ....[10]....
        /*00d0*/ 	.word	0x00001800


	//   ....[11]....
        /*00d4*/ 	.word	0x00001a10


	//   ....[12]....
        /*00d8*/ 	.word	0x00001a40


	//   ....[13]....
        /*00dc*/ 	.word	0x00009b70


	//   ....[14]....
        /*00e0*/ 	.word	0x0000b910


	//   ....[15]....
        /*00e4*/ 	.word	0x00011c50


	//   ....[16]....
        /*00e8*/ 	.word	0x000140f0


	//   ....[17]....
        /*00ec*/ 	.word	0x0001b730


	//   ....[18]....
        /*00f0*/ 	.word	0x0001b950


	//----- nvinfo : EIATTR_REG_RECONFIG
	.align		4
.L_60:
        /*00f4*/ 	.byte	0x01, 0x54
	.zero		2


	//----- nvinfo : EIATTR_VRC_CTA_INIT_COUNT
	.align		4
        /*00f8*/ 	.byte	0x02, 0x4a
        /*00fa*/ 	.byte	0x80
	.zero		1


	//----- nvinfo : EIATTR_SYSCALL_OFFSETS
	.align		4
        /*00fc*/ 	.byte	0x04, 0x46
        /*00fe*/ 	.short	(.L_62 - .L_61)


	//   ....[0]....
.L_61:
        /*0100*/ 	.word	0x000043a0


	//   ....[1]....
        /*0104*/ 	.word	0x00004460


	//   ....[2]....
        /*0108*/ 	.word	0x000044d0


	//   ....[3]....
        /*010c*/ 	.word	0x00004540


	//   ....[4]....
        /*0110*/ 	.word	0x000045b0


	//   ....[5]....
        /*0114*/ 	.word	0x00004650


	//   ....[6]....
        /*0118*/ 	.word	0x00004710


	//   ....[7]....
        /*011c*/ 	.word	0x000047b0


	//   ....[8]....
        /*0120*/ 	.word	0x00004850


	//   ....[9]....
        /*0124*/ 	.word	0x000048f0


	//   ....[10]....
        /*0128*/ 	.word	0x00004960


	//   ....[11]....
        /*012c*/ 	.word	0x00004a00


	//   ....[12]....
        /*0130*/ 	.word	0x00004aa0


	//   ....[13]....
        /*0134*/ 	.word	0x00004b10


	//   ....[14]....
        /*0138*/ 	.word	0x00004bb0


	//   ....[15]....
        /*013c*/ 	.word	0x00004c50


	//   ....[16]....
        /*0140*/ 	.word	0x00004cf0


	//   ....[17]....
        /*0144*/ 	.word	0x00004d90


	//   ....[18]....
        /*0148*/ 	.word	0x00004e00


	//   ....[19]....
        /*014c*/ 	.word	0x00004ea0


	//   ....[20]....
        /*0150*/ 	.word	0x00004f40


	//   ....[21]....
        /*0154*/ 	.word	0x00004fb0


	//   ....[22]....
        /*0158*/ 	.word	0x00005050


	//   ....[23]....
        /*015c*/ 	.word	0x000050f0


	//   ....[24]....
        /*0160*/ 	.word	0x00005190


	//   ....[25]....
        /*0164*/ 	.word	0x00005230


	//   ....[26]....
        /*0168*/ 	.word	0x000052a0


	//   ....[27]....
        /*016c*/ 	.word	0x00005340


	//   ....[28]....
        /*0170*/ 	.word	0x000053e0


	//   ....[29]....
        /*0174*/ 	.word	0x00005450


	//   ....[30]....
        /*0178*/ 	.word	0x000054f0


	//   ....[31]....
        /*017c*/ 	.word	0x00005590


	//   ....[32]....
        /*0180*/ 	.word	0x00005630


	//   ....[33]....
        /*0184*/ 	.word	0x000056d0


	//   ....[34]....
        /*0188*/ 	.word	0x00005770


	//   ....[35]....
        /*018c*/ 	.word	0x00005810


	//   ....[36]....
        /*0190*/ 	.word	0x00005880


	//   ....[37]....
        /*0194*/ 	.word	0x00005920


	//   ....[38]....
        /*0198*/ 	.word	0x000059c0


	//   ....[39]....
        /*019c*/ 	.word	0x00005a30


	//   ....[40]....
        /*01a0*/ 	.word	0x00005ad0


	//   ....[41]....
        /*01a4*/ 	.word	0x00005b70


	//   ....[42]....
        /*01a8*/ 	.word	0x00005c10


	//   ....[43]....
        /*01ac*/ 	.word	0x00005cb0


	//   ....[44]....
        /*01b0*/ 	.word	0x00005d20


	//   ....[45]....
        /*01b4*/ 	.word	0x00005dc0


	//   ....[46]....
        /*01b8*/ 	.word	0x00005e60


	//   ....[47]....
        /*01bc*/ 	.word	0x00005ed0


	//   ....[48]....
        /*01c0*/ 	.word	0x00005f70


	//   ....[49]....
        /*01c4*/ 	.word	0x00006010


	//   ....[50]....
        /*01c8*/ 	.word	0x000060b0


	//   ....[51]....
        /*01cc*/ 	.word	0x00006150


	//   ....[52]....
        /*01d0*/ 	.word	0x000061c0


	//   ....[53]....
        /*01d4*/ 	.word	0x00006250


	//   ....[54]....
        /*01d8*/ 	.word	0x000062f0


	//   ....[55]....
        /*01dc*/ 	.word	0x00006360


	//   ....[56]....
        /*01e0*/ 	.word	0x00006400


	//   ....[57]....
        /*01e4*/ 	.word	0x000064a0


	//   ....[58]....
        /*01e8*/ 	.word	0x00006540


	//   ....[59]....
        /*01ec*/ 	.word	0x000065e0


	//   ....[60]....
        /*01f0*/ 	.word	0x00009ca0


	//   ....[61]....
        /*01f4*/ 	.word	0x00009df0


	//   ....[62]....
        /*01f8*/ 	.word	0x00009fd0


	//   ....[63]....
        /*01fc*/ 	.word	0x0000a120


	//   ....[64]....
        /*0200*/ 	.word	0x0000a300


	//   ....[65]....
        /*0204*/ 	.word	0x0000a450


	//   ....[66]....
        /*0208*/ 	.word	0x0000a630


	//   ....[67]....
        /*020c*/ 	.word	0x0000a780


	//   ....[68]....
        /*0210*/ 	.word	0x0000a960


	//   ....[69]....
        /*0214*/ 	.word	0x0000aab0


	//   ....[70]....
        /*0218*/ 	.word	0x0000ac90


	//   ....[71]....
        /*021c*/ 	.word	0x0000ade0


	//   ....[72]....
        /*0220*/ 	.word	0x0000afc0


	//   ....[73]....
        /*0224*/ 	.word	0x0000b110


	//   ....[74]....
        /*0228*/ 	.word	0x0000b300


	//   ....[75]....
        /*022c*/ 	.word	0x0000b4e0


	//   ....[76]....
        /*0230*/ 	.word	0x0000b790


	//   ....[77]....
        /*0234*/ 	.word	0x0000ba40


	//   ....[78]....
        /*0238*/ 	.word	0x0000bb90


	//   ....[79]....
        /*023c*/ 	.word	0x0000bd70


	//   ....[80]....
        /*0240*/ 	.word	0x0000bec0


	//   ....[81]....
        /*0244*/ 	.word	0x0000c0a0


	//   ....[82]....
        /*0248*/ 	.word	0x0000c1f0


	//   ....[83]....
        /*024c*/ 	.word	0x0000c3d0


	//   ....[84]....
        /*0250*/ 	.word	0x0000c520


	//   ....[85]....
        /*0254*/ 	.word	0x0000c700


	//   ....[86]....
        /*0258*/ 	.word	0x0000c850


	//   ....[87]....
        /*025c*/ 	.word	0x0000ca30


	//   ....[88]....
        /*0260*/ 	.word	0x0000cb80


	//   ....[89]....
        /*0264*/ 	.word	0x0000cd60


	//   ....[90]....
        /*0268*/ 	.word	0x0000ceb0


	//   ....[91]....
        /*026c*/ 	.word	0x0000d0a0


	//   ....[92]....
        /*0270*/ 	.word	0x0000d280


	//   ....[93]....
        /*0274*/ 	.word	0x0000d8d0


	//   ....[94]....
        /*0278*/ 	.word	0x0000dc10


	//   ....[95]....
        /*027c*/ 	.word	0x0000df20


	//   ....[96]....
        /*0280*/ 	.word	0x0000e230


	//   ....[97]....
        /*0284*/ 	.word	0x0000e540


	//   ....[98]....
        /*0288*/ 	.word	0x0000e850


	//   ....[99]....
        /*028c*/ 	.word	0x0000eb60


	//   ....[100]....
        /*0290*/ 	.word	0x0000ee70


	//   ....[101]....
        /*0294*/ 	.word	0x0000f770


	//   ....[102]....
        /*0298*/ 	.word	0x0000fb00


	//   ....[103]....
        /*029c*/ 	.word	0x0000fe10


	//   ....[104]....
        /*02a0*/ 	.word	0x00010120


	//   ....[105]....
        /*02a4*/ 	.word	0x00010430


	//   ....[106]....
        /*02a8*/ 	.word	0x00010740


	//   ....[107]....
        /*02ac*/ 	.word	0x00010a50


	//   ....[108]....
        /*02b0*/ 	.word	0x00010d60


	//   ....[109]....
        /*02b4*/ 	.word	0x00011070


	//   ....[110]....
        /*02b8*/ 	.word	0x00011df0


	//   ....[111]....
        /*02bc*/ 	.word	0x00011f40


	//   ....[112]....
        /*02c0*/ 	.word	0x000122d0


	//   ....[113]....
        /*02c4*/ 	.word	0x00013980


	//   ....[114]....
        /*02c8*/ 	.word	0x00013fa0


	//   ....[115]....
        /*02cc*/ 	.word	0x000142e0


	//   ....[116]....
        /*02d0*/ 	.word	0x00014450


	//   ....[117]....
        /*02d4*/ 	.word	0x000153e0


	//   ....[118]....
        /*02d8*/ 	.word	0x00016a80


	//   ....[119]....
        /*02dc*/ 	.word	0x00017070


	//----- nvinfo : EIATTR_MBARRIER_INSTR_OFFSETS
	.align		4
.L_62:
        /*02e0*/ 	.byte	0x04, 0x39
        /*02e2*/ 	.short	(.L_64 - .L_63)


	//   ....[0]....
.L_63:
        /*02e4*/ 	.word	0x000009b0
        /*02e8*/ 	.word	0x000000ff
        /*02ec*/ 	.word	0x0001c000
        /*02f0*/ 	.short	0x0100
        /*02f2*/ 	.byte	0x05
	.zero		1


	//   ....[1]....
        /*02f4*/ 	.word	0x000009c0
        /*02f8*/ 	.word	0x000000ff
        /*02fc*/ 	.word	0x0001c010
        /*0300*/ 	.short	0x0100
        /*0302*/ 	.byte	0x05
	.zero		1


	//   ....[2]....
        /*0304*/ 	.word	0x000009d0
        /*0308*/ 	.word	0x000000ff
        /*030c*/ 	.word	0x0001c008
        /*0310*/ 	.short	0x0100
        /*0312*/ 	.byte	0x05
	.zero		1


	//   ....[3]....
        /*0314*/ 	.word	0x000009e0
        /*0318*/ 	.word	0x000000ff
        /*031c*/ 	.word	0x0001c018
        /*0320*/ 	.short	0x0100
        /*0322*/ 	.byte	0x05
	.zero		1


	//   ....[4]....
        /*0324*/ 	.word	0x00000bc0
        /*0328*/ 	.word	0x000000ff
        /*032c*/ 	.word	0x0001c020
        /*0330*/ 	.short	0x0100
        /*0332*/ 	.byte	0x05
	.zero		1


	//   ....[5]....
        /*0334*/ 	.word	0x00000bd0
        /*0338*/ 	.word	0x000000ff
        /*033c*/ 	.word	0x0001c038
        /*0340*/ 	.short	0x0100
        /*0342*/ 	.byte	0x05
	.zero		1


	//   ....[6]....
        /*0344*/ 	.word	0x00000be0
        /*0348*/ 	.word	0x000000ff
        /*034c*/ 	.word	0x0001c028
        /*0350*/ 	.short	0x0100
        /*0352*/ 	.byte	0x05
	.zero		1


	//   ....[7]....
        /*0354*/ 	.word	0x00000bf0
        /*0358*/ 	.word	0x000000ff
        /*035c*/ 	.word	0x0001c040
        /*0360*/ 	.short	0x0100
        /*0362*/ 	.byte	0x05
	.zero		1


	//   ....[8]....
        /*0364*/ 	.word	0x00000c00
        /*0368*/ 	.word	0x000000ff
        /*036c*/ 	.word	0x0001c030
        /*0370*/ 	.short	0x0100
        /*0372*/ 	.byte	0x05
	.zero		1


	//   ....[9]....
        /*0374*/ 	.word	0x00000c10
        /*0378*/ 	.word	0x000000ff
        /*037c*/ 	.word	0x0001c048
        /*0380*/ 	.short	0x0100
        /*0382*/ 	.byte	0x05
	.zero		1


	//   ....[10]....
        /*0384*/ 	.word	0x00000d40
        /*0388*/ 	.word	0x000000ff
        /*038c*/ 	.word	0x0001c050
        /*0390*/ 	.short	0x0100
        /*0392*/ 	.byte	0x06
	.zero		1


	//   ....[11]....
        /*0394*/ 	.word	0x00000d50
        /*0398*/ 	.word	0x000000ff
        /*039c*/ 	.word	0x0001c058
        /*03a0*/ 	.short	0x0100
        /*03a2*/ 	.byte	0x06
	.zero		1


	//   ....[12]....
        /*03a4*/ 	.word	0x00000f00
        /*03a8*/ 	.word	0x000000ff
        /*03ac*/ 	.word	0x0001c060
        /*03b0*/ 	.short	0x0100
        /*03b2*/ 	.byte	0x06
	.zero		1


	//   ....[13]....
        /*03b4*/ 	.word	0x00000f10
        /*03b8*/ 	.word	0x000000ff
        /*03bc*/ 	.word	0x0001c068
        /*03c0*/ 	.short	0x0100
        /*03c2*/ 	.byte	0x06
	.zero		1


	//   ....[14]....
        /*03c4*/ 	.word	0x000010f0
        /*03c8*/ 	.word	0x000000ff
        /*03cc*/ 	.word	0x0001c070
        /*03d0*/ 	.short	0x0100
        /*03d2*/ 	.byte	0x05
	.zero		1


	//   ....[15]....
        /*03d4*/ 	.word	0x00001100
        /*03d8*/ 	.word	0x000000ff
        /*03dc*/ 	.word	0x0001c078
        /*03e0*/ 	.short	0x0100
        /*03e2*/ 	.byte	0x05
	.zero		1


	//   ....[16]....
        /*03e4*/ 	.word	0x00001300
        /*03e8*/ 	.word	0x000000ff
        /*03ec*/ 	.word	0x0001c080
        /*03f0*/ 	.short	0x0100
        /*03f2*/ 	.byte	0x05
	.zero		1


	//   ....[17]....
        /*03f4*/ 	.word	0x00001310
        /*03f8*/ 	.word	0x000000ff
        /*03fc*/ 	.word	0x0001c088
        /*0400*/ 	.short	0x0100
        /*0402*/ 	.byte	0x05
	.zero		1


	//   ....[18]....
        /*0404*/ 	.word	0x00001440
        /*0408*/ 	.word	0x000000ff
        /*040c*/ 	.word	0x0001c090
        /*0410*/ 	.short	0x0100
        /*0412*/ 	.byte	0x08
	.zero		1


	//   ....[19]....
        /*0414*/ 	.word	0x00001450
        /*0418*/ 	.word	0x000000ff
        /*041c*/ 	.word	0x0001c0a0
        /*0420*/ 	.short	0x0100
        /*0422*/ 	.byte	0x08
	.zero		1


	//   ....[20]....
        /*0424*/ 	.word	0x00001460
        /*0428*/ 	.word	0x000000ff
        /*042c*/ 	.word	0x0001c098
        /*0430*/ 	.short	0x0100
        /*0432*/ 	.byte	0x08
	.zero		1


	//   ....[21]....
        /*0434*/ 	.word	0x00001470
        /*0438*/ 	.word	0x000000ff
        /*043c*/ 	.word	0x0001c0a8
        /*0440*/ 	.short	0x0100
        /*0442*/ 	.byte	0x08
	.zero		1


	//   ....[22]....
        /*0444*/ 	.word	0x000015a0
        /*0448*/ 	.word	0x000000ff
        /*044c*/ 	.word	0x0001c0b0
        /*0450*/ 	.short	0x0100
        /*0452*/ 	.byte	0x08
	.zero		1


	//   ....[23]....
        /*0454*/ 	.word	0x000015b0
        /*0458*/ 	.word	0x000000ff
        /*045c*/ 	.word	0x0001c0c0
        /*0460*/ 	.short	0x0100
        /*0462*/ 	.byte	0x08
	.zero		1


	//   ....[24]....
        /*0464*/ 	.word	0x000015c0
        /*0468*/ 	.word	0x000000ff
        /*046c*/ 	.word	0x0001c0b8
        /*0470*/ 	.short	0x0100
        /*0472*/ 	.byte	0x08
	.zero		1


	//   ....[25]....
        /*0474*/ 	.word	0x000015d0
        /*0478*/ 	.word	0x000000ff
        /*047c*/ 	.word	0x0001c0c8
        /*0480*/ 	.short	0x0100
        /*0482*/ 	.byte	0x08
	.zero		1


	//   ....[26]....
        /*0484*/ 	.word	0x000016c0
        /*0488*/ 	.word	0x000000ff
        /*048c*/ 	.word	0x0001c0d0
        /*0490*/ 	.short	0x0100
        /*0492*/ 	.byte	0x05
	.zero		1


	//   ....[27]....
        /*0494*/ 	.word	0x000016d0
        /*0498*/ 	.word	0x000000ff
        /*049c*/ 	.word	0x0001c0d8
        /*04a0*/ 	.short	0x0100
        /*04a2*/ 	.byte	0x05
	.zero		1


	//   ....[28]....
        /*04a4*/ 	.word	0x00001b50
        /*04a8*/ 	.word	0x000000ff
        /*04ac*/ 	.word	0x0001c000
        /*04b0*/ 	.short	0x010a
        /*04b2*/ 	.byte	0x08
	.zero		1


	//   ....[29]....
        /*04b4*/ 	.word	0x00001b90
        /*04b8*/ 	.word	0x000000ff
        /*04bc*/ 	.word	0x0001c020
        /*04c0*/ 	.short	0x010a
        /*04c2*/ 	.byte	0x08
	.zero		1


	//   ....[30]....
        /*04c4*/ 	.word	0x00001c10
        /*04c8*/ 	.word	0x000000ff
        /*04cc*/ 	.word	0x0001c058
        /*04d0*/ 	.short	0x010a
        /*04d2*/ 	.byte	0x08
	.zero		1


	//   ....[31]....
        /*04d4*/ 	.word	0x00002090
        /*04d8*/ 	.word	0x000000ff
        /*04dc*/ 	.word	0x0001c008
        /*04e0*/ 	.short	0x010a
        /*04e2*/ 	.byte	0x08
	.zero		1


	//   ....[32]....
        /*04e4*/ 	.word	0x000020f0
        /*04e8*/ 	.word	0x000000ff
        /*04ec*/ 	.word	0x0001c068
        /*04f0*/ 	.short	0x010a
        /*04f2*/ 	.byte	0x08
	.zero		1


	//   ....[33]....
        /*04f4*/ 	.word	0x00002540
        /*04f8*/ 	.word	0x000000ff
        /*04fc*/ 	.word	0x0001c028
        /*0500*/ 	.short	0x010a
        /*0502*/ 	.byte	0x08
	.zero		1


	//   ....[34]....
        /*0504*/ 	.word	0x00002580
        /*0508*/ 	.word	0x000000ff
        /*050c*/ 	.word	0x0001c0a0
        /*0510*/ 	.short	0x010a
        /*0512*/ 	.byte	0x08
	.zero		1


	//   ....[35]....
        /*0514*/ 	.word	0x000025c0
        /*0518*/ 	.word	0x000000ff
        /*051c*/ 	.word	0x0001c058
        /*0520*/ 	.short	0x010a
        /*0522*/ 	.byte	0x08
	.zero		1


	//   ....[36]....
        /*0524*/ 	.word	0x000029f0
        /*0528*/ 	.word	0x000000ff
        /*052c*/ 	.word	0x0001c020
        /*0530*/ 	.short	0x010a
        /*0532*/ 	.byte	0x05
	.zero		1


	//   ....[37]....
        /*0534*/ 	.word	0x00002ef0
        /*0538*/ 	.word	0x000000ff
        /*053c*/ 	.word	0x0001c0a8
        /*0540*/ 	.short	0x010a
        /*0542*/ 	.byte	0x0f
	.zero		1


	//   ....[38]....
        /*0544*/ 	.word	0x00002f40
        /*0548*/ 	.word	0x000000ff
        /*054c*/ 	.word	0x0001c068
        /*0550*/ 	.short	0x010a
        /*0552*/ 	.byte	0x0f
	.zero		1


	//   ....[39]....
        /*0554*/ 	.word	0x00003720
        /*0558*/ 	.word	0x000000ff
        /*055c*/ 	.word	0x0001c020
        /*0560*/ 	.short	0x010a
        /*0562*/ 	.byte	0x05
	.zero		1


	//   ....[40]....
        /*0564*/ 	.word	0x00003770
        /*0568*/ 	.word	0x000000ff
        /*056c*/ 	.word	0x0001c0a0
        /*0570*/ 	.short	0x010a
        /*0572*/ 	.byte	0x0f
	.zero		1


	//   ....[41]....
        /*0574*/ 	.word	0x000037c0
        /*0578*/ 	.word	0x000000ff
        /*057c*/ 	.word	0x0001c058
        /*0580*/ 	.short	0x010a
        /*0582*/ 	.byte	0x0f
	.zero		1


	//   ....[42]....
        /*0584*/ 	.word	0x00003cb0
        /*0588*/ 	.word	0x000000ff
        /*058c*/ 	.word	0x0001c0a8
        /*0590*/ 	.short	0x010a
        /*0592*/ 	.byte	0x0e
	.zero		1


	//   ....[43]....
        /*0594*/ 	.word	0x00003d00
        /*0598*/ 	.word	0x000000ff
        /*059c*/ 	.word	0x0001c068
        /*05a0*/ 	.short	0x010a
        /*05a2*/ 	.byte	0x0e
	.zero		1


	//   ....[44]....
        /*05a4*/ 	.word	0x00004200
        /*05a8*/ 	.word	0x00000010
        /*05ac*/ 	.word	0x0001c0c0
        /*05b0*/ 	.short	0x010a
        /*05b2*/ 	.byte	0xff
	.zero		1


	//   ....[45]....
        /*05b4*/ 	.word	0x00007d30
        /*05b8*/ 	.word	0x00000010
        /*05bc*/ 	.word	0x0001c0b0
        /*05c0*/ 	.short	0x0101
        /*05c2*/ 	.byte	0xff
	.zero		1


	//   ....[46]....
        /*05c4*/ 	.word	0x000091e0
        /*05c8*/ 	.word	0x00000010
        /*05cc*/ 	.word	0x0001c0c8
        /*05d0*/ 	.short	0x010a
        /*05d2*/ 	.byte	0xff
	.zero		1


	//   ....[47]....
        /*05d4*/ 	.word	0x000094e0
        /*05d8*/ 	.word	0x00000010
        /*05dc*/ 	.word	0x0001c0b8
        /*05e0*/ 	.short	0x0101
        /*05e2*/ 	.byte	0xff
	.zero		1


	//   ....[48]....
        /*05e4*/ 	.word	0x000095a0
        /*05e8*/ 	.word	0x000000ff
        /*05ec*/ 	.word	0x0001c070
        /*05f0*/ 	.short	0x010a
        /*05f2*/ 	.byte	0x27
	.zero		1


	//   ....[49]....
        /*05f4*/ 	.word	0x00009620
        /*05f8*/ 	.word	0x000000ff
        /*05fc*/ 	.word	0x00000000
        /*0600*/ 	.short	0x0101
        /*0602*/ 	.byte	0x04
	.zero		1


	//   ....[50]....
        /*0604*/ 	.word	0x00009650
        /*0608*/ 	.word	0x000000ff
        /*060c*/ 	.word	0x0001c080
        /*0610*/ 	.short	0x010a
        /*0612*/ 	.byte	0x27
	.zero		1


	//   ....[51]....
        /*0614*/ 	.word	0x000099f0
        /*0618*/ 	.word	0x000000ff
        /*061c*/ 	.word	0x0001c070
        /*0620*/ 	.short	0x010a
        /*0622*/ 	.byte	0x27
	.zero		1


	//   ....[52]....
        /*0624*/ 	.word	0x00009b50
        /*0628*/ 	.word	0x000000ff
        /*062c*/ 	.word	0x0001c090
        /*0630*/ 	.short	0x010a
        /*0632*/ 	.byte	0x27
	.zero		1


	//   ....[53]....
        /*0634*/ 	.word	0x0000b590
        /*0638*/ 	.word	0x000000ff
        /*063c*/ 	.word	0x00000000
        /*0640*/ 	.short	0x0101
        /*0642*/ 	.byte	0x04
	.zero		1


	//   ....[54]....
        /*0644*/ 	.word	0x0000b610
        /*0648*/ 	.word	0x000000ff
        /*064c*/ 	.word	0x00000000
        /*0650*/ 	.short	0x0101
        /*0652*/ 	.byte	0x04
	.zero		1


	//   ....[55]....
        /*0654*/ 	.word	0x0000b670
        /*0658*/ 	.word	0x000000ff
        /*065c*/ 	.word	0x0001c080
        /*0660*/ 	.short	0x010a
        /*0662*/ 	.byte	0x27
	.zero		1


	//   ....[56]....
        /*0664*/ 	.word	0x0000b8f0
        /*0668*/ 	.word	0x000000ff
        /*066c*/ 	.word	0x0001c098
        /*0670*/ 	.short	0x010a
        /*0672*/ 	.byte	0x27
	.zero		1


	//   ....[57]....
        /*0674*/ 	.word	0x0000d320
        /*0678*/ 	.word	0x000000ff
        /*067c*/ 	.word	0x00000000
        /*0680*/ 	.short	0x0101
        /*0682*/ 	.byte	0x04
	.zero		1


	//   ....[58]....
        /*0684*/ 	.word	0x0000d3c0
        /*0688*/ 	.word	0x000000ff
        /*068c*/ 	.word	0x00000000
        /*0690*/ 	.short	0x0101
        /*0692*/ 	.byte	0x05
	.zero		1


	//   ....[59]....
        /*0694*/ 	.word	0x0000d470
        /*0698*/ 	.word	0x000000ff
        /*069c*/ 	.word	0x00000000
        /*06a0*/ 	.short	0x0101
        /*06a2*/ 	.byte	0x05
	.zero		1


	//   ....[60]....
        /*06a4*/ 	.word	0x0000d4c0
        /*06a8*/ 	.word	0x000000ff
        /*06ac*/ 	.word	0x0001c070
        /*06b0*/ 	.short	0x010a
        /*06b2*/ 	.byte	0x28
	.zero		1


	//   ....[61]....
        /*06b4*/ 	.word	0x0000d530
        /*06b8*/ 	.word	0x000000ff
        /*06bc*/ 	.word	0x00000000
        /*06c0*/ 	.short	0x0101
        /*06c2*/ 	.byte	0x04
	.zero		1


	//   ....[62]....
        /*06c4*/ 	.word	0x0000d590
        /*06c8*/ 	.word	0x000000ff
        /*06cc*/ 	.word	0x0001c090
        /*06d0*/ 	.short	0x010a
        /*06d2*/ 	.byte	0x28
	.zero		1


	//   ....[63]....
        /*06d4*/ 	.word	0x0000d610
        /*06d8*/ 	.word	0x000000ff
        /*06dc*/ 	.word	0x0001c0c0
        /*06e0*/ 	.short	0x010a
        /*06e2*/ 	.byte	0x28
	.zero		1


	//   ....[64]....
        /*06e4*/ 	.word	0x0000f5a0
        /*06e8*/ 	.word	0x000000ff
        /*06ec*/ 	.word	0x00000000
        /*06f0*/ 	.short	0x0101
        /*06f2*/ 	.byte	0x04
	.zero		1


	//   ....[65]....
        /*06f4*/ 	.word	0x0000f5d0
        /*06f8*/ 	.word	0x000000ff
        /*06fc*/ 	.word	0x0001c0b0
        /*0700*/ 	.short	0x0101
        /*0702*/ 	.byte	0x28
	.zero		1


	//   ....[66]....
        /*0704*/ 	.word	0x0000f650
        /*0708*/ 	.word	0x000000ff
        /*070c*/ 	.word	0x0001c080
        /*0710*/ 	.short	0x010a
        /*0712*/ 	.byte	0x28
	.zero		1


	//   ....[67]....
        /*0714*/ 	.word	0x0000f800
        /*0718*/ 	.word	0x000000ff
        /*071c*/ 	.word	0x00000000
        /*0720*/ 	.short	0x0101
        /*0722*/ 	.byte	0x27
	.zero		1


	//   ....[68]....
        /*0724*/ 	.word	0x0000f850
        /*0728*/ 	.word	0x000000ff
        /*072c*/ 	.word	0x0001c098
        /*0730*/ 	.short	0x010a
        /*0732*/ 	.byte	0x28
	.zero		1


	//   ....[69]....
        /*0734*/ 	.word	0x0000f8d0
        /*0738*/ 	.word	0x000000ff
        /*073c*/ 	.word	0x0001c0c8
        /*0740*/ 	.short	0x010a
        /*0742*/ 	.byte	0x28
	.zero		1


	//   ....[70]....
        /*0744*/ 	.word	0x00011780
        /*0748*/ 	.word	0x000000ff
        /*074c*/ 	.word	0x00000000
        /*0750*/ 	.short	0x0101
        /*0752*/ 	.byte	0x04
	.zero		1


	//   ....[71]....
        /*0754*/ 	.word	0x000117b0
        /*0758*/ 	.word	0x000000ff
        /*075c*/ 	.word	0x0001c0b8
        /*0760*/ 	.short	0x0101
        /*0762*/ 	.byte	0x28
	.zero		1


	//   ....[72]....
        /*0764*/ 	.word	0x00011a00
        /*0768*/ 	.word	0x000000ff
        /*076c*/ 	.word	0x00000000
        /*0770*/ 	.short	0x010a
        /*0772*/ 	.byte	0x38
	.zero		1


	//   ....[73]....
        /*0774*/ 	.word	0x00011cd0
        /*0778*/ 	.word	0x000000ff
        /*077c*/ 	.word	0x00000000
        /*0780*/ 	.short	0x010a
        /*0782*/ 	.byte	0x2a
	.zero		1


	//   ....[74]....
        /*0784*/ 	.word	0x00012440
        /*0788*/ 	.word	0x000000ff
        /*078c*/ 	.word	0x00000000
        /*0790*/ 	.short	0x0101
        /*0792*/ 	.byte	0x04
	.zero		1


	//   ....[75]....
        /*0794*/ 	.word	0x00012480
        /*0798*/ 	.word	0x00000004
        /*079c*/ 	.word	0x0001c0d0
        /*07a0*/ 	.short	0x010a
        /*07a2*/ 	.byte	0x25
	.zero		1


	//   ....[76]....
        /*07a4*/ 	.word	0x00012b40
        /*07a8*/ 	.word	0x00000000
        /*07ac*/ 	.word	0x0001c0d0
        /*07b0*/ 	.short	0x0101
        /*07b2*/ 	.byte	0x25
	.zero		1


	//   ....[77]....
        /*07b4*/ 	.word	0x00013a90
        /*07b8*/ 	.word	0x000000ff
        /*07bc*/ 	.word	0x00000000
        /*07c0*/ 	.short	0x0101
        /*07c2*/ 	.byte	0x04
	.zero		1


	//   ....[78]....
        /*07c4*/ 	.word	0x00013b30
        /*07c8*/ 	.word	0x000000ff
        /*07cc*/ 	.word	0x00000000
        /*07d0*/ 	.short	0x010a
        /*07d2*/ 	.byte	0x38
	.zero		1


	//   ....[79]....
        /*07d4*/ 	.word	0x00013e80
        /*07d8*/ 	.word	0x000000ff
        /*07dc*/ 	.word	0x00000000
        /*07e0*/ 	.short	0x010a
        /*07e2*/ 	.byte	0x2a
	.zero		1


	//   ....[80]....
        /*07e4*/ 	.word	0x000141c0
        /*07e8*/ 	.word	0x000000ff
        /*07ec*/ 	.word	0x00000000
        /*07f0*/ 	.short	0x010a
        /*07f2*/ 	.byte	0x29
	.zero		1


	//   ....[81]....
        /*07f4*/ 	.word	0x000154d0
        /*07f8*/ 	.word	0x000000ff
        /*07fc*/ 	.word	0x00000000
        /*0800*/ 	.short	0x0101
        /*0802*/ 	.byte	0x04
	.zero		1


	//   ....[82]....
        /*0804*/ 	.word	0x000154f0
        /*0808*/ 	.word	0x00000003
        /*080c*/ 	.word	0x0001c0d0
        /*0810*/ 	.short	0x010a
        /*0812*/ 	.byte	0x25
	.zero		1


	//   ....[83]....
        /*0814*/ 	.word	0x00016380
        /*0818*/ 	.word	0x00000000
        /*081c*/ 	.word	0x0001c0d0
        /*0820*/ 	.short	0x0101
        /*0822*/ 	.byte	0x25
	.zero		1


	//   ....[84]....
        /*0824*/ 	.word	0x00016b60
        /*0828*/ 	.word	0x000000ff
        /*082c*/ 	.word	0x00000000
        /*0830*/ 	.short	0x0101
        /*0832*/ 	.byte	0x04
	.zero		1


	//   ....[85]....
        /*0834*/ 	.word	0x00016c00
        /*0838*/ 	.word	0x000000ff
        /*083c*/ 	.word	0x00000000
        /*0840*/ 	.short	0x010a
        /*0842*/ 	.byte	0x38
	.zero		1


	//   ....[86]....
        /*0844*/ 	.word	0x00016f50
        /*0848*/ 	.word	0x000000ff
        /*084c*/ 	.word	0x00000000
        /*0850*/ 	.short	0x010a
        /*0852*/ 	.byte	0x29
	.zero		1


	//   ....[87]....
        /*0854*/ 	.word	0x00017140
        /*0858*/ 	.word	0x000000ff
        /*085c*/ 	.word	0x00000000
        /*0860*/ 	.short	0x0101
        /*0862*/ 	.byte	0x04
	.zero		1


	//   ....[88]....
        /*0864*/ 	.word	0x000171b0
        /*0868*/ 	.word	0x000000ff
        /*086c*/ 	.word	0x00000000
        /*0870*/ 	.short	0x010a
        /*0872*/ 	.byte	0x38
	.zero		1


	//   ....[89]....
        /*0874*/ 	.word	0x00017270
        /*0878*/ 	.word	0x000000ff
        /*087c*/ 	.word	0x00000000
        /*0880*/ 	.short	0x0101
        /*0882*/ 	.byte	0x04
	.zero		1


	//   ....[90]....
        /*0884*/ 	.word	0x000175d0
        /*0888*/ 	.word	0x000000ff
        /*088c*/ 	.word	0x0001c010
        /*0890*/ 	.short	0x010a
        /*0892*/ 	.byte	0x08
	.zero		1


	//   ....[91]....
        /*0894*/ 	.word	0x00017800
        /*0898*/ 	.word	0x000000ff
        /*089c*/ 	.word	0x0001c038
        /*08a0*/ 	.short	0x010a
        /*08a2*/ 	.byte	0x08
	.zero		1


	//   ....[92]....
        /*08a4*/ 	.word	0x00017a20
        /*08a8*/ 	.word	0x000000ff
        /*08ac*/ 	.word	0x0001c018
        /*08b0*/ 	.short	0x010a
        /*08b2*/ 	.byte	0x08
	.zero		1


	//   ....[93]....
        /*08b4*/ 	.word	0x00017c60
        /*08b8*/ 	.word	0x000000ff
        /*08bc*/ 	.word	0x0001c040
        /*08c0*/ 	.short	0x010a
        /*08c2*/ 	.byte	0x08
	.zero		1


	//   ....[94]....
        /*08c4*/ 	.word	0x00018010
        /*08c8*/ 	.word	0x000000ff
        /*08cc*/ 	.word	0x0001c038
        /*08d0*/ 	.short	0x010a
        /*08d2*/ 	.byte	0x29
	.zero		1


	//   ....[95]....
        /*08d4*/ 	.word	0x00018250
        /*08d8*/ 	.word	0x000000ff
        /*08dc*/ 	.word	0x0001c038
        /*08e0*/ 	.short	0x010a
        /*08e2*/ 	.byte	0x19
	.zero		1


	//   ....[96]....
        /*08e4*/ 	.word	0x000184b0
        /*08e8*/ 	.word	0x000000ff
        /*08ec*/ 	.word	0x0001c038
        /*08f0*/ 	.short	0x010a
        /*08f2*/ 	.byte	0x21
	.zero		1


	//   ....[97]....
        /*08f4*/ 	.word	0x00018700
        /*08f8*/ 	.word	0x000000ff
        /*08fc*/ 	.word	0x0001c038
        /*0900*/ 	.short	0x010a
        /*0902*/ 	.byte	0x19
	.zero		1


	//   ....[98]....
        /*0904*/ 	.word	0x00018960
        /*0908*/ 	.word	0x000000ff
        /*090c*/ 	.word	0x0001c038
        /*0910*/ 	.short	0x010a
        /*0912*/ 	.byte	0x19
	.zero		1


	//   ....[99]....
        /*0914*/ 	.word	0x00018bc0
        /*0918*/ 	.word	0x000000ff
        /*091c*/ 	.word	0x0001c038
        /*0920*/ 	.short	0x010a
        /*0922*/ 	.byte	0x19
	.zero		1


	//   ....[100]....
        /*0924*/ 	.word	0x00018e20
        /*0928*/ 	.word	0x000000ff
        /*092c*/ 	.word	0x0001c038
        /*0930*/ 	.short	0x010a
        /*0932*/ 	.byte	0x19
	.zero		1


	//   ....[101]....
        /*0934*/ 	.word	0x00019080
        /*0938*/ 	.word	0x000000ff
        /*093c*/ 	.word	0x0001c038
        /*0940*/ 	.short	0x010a
        /*0942*/ 	.byte	0x19
	.zero		1


	//   ....[102]....
        /*0944*/ 	.word	0x00019380
        /*0948*/ 	.word	0x000000ff
        /*094c*/ 	.word	0x0001c038
        /*0950*/ 	.short	0x010a
        /*0952*/ 	.byte	0x21
	.zero		1


	//   ....[103]....
        /*0954*/ 	.word	0x000195d0
        /*0958*/ 	.word	0x000000ff
        /*095c*/ 	.word	0x0001c038
        /*0960*/ 	.short	0x010a
        /*0962*/ 	.byte	0x19
	.zero		1


	//   ....[104]....
        /*0964*/ 	.word	0x00019ab0
        /*0968*/ 	.word	0x000000ff
        /*096c*/ 	.word	0x0001c0b0
        /*0970*/ 	.short	0x010a
        /*0972*/ 	.byte	0x18
	.zero		1


	//   ....[105]....
        /*0974*/ 	.word	0x0001a740
        /*0978*/ 	.word	0x000000ff
        /*097c*/ 	.word	0x0001c0b8
        /*0980*/ 	.short	0x010a
        /*0982*/ 	.byte	0x18
	.zero		1


	//   ....[106]....
        /*0984*/ 	.word	0x0001b670
        /*0988*/ 	.word	0x000000ff
        /*098c*/ 	.word	0x00000000
        /*0990*/ 	.short	0x0101
        /*0992*/ 	.byte	0x05
	.zero		1


	//   ....[107]....
        /*0994*/ 	.word	0x0001b6f0
        /*0998*/ 	.word	0x000000ff
        /*099c*/ 	.word	0x00000000
        /*09a0*/ 	.short	0x0101
        /*09a2*/ 	.byte	0x05
	.zero		1


	//   ....[108]....
        /*09a4*/ 	.word	0x0001b980
        /*09a8*/ 	.word	0x00000000
        /*09ac*/ 	.word	0x0001c000
        /*09b0*/ 	.short	0x010a
        /*09b2*/ 	.byte	0xff
	.zero		1


	//   ....[109]....
        /*09b4*/ 	.word	0x0001b9e0
        /*09b8*/ 	.word	0x00000000
        /*09bc*/ 	.word	0x0001c020
        /*09c0*/ 	.short	0x010a
        /*09c2*/ 	.byte	0xff
	.zero		1


	//   ....[110]....
        /*09c4*/ 	.word	0x0001ba40
        /*09c8*/ 	.word	0x00000005
        /*09cc*/ 	.word	0x0001c058
        /*09d0*/ 	.short	0x010a
        /*09d2*/ 	.byte	0xff
	.zero		1


	//   ....[111]....
        /*09d4*/ 	.word	0x0001baa0
        /*09d8*/ 	.word	0x00000000
        /*09dc*/ 	.word	0x0001c008
        /*09e0*/ 	.short	0x010a
        /*09e2*/ 	.byte	0xff
	.zero		1


	//   ....[112]....
        /*09e4*/ 	.word	0x0001bb00
        /*09e8*/ 	.word	0x00000005
        /*09ec*/ 	.word	0x0001c068
        /*09f0*/ 	.short	0x010a
        /*09f2*/ 	.byte	0xff
	.zero		1


	//   ....[113]....
        /*09f4*/ 	.word	0x0001bb60
        /*09f8*/ 	.word	0x00000000
        /*09fc*/ 	.word	0x0001c028
        /*0a00*/ 	.short	0x010a
        /*0a02*/ 	.byte	0xff
	.zero		1


	//   ....[114]....
        /*0a04*/ 	.word	0x0001bbc0
        /*0a08*/ 	.word	0x00000005
        /*0a0c*/ 	.word	0x0001c0a0
        /*0a10*/ 	.short	0x010a
        /*0a12*/ 	.byte	0xff
	.zero		1


	//   ....[115]....
        /*0a14*/ 	.word	0x0001bc20
        /*0a18*/ 	.word	0x00000000
        /*0a1c*/ 	.word	0x0001c058
        /*0a20*/ 	.short	0x010a
        /*0a22*/ 	.byte	0xff
	.zero		1


	//   ....[116]....
        /*0a24*/ 	.word	0x0001bc80
        /*0a28*/ 	.word	0x00000000
        /*0a2c*/ 	.word	0x0001c020
        /*0a30*/ 	.short	0x010a
        /*0a32*/ 	.byte	0xff
	.zero		1


	//   ....[117]....
        /*0a34*/ 	.word	0x0001bce0
        /*0a38*/ 	.word	0x00000000
        /*0a3c*/ 	.word	0x0001c0a8
        /*0a40*/ 	.short	0x010a
        /*0a42*/ 	.byte	0xff
	.zero		1


	//   ....[118]....
        /*0a44*/ 	.word	0x0001bd40
        /*0a48*/ 	.word	0x00000000
        /*0a4c*/ 	.word	0x0001c068
        /*0a50*/ 	.short	0x010a
        /*0a52*/ 	.byte	0xff
	.zero		1


	//   ....[119]....
        /*0a54*/ 	.word	0x0001bda0
        /*0a58*/ 	.word	0x00000000
        /*0a5c*/ 	.word	0x0001c020
        /*0a60*/ 	.short	0x010a
        /*0a62*/ 	.byte	0xff
	.zero		1


	//   ....[120]....
        /*0a64*/ 	.word	0x0001be00
        /*0a68*/ 	.word	0x00000000
        /*0a6c*/ 	.word	0x0001c0a0
        /*0a70*/ 	.short	0x010a
        /*0a72*/ 	.byte	0xff
	.zero		1


	//   ....[121]....
        /*0a74*/ 	.word	0x0001be60
        /*0a78*/ 	.word	0x00000000
        /*0a7c*/ 	.word	0x0001c058
        /*0a80*/ 	.short	0x010a
        /*0a82*/ 	.byte	0xff
	.zero		1


	//   ....[122]....
        /*0a84*/ 	.word	0x0001bec0
        /*0a88*/ 	.word	0x00000000
        /*0a8c*/ 	.word	0x0001c0a8
        /*0a90*/ 	.short	0x010a
        /*0a92*/ 	.byte	0xff
	.zero		1


	//   ....[123]....
        /*0a94*/ 	.word	0x0001bf20
        /*0a98*/ 	.word	0x00000000
        /*0a9c*/ 	.word	0x0001c068
        /*0aa0*/ 	.short	0x010a
        /*0aa2*/ 	.byte	0xff
	.zero		1


	//   ....[124]....
        /*0aa4*/ 	.word	0x0001bf70
        /*0aa8*/ 	.word	0x00000010
        /*0aac*/ 	.word	0x0001c0c0
        /*0ab0*/ 	.short	0x010a
        /*0ab2*/ 	.byte	0xff
	.zero		1


	//   ....[125]....
        /*0ab4*/ 	.word	0x0001bfc0
        /*0ab8*/ 	.word	0x00000010
        /*0abc*/ 	.word	0x0001c0c8
        /*0ac0*/ 	.short	0x010a
        /*0ac2*/ 	.byte	0xff
	.zero		1


	//   ....[126]....
        /*0ac4*/ 	.word	0x0001c020
        /*0ac8*/ 	.word	0x00000000
        /*0acc*/ 	.word	0x0001c070
        /*0ad0*/ 	.short	0x010a
        /*0ad2*/ 	.byte	0xff
	.zero		1


	//   ....[127]....
        /*0ad4*/ 	.word	0x0001c080
        /*0ad8*/ 	.word	0x00000000
        /*0adc*/ 	.word	0x0001c080
        /*0ae0*/ 	.short	0x010a
        /*0ae2*/ 	.byte	0xff
	.zero		1


	//   ....[128]....
        /*0ae4*/ 	.word	0x0001c0e0
        /*0ae8*/ 	.word	0x00000000
        /*0aec*/ 	.word	0x0001c070
        /*0af0*/ 	.short	0x010a
        /*0af2*/ 	.byte	0xff
	.zero		1


	//   ....[129]....
        /*0af4*/ 	.word	0x0001c140
        /*0af8*/ 	.word	0x00000000
        /*0afc*/ 	.word	0x0001c090
        /*0b00*/ 	.short	0x010a
        /*0b02*/ 	.byte	0xff
	.zero		1


	//   ....[130]....
        /*0b04*/ 	.word	0x0001c1a0
        /*0b08*/ 	.word	0x00000000
        /*0b0c*/ 	.word	0x0001c080
        /*0b10*/ 	.short	0x010a
        /*0b12*/ 	.byte	0xff
	.zero		1


	//   ....[131]....
        /*0b14*/ 	.word	0x0001c200
        /*0b18*/ 	.word	0x00000000
        /*0b1c*/ 	.word	0x0001c098
        /*0b20*/ 	.short	0x010a
        /*0b22*/ 	.byte	0xff
	.zero		1


	//   ....[132]....
        /*0b24*/ 	.word	0x0001c260
        /*0b28*/ 	.word	0x00000000
        /*0b2c*/ 	.word	0x0001c070
        /*0b30*/ 	.short	0x010a
        /*0b32*/ 	.byte	0xff
	.zero		1


	//   ....[133]....
        /*0b34*/ 	.word	0x0001c2c0
        /*0b38*/ 	.word	0x00000000
        /*0b3c*/ 	.word	0x0001c090
        /*0b40*/ 	.short	0x010a
        /*0b42*/ 	.byte	0xff
	.zero		1


	//   ....[134]....
        /*0b44*/ 	.word	0x0001c320
        /*0b48*/ 	.word	0x00000000
        /*0b4c*/ 	.word	0x0001c0c0
        /*0b50*/ 	.short	0x010a
        /*0b52*/ 	.byte	0xff
	.zero		1


	//   ....[135]....
        /*0b54*/ 	.word	0x0001c380
        /*0b58*/ 	.word	0x00000000
        /*0b5c*/ 	.word	0x0001c080
        /*0b60*/ 	.short	0x010a
        /*0b62*/ 	.byte	0xff
	.zero		1


	//   ....[136]....
        /*0b64*/ 	.word	0x0001c3e0
        /*0b68*/ 	.word	0x00000000
        /*0b6c*/ 	.word	0x0001c098
        /*0b70*/ 	.short	0x010a
        /*0b72*/ 	.byte	0xff
	.zero		1


	//   ....[137]....
        /*0b74*/ 	.word	0x0001c440
        /*0b78*/ 	.word	0x00000000
        /*0b7c*/ 	.word	0x0001c0c8
        /*0b80*/ 	.short	0x010a
        /*0b82*/ 	.byte	0xff
	.zero		1


	//   ....[138]....
        /*0b84*/ 	.word	0x0001c4a0
        /*0b88*/ 	.word	0x00000000
        /*0b8c*/ 	.word	0x00000000
        /*0b90*/ 	.short	0x010a
        /*0b92*/ 	.byte	0xff
	.zero		1


	//   ....[139]....
        /*0b94*/ 	.word	0x0001c500
        /*0b98*/ 	.word	0x00000000
        /*0b9c*/ 	.word	0x00000000
        /*0ba0*/ 	.short	0x010a
        /*0ba2*/ 	.byte	0xff
	.zero		1


	//   ....[140]....
        /*0ba4*/ 	.word	0x0001c560
        /*0ba8*/ 	.word	0x00000004
        /*0bac*/ 	.word	0x0001c0d0
        /*0bb0*/ 	.short	0x010a
        /*0bb2*/ 	.byte	0xff
	.zero		1


	//   ....[141]....
        /*0bb4*/ 	.word	0x0001c5c0
        /*0bb8*/ 	.word	0x00000003
        /*0bbc*/ 	.word	0x00000000
        /*0bc0*/ 	.short	0x010a
        /*0bc2*/ 	.byte	0xff
	.zero		1


	//   ....[142]....
        /*0bc4*/ 	.word	0x0001c620
        /*0bc8*/ 	.word	0x00000000
        /*0bcc*/ 	.word	0x00000000
        /*0bd0*/ 	.short	0x010a
        /*0bd2*/ 	.byte	0xff
	.zero		1


	//   ....[143]....
        /*0bd4*/ 	.word	0x0001c680
        /*0bd8*/ 	.word	0x00000000
        /*0bdc*/ 	.word	0x00000000
        /*0be0*/ 	.short	0x010a
        /*0be2*/ 	.byte	0xff
	.zero		1


	//   ....[144]....
        /*0be4*/ 	.word	0x0001c6e0
        /*0be8*/ 	.word	0x00000003
        /*0bec*/ 	.word	0x0001c0d0
        /*0bf0*/ 	.short	0x010a
        /*0bf2*/ 	.byte	0xff
	.zero		1


	//   ....[145]....
        /*0bf4*/ 	.word	0x0001c740
        /*0bf8*/ 	.word	0x00000003
        /*0bfc*/ 	.word	0x00000000
        /*0c00*/ 	.short	0x010a
        /*0c02*/ 	.byte	0xff
	.zero		1


	//   ....[146]....
        /*0c04*/ 	.word	0x0001c7a0
        /*0c08*/ 	.word	0x00000003
        /*0c0c*/ 	.word	0x00000000
        /*0c10*/ 	.short	0x010a
        /*0c12*/ 	.byte	0xff
	.zero		1


	//   ....[147]....
        /*0c14*/ 	.word	0x0001c800
        /*0c18*/ 	.word	0x00000000
        /*0c1c*/ 	.word	0x00000000
        /*0c20*/ 	.short	0x010a
        /*0c22*/ 	.byte	0xff
	.zero		1


	//   ....[148]....
        /*0c24*/ 	.word	0x0001c860
        /*0c28*/ 	.word	0x00000000
        /*0c2c*/ 	.word	0x0001c010
        /*0c30*/ 	.short	0x010a
        /*0c32*/ 	.byte	0xff
	.zero		1


	//   ....[149]....
        /*0c34*/ 	.word	0x0001c8c0
        /*0c38*/ 	.word	0x00000000
        /*0c3c*/ 	.word	0x0001c038
        /*0c40*/ 	.short	0x010a
        /*0c42*/ 	.byte	0xff
	.zero		1


	//   ....[150]....
        /*0c44*/ 	.word	0x0001c920
        /*0c48*/ 	.word	0x00000000
        /*0c4c*/ 	.word	0x0001c018
        /*0c50*/ 	.short	0x010a
        /*0c52*/ 	.byte	0xff
	.zero		1


	//   ....[151]....
        /*0c54*/ 	.word	0x0001c980
        /*0c58*/ 	.word	0x00000000
        /*0c5c*/ 	.word	0x0001c040
        /*0c60*/ 	.short	0x010a
        /*0c62*/ 	.byte	0xff
	.zero		1


	//   ....[152]....
        /*0c64*/ 	.word	0x0001c9e0
        /*0c68*/ 	.word	0x00000000
        /*0c6c*/ 	.word	0x0001c038
        /*0c70*/ 	.short	0x010a
        /*0c72*/ 	.byte	0xff
	.zero		1


	//   ....[153]....
        /*0c74*/ 	.word	0x0001ca40
        /*0c78*/ 	.word	0x00000000
        /*0c7c*/ 	.word	0x0001c038
        /*0c80*/ 	.short	0x010a
        /*0c82*/ 	.byte	0xff
	.zero		1


	//   ....[154]....
        /*0c84*/ 	.word	0x0001caa0
        /*0c88*/ 	.word	0x00000000
        /*0c8c*/ 	.word	0x0001c038
        /*0c90*/ 	.short	0x010a
        /*0c92*/ 	.byte	0xff
	.zero		1


	//   ....[155]....
        /*0c94*/ 	.word	0x0001cb00
        /*0c98*/ 	.word	0x00000000
        /*0c9c*/ 	.word	0x0001c038
        /*0ca0*/ 	.short	0x010a
        /*0ca2*/ 	.byte	0xff
	.zero		1


	//   ....[156]....
        /*0ca4*/ 	.word	0x0001cb60
        /*0ca8*/ 	.word	0x00000000
        /*0cac*/ 	.word	0x0001c038
        /*0cb0*/ 	.short	0x010a
        /*0cb2*/ 	.byte	0xff
	.zero		1


	//   ....[157]....
        /*0cb4*/ 	.word	0x0001cbc0
        /*0cb8*/ 	.word	0x00000000
        /*0cbc*/ 	.word	0x0001c038
        /*0cc0*/ 	.short	0x010a
        /*0cc2*/ 	.byte	0xff
	.zero		1


	//   ....[158]....
        /*0cc4*/ 	.word	0x0001cc20
        /*0cc8*/ 	.word	0x00000000
        /*0ccc*/ 	.word	0x0001c038
        /*0cd0*/ 	.short	0x010a
        /*0cd2*/ 	.byte	0xff
	.zero		1


	//   ....[159]....
        /*0cd4*/ 	.word	0x0001cc80
        /*0cd8*/ 	.word	0x00000000
        /*0cdc*/ 	.word	0x0001c038
        /*0ce0*/ 	.short	0x010a
        /*0ce2*/ 	.byte	0xff
	.zero		1


	//   ....[160]....
        /*0ce4*/ 	.word	0x0001cce0
        /*0ce8*/ 	.word	0x00000000
        /*0cec*/ 	.word	0x0001c038
        /*0cf0*/ 	.short	0x010a
        /*0cf2*/ 	.byte	0xff
	.zero		1


	//   ....[161]....
        /*0cf4*/ 	.word	0x0001cd40
        /*0cf8*/ 	.word	0x00000000
        /*0cfc*/ 	.word	0x0001c038
        /*0d00*/ 	.short	0x010a
        /*0d02*/ 	.byte	0xff
	.zero		1


	//   ....[162]....
        /*0d04*/ 	.word	0x0001cda0
        /*0d08*/ 	.word	0x00000003
        /*0d0c*/ 	.word	0x0001c0b0
        /*0d10*/ 	.short	0x010a
        /*0d12*/ 	.byte	0xff
	.zero		1


	//   ....[163]....
        /*0d14*/ 	.word	0x0001ce00
        /*0d18*/ 	.word	0x00000003
        /*0d1c*/ 	.word	0x0001c0b8
        /*0d20*/ 	.short	0x010a
        /*0d22*/ 	.byte	0xff
	.zero		1


	//----- nvinfo : EIATTR_NUM_MBARRIERS
	.align		4
.L_64:
        /*0d24*/ 	.byte	0x03, 0x38
        /*0d26*/ 	.short	0x001c


	//----- nvinfo : EIATTR_EXIT_INSTR_OFFSETS
	.align		4
        /*0d28*/ 	.byte	0x04, 0x1c
        /*0d2a*/ 	.short	(.L_66 - .L_65)


	//   ....[0]....
.L_65:
        /*0d2c*/ 	.word	0x000017d0


	//   ....[1]....
        /*0d30*/ 	.word	0x00001a50


	//   ....[2]....
        /*0d34*/ 	.word	0x00004070


	//   ....[3]....
        /*0d38*/ 	.word	0x000040b0


	//   ....[4]....
        /*0d3c*/ 	.word	0x00004120


	//   ....[5]....
        /*0d40*/ 	.word	0x000094f0


	//   ....[6]....
        /*0d44*/ 	.word	0x000117c0


	//   ....[7]....
        /*0d48*/ 	.word	0x00011860


	//   ....[8]....
        /*0d4c*/ 	.word	0x00017280


	//   ....[9]....
        /*0d50*/ 	.word	0x00017310


	//   ....[10]....
        /*0d54*/ 	.word	0x000173b0


	//   ....[11]....
        /*0d58*/ 	.word	0x00017e40


	//   ....[12]....
        /*0d5c*/ 	.word	0x00019310


	//   ....[13]....
        /*0d60*/ 	.word	0x00019830


	//   ....[14]....
        /*0d64*/ 	.word	0x000198a0


	//   ....[15]....
        /*0d68*/ 	.word	0x0001b960


	//----- nvinfo : EIATTR_INDIRECT_BRANCH_TARGETS
	.align		4
.L_66:
        /*0d6c*/ 	.byte	0x04, 0x34
        /*0d6e*/ 	.short	(.L_68 - .L_67)


	//   ....[0]....
.L_67:
        /*0d70*/ 	.word	.L_x_489@srel
        /*0d74*/ 	.short	0x0
        /*0d76*/ 	.short	0x0
        /*0d78*/ 	.word	0x3
        /*0d7c*/ 	.word	.L_x_490@srel
        /*0d80*/ 	.word	.L_x_491@srel
        /*0d84*/ 	.word	.L_x_492@srel


	//----- nvinfo : EIATTR_MAX_THREADS
	.align		4
.L_68:
        /*0d88*/ 	.byte	0x04, 0x05
        /*0d8a*/ 	.short	(.L_70 - .L_69)
.L_69:
        /*0d8c*/ 	.word	0x00000200
        /*0d90*/ 	.word	0x00000001
        /*0d94*/ 	.word	0x00000001


	//----- nvinfo : EIATTR_CRS_STACK_SIZE
	.align		4
.L_70:
        /*0d98*/ 	.byte	0x04, 0x1e
        /*0d9a*/ 	.short	(.L_72 - .L_71)
.L_71:
        /*0d9c*/ 	.word	0x00000000


	//----- nvinfo : EIATTR_CBANK_PARAM_SIZE
	.align		4
.L_72:
        /*0da0*/ 	.byte	0x03, 0x19
        /*0da2*/ 	.short	0x0600


	//----- nvinfo : EIATTR_PARAM_CBANK
	.align		4
        /*0da4*/ 	.byte	0x04, 0x0a
        /*0da6*/ 	.short	(.L_74 - .L_73)
	.align		4
.L_73:
        /*0da8*/ 	.word	index@(.nv.constant0._ZN7cutlass13device_kernelINS_4fmha6kernel36Sm100FmhaFwdKernelTmaWarpspecializedIN4cute5tupleIJiiiNS5_IJNS5_IJiiEEEiEEEEEENS1_10collective38Sm100FmhaFwdMainloopTmaWarpspecializedINS_10bfloat16_tEffNS5_IJNS4_1CILi256EEENSC_ILi64EEENSC_ILi128EEEEEENS5_IJiNSC_ILi1EEES7_EEENS5_IJiSH_NS5_IJNS5_IJNSC_ILi0EEEiEEEiEEEEEESM_NS9_12ResidualMaskENS5_IJNSC_ILi2EEESH_SH_EEENSC_ILb0EEEEENS9_38Sm100FmhaFwdEpilogueTmaWarpspecializedINS_6half_tEfNS5_IJSF_SF_SE_EEESI_NS5_IJSH_S7_EEESQ_EENS2_23IndividualTileSchedulerENS2_41Sm100FmhaCtxKernelWarpspecializedScheduleEEEEEvNT_6ParamsE)
        /*0dac*/ 	.short	0x0380
        /*0dae*/ 	.short	0x0600


	//----- nvinfo : EIATTR_SW_WAR
	.align		4
.L_74:
        /*0db0*/ 	.byte	0x04, 0x36
        /*0db2*/ 	.short	(.L_76 - .L_75)
.L_75:
        /*0db4*/ 	.word	0x00000008
.L_76:


//--------------------- .nv.callgraph             --------------------------
	.section	.nv.callgraph,"",@"SHT_CUDA_CALLGRAPH"
	.align	4
	.sectionentsize	8
	.align		4
        /*0000*/ 	.word	0x00000000
	.align		4
        /*0004*/ 	.word	0xffffffff
	.align		4
        /*0008*/ 	.word	index@(_ZN7cutlass13device_kernelINS_4fmha6kernel36Sm100FmhaFwdKernelTmaWarpspecializedIN4cute5tupleIJiiiNS5_IJNS5_IJiiEEEiEEEEEENS1_10collective38Sm100FmhaFwdMainloopTmaWarpspecializedINS_10bfloat16_tEffNS5_IJNS4_1CILi256EEENSC_ILi64EEENSC_ILi128EEEEEENS5_IJiNSC_ILi1EEES7_EEENS5_IJiSH_NS5_IJNS5_IJNSC_ILi0EEEiEEEiEEEEEESM_NS9_12ResidualMaskENS5_IJNSC_ILi2EEESH_SH_EEENSC_ILb0EEEEENS9_38Sm100FmhaFwdEpilogueTmaWarpspecializedINS_6half_tEfNS5_IJSF_SF_SE_EEESI_NS5_IJSH_S7_EEESQ_EENS2_23IndividualTileSchedulerENS2_41Sm100FmhaCtxKernelWarpspecializedScheduleEEEEEvNT_6ParamsE)
	.align		4
        /*000c*/ 	.word	index@(__assertfail)
	.align		4
        /*0010*/ 	.word	index@(_ZN7cutlass13device_kernelINS_4fmha6kernel36Sm100FmhaFwdKernelTmaWarpspecializedIN4cute5tupleIJiiiNS5_IJNS5_IJiiEEEiEEEEEENS1_10collective38Sm100FmhaFwdMainloopTmaWarpspecializedINS_10bfloat16_tEffNS5_IJNS4_1CILi256EEENSC_ILi64EEENSC_ILi128EEEEEENS5_IJiNSC_ILi1EEES7_EEENS5_IJiSH_NS5_IJNS5_IJNSC_ILi0EEEiEEEiEEEEEESM_NS9_12ResidualMaskENS5_IJNSC_ILi2EEESH_SH_EEENSC_ILb0EEEEENS9_38Sm100FmhaFwdEpilogueTmaWarpspecializedINS_6half_tEfNS5_IJSF_SF_SE_EEESI_NS5_IJSH_S7_EEESQ_EENS2_23IndividualTileSchedulerENS2_41Sm100FmhaCtxKernelWarpspecializedScheduleEEEEEvNT_6ParamsE)
	.align		4
        /*0014*/ 	.word	index@(vprintf)
	.align		4
        /*0018*/ 	.word	0x00000000
	.align		4
        /*001c*/ 	.word	0xfffffffe
	.align		4
        /*0020*/ 	.word	0x00000000
	.align		4
        /*0024*/ 	.word	0xfffffffd
	.align		4
        /*0028*/ 	.word	0x00000000
	.align		4
        /*002c*/ 	.word	0xfffffffc


//--------------------- .nv.constant4             --------------------------
	.section	.nv.constant4,"a",@progbits
	.align	8
	.align		8
.nv.constant4:
        /*0000*/ 	.dword	vprintf
	.align		8
        /*0008*/ 	.dword	__assertfail
	.align		8
        /*0010*/ 	.dword	__unnamed_1
	.align		8
        /*0018*/ 	.dword	__unnamed_2
	.align		8
        /*0020*/ 	.dword	__unnamed_3
	.align		8
        /*0028*/ 	.dword	__unnamed_4
	.align		8
        /*0030*/ 	.dword	__unnamed_5
	.align		8
        /*0038*/ 	.dword	__unnamed_6
	.align		8
        /*0040*/ 	.dword	__unnamed_7
	.align		8
        /*0048*/ 	.dword	_ZN39_INTERNAL_ceddc40c_4_k_cu_e620bb39_31194cuda3std3__45__cpo5beginE
	.align		8
        /*0050*/ 	.dword	_ZN39_INTERNAL_ceddc40c_4_k_cu_e620bb39_31194cuda3std3__45__cpo3endE
	.align		8
        /*0058*/ 	.dword	_ZN39_INTERNAL_ceddc40c_4_k_cu_e620bb39_31194cuda3std3__45__cpo6cbeginE
	.align		8
        /*0060*/ 	.dword	_ZN39_INTERNAL_ceddc40c_4_k_cu_e620bb39_31194cuda3std3__45__cpo4cendE
	.align		8
        /*0068*/ 	.dword	_ZN39_INTERNAL_ceddc40c_4_k_cu_e620bb39_31194cuda3std3__441_GLOBAL__N__ceddc40c_4_k_cu_e620bb39_31196ignoreE
	.align		8
        /*0070*/ 	.dword	_ZN39_INTERNAL_ceddc40c_4_k_cu_e620bb39_31194cuda3std3__419piecewise_constructE
	.align		8
        /*0078*/ 	.dword	_ZN39_INTERNAL_ceddc40c_4_k_cu_e620bb39_31194cuda3std3__48in_placeE
	.align		8
        /*0080*/ 	.dword	_ZN39_INTERNAL_ceddc40c_4_k_cu_e620bb39_31194cuda3std6ranges3__45__cpo4swapE
	.align		8
        /*0088*/ 	.dword	_ZN39_INTERNAL_ceddc40c_4_k_cu_e620bb39_31194cuda3std6ranges3__45__cpo9iter_moveE
	.align		8
        /*0090*/ 	.dword	_ZN39_INTERNAL_ceddc40c_4_k_cu_e620bb39_31194cute7productE
	.align		8
        /*0098*/ 	.dword	_ZN39_INTERNAL_ceddc40c_4_k_cu_e620bb39_31194cute1_E
	.align		8
        /*00a0*/ 	.dword	$str$22
	.align		8
        /*00a8*/ 	.dword	$str$23
	.align		8
        /*00b0*/ 	.dword	$str$26
	.align		8
        /*00b8*/ 	.dword	$str$27
	.align		8
        /*00c0*/ 	.dword	$str$28
	.align		8
        /*00c8*/ 	.dword	$str$29
	.align		8
        /*00d0*/ 	.dword	$str$30
	.align		8
        /*00d8*/ 	.dword	$str$31
	.align		8
        /*00e0*/ 	.dword	$str$32
	.align		8
        /*00e8*/ 	.dword	$str$33
	.align		8
        /*00f0*/ 	.dword	$str$34
	.align		8
        /*00f8*/ 	.dword	$str$35
	.align		8
        /*0100*/ 	.dword	$str$36
	.align		8
        /*0108*/ 	.dword	$str$37


//--------------------- .nv.constant2._ZN7cutlass13device_kernelINS_4fmha6kernel36Sm100FmhaFwdKernelTmaWarpspecializedIN4cute5tupleIJiiiNS5_IJNS5_IJiiEEEiEEEEEENS1_10collective38Sm100FmhaFwdMainloopTmaWarpspecializedINS_10bfloat16_tEffNS5_IJNS4_1CILi256EEENSC_ILi64EEENSC_ILi128EEEEEENS5_IJiNSC_ILi1EEES7_EEENS5_IJiSH_NS5_IJNS5_IJNSC_ILi0EEEiEEEiEEEEEESM_NS9_12ResidualMaskENS5_IJNSC_ILi2EEESH_SH_EEENSC_ILb0EEEEENS9_38Sm100FmhaFwdEpilogueTmaWarpspecializedINS_6half_tEfNS5_IJSF_SF_SE_EEESI_NS5_IJSH_S7_EEESQ_EENS2_23IndividualTileSchedulerENS2_41Sm100FmhaCtxKernelWarpspecializedScheduleEEEEEvNT_6ParamsE --------------------------
	.section	.nv.constant2._ZN7cutlass13device_kernelINS_4fmha6kernel36Sm100FmhaFwdKernelTmaWarpspecializedIN4cute5tupleIJiiiNS5_IJNS5_IJiiEEEiEEEEEENS1_10collective38Sm100FmhaFwdMainloopTmaWarpspecializedINS_10bfloat16_tEffNS5_IJNS4_1CILi256EEENSC_ILi64EEENSC_ILi128EEEEEENS5_IJiNSC_ILi1EEES7_EEENS5_IJiSH_NS5_IJNS5_IJNSC_ILi0EEEiEEEiEEEEEESM_NS9_12ResidualMaskENS5_IJNSC_ILi2EEESH_SH_EEENSC_ILb0EEEEENS9_38Sm100FmhaFwdEpilogueTmaWarpspecializedINS_6half_tEfNS5_IJSF_SF_SE_EEESI_NS5_IJSH_S7_EEESQ_EENS2_23IndividualTileSchedulerENS2_41Sm100FmhaCtxKernelWarpspecializedScheduleEEEEEvNT_6ParamsE,"a",@progbits
	.sectionflags	@""
	.align	4
.nv.constant2._ZN7cutlass13device_kernelINS_4fmha6kernel36Sm100FmhaFwdKernelTmaWarpspecializedIN4cute5tupleIJiiiNS5_IJNS5_IJiiEEEiEEEEEENS1_10collective38Sm100FmhaFwdMainloopTmaWarpspecializedINS_10bfloat16_tEffNS5_IJNS4_1CILi256EEENSC_ILi64EEENSC_ILi128EEEEEENS5_IJiNSC_ILi1EEES7_EEENS5_IJiSH_NS5_IJNS5_IJNSC_ILi0EEEiEEEiEEEEEESM_NS9_12ResidualMaskENS5_IJNSC_ILi2EEESH_SH_EEENSC_ILb0EEEEENS9_38Sm100FmhaFwdEpilogueTmaWarpspecializedINS_6half_tEfNS5_IJSF_SF_SE_EEESI_NS5_IJSH_S7_EEESQ_EENS2_23IndividualTileSchedulerENS2_41Sm100FmhaCtxKernelWarpspecializedScheduleEEEEEvNT_6ParamsE:
        /*0000*/ 	.byte	0x20, 0x73, 0x01, 0x00, 0x40, 0x98, 0x01, 0x00, 0xf0, 0x72, 0x01, 0x00


//--------------------- .text._ZN7cutlass13device_kernelINS_4fmha6kernel36Sm100FmhaFwdKernelTmaWarpspecializedIN4cute5tupleIJiiiNS5_IJNS5_IJiiEEEiEEEEEENS1_10collective38Sm100FmhaFwdMainloopTmaWarpspecializedINS_10bfloat16_tEffNS5_IJNS4_1CILi256EEENSC_ILi64EEENSC_ILi128EEEEEENS5_IJiNSC_ILi1EEES7_EEENS5_IJiSH_NS5_IJNS5_IJNSC_ILi0EEEiEEEiEEEEEESM_NS9_12ResidualMaskENS5_IJNSC_ILi2EEESH_SH_EEENSC_ILb0EEEEENS9_38Sm100FmhaFwdEpilogueTmaWarpspecializedINS_6half_tEfNS5_IJSF_SF_SE_EEESI_NS5_IJSH_S7_EEESQ_EENS2_23IndividualTileSchedulerENS2_41Sm100FmhaCtxKernelWarpspecializedScheduleEEEEEvNT_6ParamsE --------------------------
	.section	.text._ZN7cutlass13device_kernelINS_4fmha6kernel36Sm100FmhaFwdKernelTmaWarpspecializedIN4cute5tupleIJiiiNS5_IJNS5_IJiiEEEiEEEEEENS1_10collective38Sm100FmhaFwdMainloopTmaWarpspecializedINS_10bfloat16_tEffNS5_IJNS4_1CILi256EEENSC_ILi64EEENSC_ILi128EEEEEENS5_IJiNSC_ILi1EEES7_EEENS5_IJiSH_NS5_IJNS5_IJNSC_ILi0EEEiEEEiEEEEEESM_NS9_12ResidualMaskENS5_IJNSC_ILi2EEESH_SH_EEENSC_ILb0EEEEENS9_38Sm100FmhaFwdEpilogueTmaWarpspecializedINS_6half_tEfNS5_IJSF_SF_SE_EEESI_NS5_IJSH_S7_EEESQ_EENS2_23IndividualTileSchedulerENS2_41Sm100FmhaCtxKernelWarpspecializedScheduleEEEEEvNT_6ParamsE,"ax",@progbits
	.align	128
.text._ZN7cutlass13device_kernelINS_4fmha6kernel36Sm100FmhaFwdKernelTmaWarpspecializedIN4cute5tupleIJiiiNS5_IJNS5_IJiiEEEiEEEEEENS1_10collective38Sm100FmhaFwdMainloopTmaWarpspecializedINS_10bfloat16_tEffNS5_IJNS4_1CILi256EEENSC_ILi64EEENSC_ILi128EEEEEENS5_IJiNSC_ILi1EEES7_EEENS5_IJiSH_NS5_IJNS5_IJNSC_ILi0EEEiEEEiEEEEEESM_NS9_12ResidualMaskENS5_IJNSC_ILi2EEESH_SH_EEENSC_ILb0EEEEENS9_38Sm100FmhaFwdEpilogueTmaWarpspecializedINS_6half_tEfNS5_IJSF_SF_SE_EEESI_NS5_IJSH_S7_EEESQ_EENS2_23IndividualTileSchedulerENS2_41Sm100FmhaCtxKernelWarpspecializedScheduleEEEEEvNT_6ParamsE:
        .type           _ZN7cutlass13device_kernelINS_4fmha6kernel36Sm100FmhaFwdKernelTmaWarpspecializedIN4cute5tupleIJiiiNS5_IJNS5_IJiiEEEiEEEEEENS1_10collective38Sm100FmhaFwdMainloopTmaWarpspecializedINS_10bfloat16_tEffNS5_IJNS4_1CILi256EEENSC_ILi64EEENSC_ILi128EEEEEENS5_IJiNSC_ILi1EEES7_EEENS5_IJiSH_NS5_IJNS5_IJNSC_ILi0EEEiEEEiEEEEEESM_NS9_12ResidualMaskENS5_IJNSC_ILi2EEESH_SH_EEENSC_ILb0EEEEENS9_38Sm100FmhaFwdEpilogueTmaWarpspecializedINS_6half_tEfNS5_IJSF_SF_SE_EEESI_NS5_IJSH_S7_EEESQ_EENS2_23IndividualTileSchedulerENS2_41Sm100FmhaCtxKernelWarpspecializedScheduleEEEEEvNT_6ParamsE,@function
        .size           _ZN7cutlass13device_kernelINS_4fmha6kernel36Sm100FmhaFwdKernelTmaWarpspecializedIN4cute5tupleIJiiiNS5_IJNS5_IJiiEEEiEEEEEENS1_10collective38Sm100FmhaFwdMainloopTmaWarpspecializedINS_10bfloat16_tEffNS5_IJNS4_1CILi256EEENSC_ILi64EEENSC_ILi128EEEEEENS5_IJiNSC_ILi1EEES7_EEENS5_IJiSH_NS5_IJNS5_IJNSC_ILi0EEEiEEEiEEEEEESM_NS9_12ResidualMaskENS5_IJNSC_ILi2EEESH_SH_EEENSC_ILb0EEEEENS9_38Sm100FmhaFwdEpilogueTmaWarpspecializedINS_6half_tEfNS5_IJSF_SF_SE_EEESI_NS5_IJSH_S7_EEESQ_EENS2_23IndividualTileSchedulerENS2_41Sm100FmhaCtxKernelWarpspecializedScheduleEEEEEvNT_6ParamsE,(.L_x_493 - _ZN7cutlass13device_kernelINS_4fmha6kernel36Sm100FmhaFwdKernelTmaWarpspecializedIN4cute5tupleIJiiiNS5_IJNS5_IJiiEEEiEEEEEENS1_10collective38Sm100FmhaFwdMainloopTmaWarpspecializedINS_10bfloat16_tEffNS5_IJNS4_1CILi256EEENSC_ILi64EEENSC_ILi128EEEEEENS5_IJiNSC_ILi1EEES7_EEENS5_IJiSH_NS5_IJNS5_IJNSC_ILi0EEEiEEEiEEEEEESM_NS9_12ResidualMaskENS5_IJNSC_ILi2EEESH_SH_EEENSC_ILb0EEEEENS9_38Sm100FmhaFwdEpilogueTmaWarpspecializedINS_6half_tEfNS5_IJSF_SF_SE_EEESI_NS5_IJSH_S7_EEESQ_EENS2_23IndividualTileSchedulerENS2_41Sm100FmhaCtxKernelWarpspecializedScheduleEEEEEvNT_6ParamsE)
        .other          _ZN7cutlass13device_kernelINS_4fmha6kernel36Sm100FmhaFwdKernelTmaWarpspecializedIN4cute5tupleIJiiiNS5_IJNS5_IJiiEEEiEEEEEENS1_10collective38Sm100FmhaFwdMainloopTmaWarpspecializedINS_10bfloat16_tEffNS5_IJNS4_1CILi256EEENSC_ILi64EEENSC_ILi128EEEEEENS5_IJiNSC_ILi1EEES7_EEENS5_IJiSH_NS5_IJNS5_IJNSC_ILi0EEEiEEEiEEEEEESM_NS9_12ResidualMaskENS5_IJNSC_ILi2EEESH_SH_EEENSC_ILb0EEEEENS9_38Sm100FmhaFwdEpilogueTmaWarpspecializedINS_6half_tEfNS5_IJSF_SF_SE_EEESI_NS5_IJSH_S7_EEESQ_EENS2_23IndividualTileSchedulerENS2_41Sm100FmhaCtxKernelWarpspecializedScheduleEEEEEvNT_6ParamsE,@"STO_CUDA_ENTRY STV_DEFAULT"
_ZN7cutlass13device_kernelINS_4fmha6kernel36Sm100FmhaFwdKernelTmaWarpspecializedIN4cute5tupleIJiiiNS5_IJNS5_IJiiEEEiEEEEEENS1_10collective38Sm100FmhaFwdMainloopTmaWarpspecializedINS_10bfloat16_tEffNS5_IJNS4_1CILi256EEENSC_ILi64EEENSC_ILi128EEEEEENS5_IJiNSC_ILi1EEES7_EEENS5_IJiSH_NS5_IJNS5_IJNSC_ILi0EEEiEEEiEEEEEESM_NS9_12ResidualMaskENS5_IJNSC_ILi2EEESH_SH_EEENSC_ILb0EEEEENS9_38Sm100FmhaFwdEpilogueTmaWarpspecializedINS_6half_tEfNS5_IJSF_SF_SE_EEESI_NS5_IJSH_S7_EEESQ_EENS2_23IndividualTileSchedulerENS2_41Sm100FmhaCtxKernelWarpspecializedScheduleEEEEEvNT_6ParamsE:
[----:B------:R-:W1:Y:S02]  /*0000*/  LDC R1, c[0x0][0x37c] ;  /* 0x0000df00ff017b82 */ /* 0x000e640000000800 */
[----:B-1----:R-:W-:Y:S01]  /*0010*/  IADD3 R1, PT, PT, R1, -0x18, RZ ;  /* 0xffffffe801017810 */ /* 0x002fe20007ffe0ff */
[----:B------:R-:W1:Y:S01]  /*0020*/  S2R R2, SR_TID.X ;  /* 0x0000000000027919 */ /* 0x000e620000002100 */
[----:B------:R-:W2:Y:S01]  /*0030*/  LDCU UR5, c[0x0][0x2f8] ;  /* 0x00005f00ff0577ac */ /* 0x000ea20008000800 */
[----:B------:R-:W3:Y:S01]  /*0040*/  LDCU UR4, c[0x0][0x2fc] ;  /* 0x00005f80ff0477ac */ /* 0x000ee20008000800 */
[----:B------:R-:W-:Y:S02]  /*0050*/  UPLOP3.LUT UP2, UPT, UPT, UPT, UPT, 0x40, 0x4 ;  /* 0x000000000004789c */ /* 0x000fe40003f4e870 */
[----:B------:R-:W-:Y:S02]  /*0060*/  UPLOP3.LUT UP1, UPT, UPT, UPT, UPT, 0x80, 0x8 ;  /* 0x000000000008789c */ /* 0x000fe40003f2f070 */
[----:B------:R-:W-:-:S02]  /*0070*/  UP2UR UR38, UPR, URZ, 0x4 ;  /* 0x00000004ff267883 */ /* 0x000fc40008000000 */
[----:B------:R-:W-:Y:S02]  /*0080*/  UPLOP3.LUT UP2, UPT, UPT, UPT, UPT, 0x80, 0x8 ;  /* 0x000000000008789c */ /* 0x000fe40003f4f070 */
[----:B------:R-:W-:Y:S01]  /*0090*/  UPLOP3.LUT UP0, UPT, UPT, UPT, UPT, 0x40, 0x4 ;  /* 0x000000000004789c */ /* 0x000fe20003f0e870 */
[----:B--2---:R-:W-:Y:S01]  /*00a0*/  IADD3 R22, P0, PT, R1, UR5, RZ ;  /* 0x0000000501167c10 */ /* 0x004fe2000ff1e0ff */
[----:B------:R-:W-:Y:S02]  /*00b0*/  UPLOP3.LUT UP6, UPT, UPT, UPT, UPT, 0x40, 0x4 ;  /* 0x000000000004789c */ /* 0x000fe40003fce870 */
[----:B------:R-:W-:Y:S02]  /*00c0*/  UPLOP3.LUT UP5, UPT, UPT, UPT, UPT, 0x40, 0x4 ;  /* 0x000000000004789c */ /* 0x000fe40003fae870 */
[----:B------:R-:W-:Y:S01]  /*00d0*/  UPLOP3.LUT UP4, UPT, UPT, UPT, UPT, 0x40, 0x4 ;  /* 0x000000000004789c */ /* 0x000fe20003f8e870 */
[----:B---3--:R-:W-:Y:S01]  /*00e0*/  IMAD.X R19, RZ, RZ, UR4, P0 ;  /* 0x00000004ff137e24 */ /* 0x008fe200080e06ff */
[----:B------:R-:W-:Y:S01]  /*00f0*/  UP2UR UR58, UPR, URZ, 0x4 ;  /* 0x00000004ff3a7883 */ /* 0x000fe20008000000 */
[----:B-1----:R-:W-:-:S05]  /*0100*/  SHF.R.U32.HI R69, RZ, 0x5, R2 ;  /* 0x00000005ff457819 */ /* 0x002fca0000011602 */
[----:B------:R-:W1:Y:S02]  /*0110*/  SHFL.IDX PT, R3, R69, RZ, 0x1f ;  /* 0x00001fff45037589 */ /* 0x000e6400000e0000 */
[----:B-1----:R-:W-:-:S04]  /*0120*/  SHF.R.S32.HI R0, RZ, 0x1f, R3 ;  /* 0x0000001fff007819 */ /* 0x002fc80000011403 */
[----:B------:R-:W-:-:S04]  /*0130*/  LEA.HI R0, R0, R3, RZ, 0x2 ;  /* 0x0000000300007211 */ /* 0x000fc800078f10ff */
[----:B------:R-:W-:-:S04]  /*0140*/  SHF.R.S32.HI R0, RZ, 0x2, R0 ;  /* 0x00000002ff007819 */ /* 0x000fc80000011400 */
[----:B------:R-:W-:-:S13]  /*0150*/  ISETP.NE.AND P1, PT, R0, RZ, PT ;  /* 0x000000ff0000720c */ /* 0x000fda0003f25270 */
[----:B------:R-:W-:Y:S05]  /*0160*/  @!P1 BRA `(.L_x_0) ;  /* 0x0000000400249947 */ /* 0x000fea0003800000 */
[----:B------:R-:W-:-:S13]  /*0170*/  ISETP.NE.AND P0, PT, R0, 0x2, PT ;  /* 0x000000020000780c */ /* 0x000fda0003f05270 */
[----:B------:R-:W-:Y:S05]  /*0180*/  @!P0 BRA `(.L_x_1) ;  /* 0x0000000000f48947 */ /* 0x000fea0003800000 */
[----:B------:R-:W-:-:S13]  /*0190*/  ISETP.NE.AND P0, PT, R0, 0x1, PT ;  /* 0x000000010000780c */ /* 0x000fda0003f05270 */
[----:B------:R-:W-:Y:S05]  /*01a0*/  @P0 BRA `(.L_x_2) ;  /* 0x00000000002c0947 */ /* 0x000fea0003800000 */
[----:B------:R-:W-:Y:S01]  /*01b0*/  HFMA2 R0, -RZ, RZ, 0, 5.9604644775390625e-08 ;  /* 0x00000001ff007431 */ /* 0x000fe200000001ff */
[----:B------:R-:W-:Y:S02]  /*01c0*/  UPLOP3.LUT UP3, UPT, UPT, UPT, UPT, 0x40, 0x4 ;  /* 0x000000000004789c */ /* 0x000fe40003f6e870 */
[----:B------:R-:W-:Y:S02]  /*01d0*/  UPLOP3.LUT UP2, UPT, UPT, UPT, UPT, 0x40, 0x4 ;  /* 0x000000000004789c */ /* 0x000fe40003f4e870 */
[----:B------:R-:W-:Y:S02]  /*01e0*/  UPLOP3.LUT UP1, UPT, UPT, UPT, UPT, 0x80, 0x8 ;  /* 0x000000000008789c */ /* 0x000fe40003f2f070 */
[----:B------:R-:W-:Y:S02]  /*01f0*/  UPLOP3.LUT UP0, UPT, UPT, UPT, UPT, 0x40, 0x4 ;  /* 0x000000000004789c */ /* 0x000fe40003f0e870 */
[----:B------:R-:W-:Y:S02]  /*0200*/  UPLOP3.LUT UP6, UPT, UPT, UPT, UPT, 0x40, 0x4 ;  /* 0x000000000004789c */ /* 0x000fe40003fce870 */
[----:B------:R-:W-:-:S02]  /*0210*/  UPLOP3.LUT UP5, UPT, UPT, UPT, UPT, 0x40, 0x4 ;  /* 0x000000000004789c */ /* 0x000fc40003fae870 */
[----:B------:R-:W-:Y:S02]  /*0220*/  UPLOP3.LUT UP4, UPT, UPT, UPT, UPT, 0x80, 0x8 ;  /* 0x000000000008789c */ /* 0x000fe40003f8f070 */
[----:B------:R-:W-:Y:S02]  /*0230*/  UP2UR UR38, UPR, URZ, 0x8 ;  /* 0x00000008ff267883 */ /* 0x000fe40008000000 */
[----:B------:R-:W-:Y:S01]  /*0240*/  UP2UR UR58, UPR, URZ, 0x4 ;  /* 0x00000004ff3a7883 */ /* 0x000fe20008000000 */
[----:B------:R-:W-:Y:S11]  /*0250*/  BRA `(.L_x_0) ;  /* 0x0000000000e87947 */ /* 0x000ff60003800000 */
.L_x_2:
[----:B------:R-:W-:Y:S01]  /*0260*/  ISETP.NE.AND P0, PT, R3, 0xc, PT ;  /* 0x0000000c0300780c */ /* 0x000fe20003f05270 */
[----:B------:R-:W-:Y:S01]  /*0270*/  UPLOP3.LUT UP2, UPT, UPT, UPT, UPT, 0x40, 0x4 ;  /* 0x000000000004789c */ /* 0x000fe20003f4e870 */
[----:B------:R-:W-:Y:S01]  /*0280*/  HFMA2 R0, -RZ, RZ, 0, 1.78813934326171875e-07 ;  /* 0x00000003ff007431 */ /* 0x000fe200000001ff */
[----:B------:R-:W-:Y:S02]  /*0290*/  UPLOP3.LUT UP1, UPT, UPT, UPT, UPT, 0x80, 0x8 ;  /* 0x000000000008789c */ /* 0x000fe40003f2f070 */
[----:B------:R-:W-:Y:S02]  /*02a0*/  UP2UR UR38, UPR, URZ, 0x4 ;  /* 0x00000004ff267883 */ /* 0x000fe40008000000 */
[----:B------:R-:W-:Y:S02]  /*02b0*/  UPLOP3.LUT UP2, UPT, UPT, UPT, UPT, 0x40, 0x4 ;  /* 0x000000000004789c */ /* 0x000fe40003f4e870 */
[----:B------:R-:W-:Y:S02]  /*02c0*/  UPLOP3.LUT UP0, UPT, UPT, UPT, UPT, 0x40, 0x4 ;  /* 0x000000000004789c */ /* 0x000fe40003f0e870 */
[----:B------:R-:W-:-:S02]  /*02d0*/  UPLOP3.LUT UP6, UPT, UPT, UPT, UPT, 0x40, 0x4 ;  /* 0x000000000004789c */ /* 0x000fc40003fce870 */
[----:B------:R-:W-:Y:S02]  /*02e0*/  UPLOP3.LUT UP5, UPT, UPT, UPT, UPT, 0x80, 0x8 ;  /* 0x000000000008789c */ /* 0x000fe40003faf070 */
[----:B------:R-:W-:Y:S02]  /*02f0*/  UPLOP3.LUT UP4, UPT, UPT, UPT, UPT, 0x40, 0x4 ;  /* 0x000000000004789c */ /* 0x000fe40003f8e870 */
[----:B------:R-:W-:Y:S01]  /*0300*/  UP2UR UR58, UPR, URZ, 0x4 ;  /* 0x00000004ff3a7883 */ /* 0x000fe20008000000 */
[----:B------:R-:W-:Y:S11]  /*0310*/  @!P0 BRA `(.L_x_0) ;  /* 0x0000000000b88947 */ /* 0x000ff60003800000 */
[----:B------:R-:W-:-:S13]  /*0320*/  ISETP.NE.AND P0, PT, R3, 0xe, PT ;  /* 0x0000000e0300780c */ /* 0x000fda0003f05270 */
[----:B------:R-:W-:Y:S05]  /*0330*/  @!P0 BRA `(.L_x_3) ;  /* 0x00000000005c8947 */ /* 0x000fea0003800000 */
[----:B------:R-:W-:-:S13]  /*0340*/  ISETP.NE.AND P0, PT, R3, 0xd, PT ;  /* 0x0000000d0300780c */ /* 0x000fda0003f05270 */
[----:B------:R-:W-:Y:S05]  /*0350*/  @P0 BRA `(.L_x_4) ;  /* 0x00000000002c0947 */ /* 0x000fea0003800000 */
[----:B------:R-:W-:Y:S01]  /*0360*/  HFMA2 R0, -RZ, RZ, 0, 2.384185791015625e-07 ;  /* 0x00000004ff007431 */ /* 0x000fe200000001ff */
        /* <DEDUP_REMOVED lines=10> */
.L_x_4:
[----:B------:R-:W-:Y:S01]  /*0410*/  HFMA2 R0, -RZ, RZ, 0, 3.5762786865234375e-07 ;  /* 0x00000006ff007431 */ /* 0x000fe200000001ff */
[----:B------:R-:W-:Y:S02]  /*0420*/  UPLOP3.LUT UP3, UPT, UPT, UPT, UPT, 0x40, 0x4 ;  /* 0x000000000004789c */ /* 0x000fe40003f6e870 */
[----:B------:R-:W-:Y:S02]  /*0430*/  UPLOP3.LUT UP2, UPT, UPT, UPT, UPT, 0x40, 0x4 ;  /* 0x000000000004789c */ /* 0x000fe40003f4e870 */
[----:B------:R-:W-:Y:S02]  /*0440*/  UPLOP3.LUT UP0, UPT, UPT, UPT, UPT, 0x40, 0x4 ;  /* 0x000000000004789c */ /* 0x000fe40003f0e870 */
[----:B------:R-:W-:Y:S02]  /*0450*/  UPLOP3.LUT UP6, UPT, UPT, UPT, UPT, 0x40, 0x4 ;  /* 0x000000000004789c */ /* 0x000fe40003fce870 */
[----:B------:R-:W-:Y:S02]  /*0460*/  UPLOP3.LUT UP5, UPT, UPT, UPT, UPT, 0x40, 0x4 ;  /* 0x000000000004789c */ /* 0x000fe40003fae870 */
[----:B------:R-:W-:-:S02]  /*0470*/  UPLOP3.LUT UP4, UPT, UPT, UPT, UPT, 0x40, 0x4 ;  /* 0x000000000004789c */ /* 0x000fc40003f8e870 */
[----:B------:R-:W-:Y:S02]  /*0480*/  UP2UR UR38, UPR, URZ, 0x8 ;  /* 0x00000008ff267883 */ /* 0x000fe40008000000 */
[----:B------:R-:W-:Y:S01]  /*0490*/  UP2UR UR58, UPR, URZ, 0x4 ;  /* 0x00000004ff3a7883 */ /* 0x000fe20008000000 */
[----:B------:R-:W-:Y:S11]  /*04a0*/  BRA `(.L_x_0) ;  /* 0x0000000000547947 */ /* 0x000ff60003800000 */
.L_x_3:
[----:B------:R-:W-:Y:S01]  /*04b0*/  HFMA2 R0, -RZ, RZ, 0, 2.98023223876953125e-07 ;  /* 0x00000005ff007431 */ /* 0x000fe200000001ff */
        /* <DEDUP_REMOVED lines=10> */
.L_x_1:
[----:B------:R-:W-:Y:S01]  /*0560*/  HFMA2 R0, -RZ, RZ, 0, 1.1920928955078125e-07 ;  /* 0x00000002ff007431 */ /* 0x000fe200000001ff */
        /* <DEDUP_REMOVED lines=8> */
[----:B------:R-:W-:-:S12]  /*05f0*/  UP2UR UR58, UPR, URZ, 0x4 ;  /* 0x00000004ff3a7883 */ /* 0x000fd80008000000 */
.L_x_0:
[----:B------:R-:W-:Y:S01]  /*0600*/  ELECT P0, URZ, PT ;  /* 0x0000000000ff782f */ /* 0x000fe20003800000 */
[----:B------:R-:W-:Y:S03]  /*0610*/  BSSY.RECONVERGENT B0, `(.L_x_5) ;  /* 0x000000f000007945 */ /* 0x000fe60003800200 */
[----:B------:R-:W-:Y:S02]  /*0620*/  PLOP3.LUT P2, PT, P0, PT, UP0, 0x5d, 0xd5 ;  /* 0x0000000000d5781c */ /* 0x000fe4000074eb0d */
[----:B------:R-:W-:-:S11]  /*0630*/  PLOP3.LUT P1, PT, P0, PT, UP6, 0x5d, 0xd5 ;  /* 0x0000000000d5781c */ /* 0x000fd6000072eb6d */
[----:B------:R-:W-:Y:S05]  /*0640*/  @P2 BRA `(.L_x_6) ;  /* 0x00000000002c2947 */ /* 0x000fea0003800000 */
[----:B------:R-:W1:Y:S02]  /*0650*/  LDCU.64 UR4, c[0x0][0x348] ;  /* 0x00006900ff0477ac */ /* 0x000e640008000a00 */
[----:B-1----:R-:W-:-:S04]  /*0660*/  UIADD3 UR8, UP0, UPT, UR4, 0x80, URZ ;  /* 0x0000008004087890 */ /* 0x002fc8000ff1e0ff */
[----:B------:R-:W-:Y:S02]  /*0670*/  UIADD3.X UR9, UPT, UPT, URZ, UR5, URZ, UP0, !UPT ;  /* 0x00000005ff097290 */ /* 0x000fe400087fe4ff */
[----:B------:R-:W-:-:S04]  /*0680*/  UIADD3 UR6, UP0, UPT, UR4, 0x180, URZ ;  /* 0x0000018004067890 */ /* 0x000fc8000ff1e0ff */
[----:B------:R-:W-:Y:S02]  /*0690*/  UIADD3.X UR7, UPT, UPT, URZ, UR5, URZ, UP0, !UPT ;  /* 0x00000005ff077290 */ /* 0x000fe400087fe4ff */
[----:B------:R-:W-:Y:S01]  /*06a0*/  UIADD3 UR4, UP0, UPT, UR4, 0x280, URZ ;  /* 0x0000028004047890 */ /* 0x000fe2000ff1e0ff */
[----:B------:R1:W-:Y:S03]  /*06b0*/  UTMACCTL.PF [UR8] ;  /* 0x00000000080079b9 */ /* 0x0003e60008040000 */
[----:B------:R-:W-:-:S03]  /*06c0*/  UIADD3.X UR5, UPT, UPT, URZ, UR5, URZ, UP0, !UPT ;  /* 0x00000005ff057290 */ /* 0x000fc600087fe4ff */
[----:B------:R1:W-:Y:S06]  /*06d0*/  UTMACCTL.PF [UR6] ;  /* 0x00000000060079b9 */ /* 0x0003ec0008040000 */
[----:B------:R1:W-:Y:S02]  /*06e0*/  UTMACCTL.PF [UR4] ;  /* 0x00000000040079b9 */ /* 0x0003e40008040000 */
[----:B-1----:R-:W-:Y:S01]  /*06f0*/  NOP ;  /* 0x0000000000007918 */ /* 0x002fe20000000000 */
.L_x_6:
[----:B------:R-:W-:Y:S05]  /*0700*/  BSYNC.RECONVERGENT B0 ;  /* 0x0000000000007941 */ /* 0x000fea0003800200 */
.L_x_5:
[----:B------:R-:W-:Y:S04]  /*0710*/  BSSY.RECONVERGENT B0, `(.L_x_7) ;  /* 0x000001b000007945 */ /* 0x000fe80003800200 */
[----:B------:R-:W-:Y:S05]  /*0720*/  @P1 BRA `(.L_x_8) ;  /* 0x0000000000241947 */ /* 0x000fea0003800000 */
[----:B------:R-:W1:Y:S01]  /*0730*/  LDCU.64 UR4, c[0x0][0x348] ;  /* 0x00006900ff0477ac */ /* 0x000e620008000a00 */
[----:B------:R-:W-:Y:S02]  /*0740*/  PLOP3.LUT P6, PT, PT, PT, PT, 0x80, 0x8 ;  /* 0x000000000008781c */ /* 0x000fe40003fcf070 */
[----:B------:R-:W-:Y:S02]  /*0750*/  PLOP3.LUT P5, PT, PT, PT, PT, 0x8, 0x80 ;  /* 0x000000000080781c */ /* 0x000fe40003fae170 */
[----:B------:R-:W-:Y:S02]  /*0760*/  PLOP3.LUT P4, PT, PT, PT, PT, 0x80, 0x8 ;  /* 0x000000000008781c */ /* 0x000fe40003f8f070 */
[----:B------:R-:W-:Y:S01]  /*0770*/  PLOP3.LUT P3, PT, PT, PT, PT, 0x80, 0x8 ;  /* 0x000000000008781c */ /* 0x000fe20003f6f070 */
[----:B-1----:R-:W-:-:S04]  /*0780*/  UIADD3 UR4, UP0, UPT, UR4, 0x400, URZ ;  /* 0x0000040004047890 */ /* 0x002fc8000ff1e0ff */
[----:B------:R-:W-:-:S09]  /*0790*/  UIADD3.X UR5, UPT, UPT, URZ, UR5, URZ, UP0, !UPT ;  /* 0x00000005ff057290 */ /* 0x000fd200087fe4ff */
[----:B------:R1:W-:Y:S02]  /*07a0*/  UTMACCTL.PF [UR4] ;  /* 0x00000000040079b9 */ /* 0x0003e40008040000 */
[----:B-1----:R-:W-:Y:S05]  /*07b0*/  BRA `(.L_x_9) ;  /* 0x0000000000407947 */ /* 0x002fea0003800000 */
.L_x_8:
[----:B------:R-:W-:-:S13]  /*07c0*/  ISETP.NE.AND P1, PT, R0, 0x3, PT ;  /* 0x000000030000780c */ /* 0x000fda0003f25270 */
[----:B------:R-:W-:Y:S05]  /*07d0*/  @!P1 BRA `(.L_x_10) ;  /* 0x0000000000289947 */ /* 0x000fea0003800000 */
[----:B------:R-:W-:Y:S02]  /*07e0*/  ISETP.NE.AND P1, PT, R0, 0x4, PT ;  /* 0x000000040000780c */ /* 0x000fe40003f25270 */
[----:B------:R-:W-:Y:S02]  /*07f0*/  PLOP3.LUT P4, PT, PT, PT, PT, 0x80, 0x8 ;  /* 0x000000000008781c */ /* 0x000fe40003f8f070 */
[----:B------:R-:W-:Y:S02]  /*0800*/  PLOP3.LUT P5, PT, PT, PT, PT, 0x8, 0x80 ;  /* 0x000000000080781c */ /* 0x000fe40003fae170 */
[----:B------:R-:W-:Y:S02]  /*0810*/  PLOP3.LUT P6, PT, PT, PT, PT, 0x80, 0x8 ;  /* 0x000000000008781c */ /* 0x000fe40003fcf070 */
[----:B------:R-:W-:-:S05]  /*0820*/  PLOP3.LUT P3, PT, PT, PT, PT, 0x80, 0x8 ;  /* 0x000000000008781c */ /* 0x000fca0003f6f070 */
[----:B------:R-:W-:Y:S08]  /*0830*/  @P1 BRA `(.L_x_9) ;  /* 0x0000000000201947 */ /* 0x000ff00003800000 */
[----:B------:R-:W-:Y:S02]  /*0840*/  PLOP3.LUT P5, PT, PT, PT, PT, 0x8, 0x80 ;  /* 0x000000000080781c */ /* 0x000fe40003fae170 */
[----:B------:R-:W-:Y:S02]  /*0850*/  PLOP3.LUT P6, PT, PT, PT, PT, 0x8, 0x80 ;  /* 0x000000000080781c */ /* 0x000fe40003fce170 */
[----:B------:R-:W-:Y:S01]  /*0860*/  PLOP3.LUT P3, PT, PT, PT, PT, 0x8, 0x80 ;  /* 0x000000000080781c */ /* 0x000fe20003f6e170 */
[----:B------:R-:W-:-:S12]  /*0870*/  BRA `(.L_x_9) ;  /* 0x0000000000107947 */ /* 0x000fd80003800000 */
.L_x_10:
[----:B------:R-:W-:Y:S02]  /*0880*/  PLOP3.LUT P6, PT, PT, PT, PT, 0x8, 0x80 ;  /* 0x000000000080781c */ /* 0x000fe40003fce170 */
[----:B------:R-:W-:Y:S02]  /*0890*/  PLOP3.LUT P5, PT, PT, PT, PT, 0x80, 0x8 ;  /* 0x000000000008781c */ /* 0x000fe40003faf070 */
[----:B------:R-:W-:Y:S02]  /*08a0*/  PLOP3.LUT P4, PT, PT, PT, PT, 0x8, 0x80 ;  /* 0x000000000080781c */ /* 0x000fe40003f8e170 */
[----:B------:R-:W-:-:S13]  /*08b0*/  PLOP3.LUT P3, PT, PT, PT, PT, 0x80, 0x8 ;  /* 0x000000000008781c */ /* 0x000fda0003f6f070 */
.L_x_9:
[----:B------:R-:W-:Y:S05]  /*08c0*/  BSYNC.RECONVERGENT B0 ;  /* 0x0000000000007941 */ /* 0x000fea0003800200 */
.L_x_7:
[----:B------:R-:W1:Y:S01]  /*08d0*/  SHFL.IDX PT, R3, R69, RZ, 0x1f ;  /* 0x00001fff45037589 */ /* 0x000e6200000e0000 */
[----:B------:R-:W-:Y:S02]  /*08e0*/  ISETP.NE.AND P1, PT, R0, 0x3, PT ;  /* 0x000000030000780c */ /* 0x000fe40003f25270 */
[----:B------:R-:W-:Y:S02]  /*08f0*/  PLOP3.LUT P0, PT, P0, PT, UP1, 0xae, 0xea ;  /* 0x0000000000ea781c */ /* 0x000fe4000070f51e */
[----:B-1----:R-:W-:-:S13]  /*0900*/  ISETP.NE.AND P2, PT, R3, RZ, PT ;  /* 0x000000ff0300720c */ /* 0x002fda0003f45270 */
[----:B------:R-:W-:Y:S05]  /*0910*/  @P2 BRA `(.L_x_11) ;  /* 0x0000000000382947 */ /* 0x000fea0003800000 */
[----:B------:R-:W1:Y:S01]  /*0920*/  S2UR UR5, SR_CgaCtaId ;  /* 0x00000000000579c3 */ /* 0x000e620000008800 */
[----:B------:R-:W-:Y:S01]  /*0930*/  UMOV UR6, 0x400 ;  /* 0x0000040000067882 */ /* 0x000fe20000000000 */
[----:B------:R-:W-:Y:S01]  /*0940*/  UMOV UR4, 0x1 ;  /* 0x0000000100047882 */ /* 0x000fe20000000000 */
[----:B------:R-:W-:Y:S01]  /*0950*/  ELECT P2, URZ, PT ;  /* 0x0000000000ff782f */ /* 0x000fe20003840000 */
[----:B-1----:R-:W-:Y:S02]  /*0960*/  ULEA UR5, UR5, UR6, 0x18 ;  /* 0x0000000605057291 */ /* 0x002fe4000f8ec0ff */
[----:B------:R-:W-:-:S04]  /*0970*/  UIADD3 UR6, UPT, UPT, -UR4, 0x100000, URZ ;  /* 0x0010000004067890 */ /* 0x000fc8000fffe1ff */
[----:B------:R-:W-:Y:S02]  /*0980*/  USHF.L.U32 UR7, UR6, 0xb, URZ ;  /* 0x0000000b06077899 */ /* 0x000fe400080006ff */
[----:B------:R-:W-:Y:S01]  /*0990*/  USHF.L.U32 UR6, UR6, 0x1, URZ ;  /* 0x0000000106067899 */ /* 0x000fe200080006ff */
[----:B------:R-:W1:Y:S11]  /*09a0*/  FENCE.VIEW.ASYNC.S ;  /* 0x00000000000073c6 */ /* 0x000e760000000000 */
[----:B-1----:R1:W2:Y:S01]  /*09b0*/  SYNCS.EXCH.64 URZ, [UR5+0x1c000], UR6 ;  /* 0x01c0000605ff75b2 */ /* 0x0022a20008000100 */
[----:B------:R1:W3:Y:S01]  /*09c0*/  SYNCS.EXCH.64 URZ, [UR5+0x1c010], UR6 ;  /* 0x01c0100605ff75b2 */ /* 0x0002e20008000100 */
[----:B------:R1:W4:Y:S01]  /*09d0*/  SYNCS.EXCH.64 URZ, [UR5+0x1c008], UR6 ;  /* 0x01c0080605ff75b2 */ /* 0x0003220008000100 */
[----:B------:R1:W5:Y:S01]  /*09e0*/  SYNCS.EXCH.64 URZ, [UR5+0x1c018], UR6 ;  /* 0x01c0180605ff75b2 */ /* 0x0003620008000100 */
[----:B------:R-:W-:Y:S01]  /*09f0*/  NOP ;  /* 0x0000000000007918 */ /* 0x000fe20000000000 */
.L_x_11:
[----:B------:R-:W-:Y:S01]  /*0a00*/  NOP ;  /* 0x0000000000007918 */ /* 0x000fe20000000000 */
[----:B------:R-:W-:Y:S05]  /*0a10*/  @!P1 BRA `(.L_x_12) ;  /* 0x0000000000289947 */ /* 0x000fea0003800000 */
[----:B------:R-:W-:Y:S01]  /*0a20*/  ISETP.NE.AND P1, PT, R0, 0x4, PT ;  /* 0x000000040000780c */ /* 0x000fe20003f25270 */
[----:B------:R-:W-:Y:S02]  /*0a30*/  UPLOP3.LUT UP3, UPT, UPT, UPT, UPT, 0x80, 0x8 ;  /* 0x000000000008789c */ /* 0x000fe40003f6f070 */
[----:B------:R-:W-:Y:S02]  /*0a40*/  UPLOP3.LUT UP2, UPT, UPT, UPT, UPT, 0x40, 0x4 ;  /* 0x000000000004789c */ /* 0x000fe40003f4e870 */
[----:B------:R-:W-:Y:S02]  /*0a50*/  UPLOP3.LUT UP1, UPT, UPT, UPT, UPT, 0x80, 0x8 ;  /* 0x000000000008789c */ /* 0x000fe40003f2f070 */
[----:B------:R-:W-:-:S06]  /*0a60*/  UPLOP3.LUT UP0, UPT, UPT, UPT, UPT, 0x80, 0x8 ;  /* 0x000000000008789c */ /* 0x000fcc0003f0f070 */
[----:B------:R-:W-:Y:S05]  /*0a70*/  @P1 BRA `(.L_x_13) ;  /* 0x0000000000201947 */ /* 0x000fea0003800000 */
[----:B------:R-:W-:Y:S02]  /*0a80*/  UPLOP3.LUT UP2, UPT, UPT, UPT, UPT, 0x40, 0x4 ;  /* 0x000000000004789c */ /* 0x000fe40003f4e870 */
[----:B------:R-:W-:Y:S02]  /*0a90*/  UPLOP3.LUT UP3, UPT, UPT, UPT, UPT, 0x40, 0x4 ;  /* 0x000000000004789c */ /* 0x000fe40003f6e870 */
[----:B------:R-:W-:Y:S01]  /*0aa0*/  UPLOP3.LUT UP0, UPT, UPT, UPT, UPT, 0x40, 0x4 ;  /* 0x000000000004789c */ /* 0x000fe20003f0e870 */
[----:B------:R-:W-:Y:S05]  /*0ab0*/  BRA `(.L_x_13) ;  /* 0x0000000000107947 */ /* 0x000fea0003800000 */
.L_x_12:
[----:B------:R-:W-:Y:S02]  /*0ac0*/  UPLOP3.LUT UP3, UPT, UPT, UPT, UPT, 0x40, 0x4 ;  /* 0x000000000004789c */ /* 0x000fe40003f6e870 */
[----:B------:R-:W-:Y:S02]  /*0ad0*/  UPLOP3.LUT UP2, UPT, UPT, UPT, UPT, 0x80, 0x8 ;  /* 0x000000000008789c */ /* 0x000fe40003f4f070 */
[----:B------:R-:W-:Y:S02]  /*0ae0*/  UPLOP3.LUT UP1, UPT, UPT, UPT, UPT, 0x40, 0x4 ;  /* 0x000000000004789c */ /* 0x000fe40003f2e870 */
[----:B------:R-:W-:Y:S02]  /*0af0*/  UPLOP3.LUT UP0, UPT, UPT, UPT, UPT, 0x80, 0x8 ;  /* 0x000000000008789c */ /* 0x000fe40003f0f070 */
.L_x_13:
[----:B------:R-:W1:Y:S02]  /*0b00*/  SHFL.IDX PT, R3, R69, RZ, 0x1f ;  /* 0x00001fff45037589 */ /* 0x000e6400000e0000 */
        /* <DEDUP_REMOVED lines=11> */
[----:B-1----:R1:W1:Y:S01]  /*0bc0*/  SYNCS.EXCH.64 URZ, [UR5+0x1c020], UR6 ;  /* 0x01c0200605ff75b2 */ /* 0x0022620008000100 */
[----:B------:R1:W1:Y:S01]  /*0bd0*/  SYNCS.EXCH.64 URZ, [UR5+0x1c038], UR6 ;  /* 0x01c0380605ff75b2 */ /* 0x0002620008000100 */
[----:B------:R1:W1:Y:S01]  /*0be0*/  SYNCS.EXCH.64 URZ, [UR5+0x1c028], UR6 ;  /* 0x01c0280605ff75b2 */ /* 0x0002620008000100 */
[----:B------:R1:W1:Y:S01]  /*0bf0*/  SYNCS.EXCH.64 URZ, [UR5+0x1c040], UR6 ;  /* 0x01c0400605ff75b2 */ /* 0x0002620008000100 */
[----:B------:R1:W1:Y:S01]  /*0c00*/  SYNCS.EXCH.64 URZ, [UR5+0x1c030], UR6 ;  /* 0x01c0300605ff75b2 */ /* 0x0002620008000100 */
[----:B------:R1:W1:Y:S01]  /*0c10*/  SYNCS.EXCH.64 URZ, [UR5+0x1c048], UR6 ;  /* 0x01c0480605ff75b2 */ /* 0x0002620008000100 */
[----:B------:R-:W-:Y:S01]  /*0c20*/  NOP ;  /* 0x0000000000007918 */ /* 0x000fe20000000000 */
.L_x_14:
[----:B------:R-:W2:Y:S01]  /*0c30*/  SHFL.IDX PT, R3, R69, RZ, 0x1f ;  /* 0x00001fff45037589 */ /* 0x000ea200000e0000 */
[----:B------:R-:W-:Y:S01]  /*0c40*/  NOP ;  /* 0x0000000000007918 */ /* 0x000fe20000000000 */
[----:B--2---:R-:W-:-:S13]  /*0c50*/  ISETP.NE.AND P1, PT, R3, RZ, PT ;  /* 0x000000ff0300720c */ /* 0x004fda0003f25270 */
[----:B------:R-:W-:Y:S05]  /*0c60*/  @P1 BRA `(.L_x_15) ;  /* 0x0000000000401947 */ /* 0x000fea0003800000 */
[----:B-1----:R-:W1:Y:S01]  /*0c70*/  S2UR UR6, SR_CgaCtaId ;  /* 0x00000000000679c3 */ /* 0x002e620000008800 */
[----:B------:R-:W-:Y:S01]  /*0c80*/  UMOV UR7, 0x400 ;  /* 0x0000040000077882 */ /* 0x000fe20000000000 */
[----:B------:R-:W-:Y:S01]  /*0c90*/  UMOV UR5, 0x1 ;  /* 0x0000000100057882 */ /* 0x000fe20000000000 */
[----:B------:R-:W-:Y:S01]  /*0ca0*/  UMOV UR4, 0x80 ;  /* 0x0000008000047882 */ /* 0x000fe20000000000 */
[----:B------:R-:W-:-:S04]  /*0cb0*/  UIADD3 UR8, UPT, UPT, -UR5, 0x100000, URZ ;  /* 0x0010000005087890 */ /* 0x000fc8000fffe1ff */
[----:B------:R-:W-:Y:S02]  /*0cc0*/  USHF.L.U32 UR9, UR8, 0xb, URZ ;  /* 0x0000000b08097899 */ /* 0x000fe400080006ff */
[----:B------:R-:W-:Y:S02]  /*0cd0*/  USHF.L.U32 UR8, UR8, 0x1, URZ ;  /* 0x0000000108087899 */ /* 0x000fe400080006ff */
[----:B------:R-:W-:-:S04]  /*0ce0*/  UIADD3 UR4, UPT, UPT, -UR4, 0x100000, URZ ;  /* 0x0010000004047890 */ /* 0x000fc8000fffe1ff */
[----:B------:R-:W-:Y:S02]  /*0cf0*/  USHF.L.U32 UR5, UR4, 0xb, URZ ;  /* 0x0000000b04057899 */ /* 0x000fe400080006ff */
[----:B------:R-:W-:Y:S01]  /*0d00*/  USHF.L.U32 UR4, UR4, 0x1, URZ ;  /* 0x0000000104047899 */ /* 0x000fe200080006ff */
[----:B------:R-:W-:Y:S01]  /*0d10*/  ELECT P1, URZ, PT ;  /* 0x0000000000ff782f */ /* 0x000fe20003820000 */
[----:B-1----:R-:W-:Y:S01]  /*0d20*/  ULEA UR6, UR6, UR7, 0x18 ;  /* 0x0000000706067291 */ /* 0x002fe2000f8ec0ff */
[----:B------:R-:W1:Y:S11]  /*0d30*/  FENCE.VIEW.ASYNC.S ;  /* 0x00000000000073c6 */ /* 0x000e760000000000 */
[----:B-1----:R2:W1:Y:S01]  /*0d40*/  SYNCS.EXCH.64 URZ, [UR6+0x1c050], UR8 ;  /* 0x01c0500806ff75b2 */ /* 0x0024620008000100 */
[----:B------:R2:W1:Y:S02]  /*0d50*/  SYNCS.EXCH.64 URZ, [UR6+0x1c058], UR4 ;  /* 0x01c0580406ff75b2 */ /* 0x0004640008000100 */
[----:B--2---:R-:W-:Y:S01]  /*0d60*/  NOP ;  /* 0x0000000000007918 */ /* 0x004fe20000000000 */
.L_x_15:
[----:B------:R-:W2:Y:S01]  /*0d70*/  SHFL.IDX PT, R3, R69, RZ, 0x1f ;  /* 0x00001fff45037589 */ /* 0x000ea200000e0000 */
[----:B------:R-:W-:Y:S01]  /*0d80*/  UP2UR UR4, UPR, URZ, 0x1 ;  /* 0x00000001ff047883 */ /* 0x000fe20008000000 */
[----:B------:R-:W-:Y:S01]  /*0d90*/  ISETP.NE.AND P2, PT, R0, 0x2, PT ;  /* 0x000000020000780c */ /* 0x000fe20003f45270 */
[----:B------:R-:W-:Y:S01]  /*0da0*/  UISETP.NE.AND UP0, UPT, UR58, URZ, UPT ;  /* 0x000000ff3a00728c */ /* 0x000fe2000bf05270 */
[----:B------:R-:W-:Y:S01]  /*0db0*/  NOP ;  /* 0x0000000000007918 */ /* 0x000fe20000000000 */
[----:B------:R-:W-:Y:S02]  /*0dc0*/  USEL UR48, URZ, 0x2, !UP4 ;  /* 0x00000002ff307887 */ /* 0x000fe4000e000000 */
[----:B------:R-:W-:Y:S02]  /*0dd0*/  USEL UR49, URZ, 0x2, !UP0 ;  /* 0x00000002ff317887 */ /* 0x000fe4000c000000 */
[----:B------:R-:W-:Y:S02]  /*0de0*/  UISETP.NE.AND UP0, UPT, UR4, URZ, UPT ;  /* 0x000000ff0400728c */ /* 0x000fe4000bf05270 */
[----:B------:R-:W-:-:S02]  /*0df0*/  USEL UR49, UR49, 0x1, !UP5 ;  /* 0x0000000131317887 */ /* 0x000fc4000e800000 */
[----:B------:R-:W-:Y:S01]  /*0e00*/  USEL UR48, UR48, 0x1, !UP5 ;  /* 0x0000000130307887 */ /* 0x000fe2000e800000 */
        /* <DEDUP_REMOVED lines=18> */
.L_x_16:
[----:B------:R-:W-:Y:S01]  /*0f30*/  NOP ;  /* 0x0000000000007918 */ /* 0x000fe20000000000 */
[----:B------:R-:W-:Y:S05]  /*0f40*/  @!P2 BRA `(.L_x_17) ;  /* 0x000000000024a947 */ /* 0x000fea0003800000 */
[----:B------:R-:W-:Y:S01]  /*0f50*/  ISETP.NE.AND P1, PT, R0, RZ, PT ;  /* 0x000000ff0000720c */ /* 0x000fe20003f25270 */
[----:B------:R-:W-:Y:S02]  /*0f60*/  UP2UR UR4, UPR, URZ, 0x1 ;  /* 0x00000001ff047883 */ /* 0x000fe40008000000 */
[----:B------:R-:W-:Y:S01]  /*0f70*/  UPLOP3.LUT UP0, UPT, UPT, UPT, UPT, 0x80, 0x8 ;  /* 0x000000000008789c */ /* 0x000fe20003f0f070 */
[----:B-1----:R-:W-:-:S03]  /*0f80*/  UMOV UR7, URZ ;  /* 0x000000ff00077c82 */ /* 0x002fc60008000000 */
[----:B------:R-:W-:Y:S02]  /*0f90*/  UP2UR UR37, UPR, URZ, 0x1 ;  /* 0x00000001ff257883 */ /* 0x000fe40008000000 */
[----:B------:R-:W-:-:S04]  /*0fa0*/  UISETP.NE.AND UP0, UPT, UR4, URZ, UPT ;  /* 0x000000ff0400728c */ /* 0x000fc8000bf05270 */
[----:B------:R-:W-:Y:S07]  /*0fb0*/  @P1 BRA `(.L_x_18) ;  /* 0x00000000001c1947 */ /* 0x000fee0003800000 */
[----:B------:R-:W-:Y:S01]  /*0fc0*/  UMOV UR7, 0x1 ;  /* 0x0000000100077882 */ /* 0x000fe20000000000 */
[----:B------:R-:W-:Y:S05]  /*0fd0*/  BRA `(.L_x_18) ;  /* 0x0000000000147947 */ /* 0x000fea0003800000 */
.L_x_17:
[----:B------:R-:W-:Y:S02]  /*0fe0*/  UP2UR UR4, UPR, URZ, 0x1 ;  /* 0x00000001ff047883 */ /* 0x000fe40008000000 */
[----:B------:R-:W-:Y:S01]  /*0ff0*/  UPLOP3.LUT UP0, UPT, UPT, UPT, UPT, 0x40, 0x4 ;  /* 0x000000000004789c */ /* 0x000fe20003f0e870 */
[----:B-1----:R-:W-:-:S03]  /*1000*/  UMOV UR7, 0x2 ;  /* 0x0000000200077882 */ /* 0x002fc60000000000 */
[----:B------:R-:W-:Y:S02]  /*1010*/  UP2UR UR37, UPR, URZ, 0x1 ;  /* 0x00000001ff257883 */ /* 0x000fe40008000000 */
[----:B------:R-:W-:Y:S02]  /*1020*/  UISETP.NE.AND UP0, UPT, UR4, URZ, UPT ;  /* 0x000000ff0400728c */ /* 0x000fe4000bf05270 */
.L_x_18:
[----:B------:R-:W1:Y:S02]  /*1030*/  SHFL.IDX PT, R3, R69, RZ, 0x1f ;  /* 0x00001fff45037589 */ /* 0x000e6400000e0000 */
[----:B-1----:R-:W-:-:S13]  /*1040*/  ISETP.NE.AND P1, PT, R3, RZ, PT ;  /* 0x000000ff0300720c */ /* 0x002fda0003f25270 */
[----:B------:R-:W-:Y:S05]  /*1050*/  @P1 BRA `(.L_x_19) ;  /* 0x0000000000301947 */ /* 0x000fea0003800000 */
[----:B------:R-:W1:Y:S01]  /*1060*/  S2UR UR5, SR_CgaCtaId ;  /* 0x00000000000579c3 */ /* 0x000e620000008800 */
[----:B------:R-:W-:Y:S01]  /*1070*/  UMOV UR6, 0x400 ;  /* 0x0000040000067882 */ /* 0x000fe20000000000 */
[----:B------:R-:W-:Y:S01]  /*1080*/  UMOV UR4, 0x80 ;  /* 0x0000008000047882 */ /* 0x000fe20000000000 */
[----:B------:R-:W-:Y:S01]  /*1090*/  ELECT P1, URZ, PT ;  /* 0x0000000000ff782f */ /* 0x000fe20003820000 */
[----:B------:R-:W-:-:S04]  /*10a0*/  UIADD3 UR8, UPT, UPT, -UR4, 0x100000, URZ ;  /* 0x0010000004087890 */ /* 0x000fc8000fffe1ff */
[----:B------:R-:W-:Y:S02]  /*10b0*/  USHF.L.U32 UR9, UR8, 0xb, URZ ;  /* 0x0000000b08097899 */ /* 0x000fe400080006ff */
[----:B------:R-:W-:Y:S02]  /*10c0*/  USHF.L.U32 UR8, UR8, 0x1, URZ ;  /* 0x0000000108087899 */ /* 0x000fe400080006ff */
[----:B-1----:R-:W-:Y:S01]  /*10d0*/  ULEA UR5, UR5, UR6, 0x18 ;  /* 0x0000000605057291 */ /* 0x002fe2000f8ec0ff */
[----:B------:R-:W1:Y:S11]  /*10e0*/  FENCE.VIEW.ASYNC.S ;  /* 0x00000000000073c6 */ /* 0x000e760000000000 */
[----:B-1----:R1:W2:Y:S01]  /*10f0*/  SYNCS.EXCH.64 URZ, [UR5+0x1c070], UR8 ;  /* 0x01c0700805ff75b2 */ /* 0x0022a20008000100 */
[----:B------:R1:W1:Y:S01]  /*1100*/  SYNCS.EXCH.64 URZ, [UR5+0x1c078], UR8 ;  /* 0x01c0780805ff75b2 */ /* 0x0002620008000100 */
[----:B------:R-:W-:Y:S01]  /*1110*/  NOP ;  /* 0x0000000000007918 */ /* 0x000fe20000000000 */
.L_x_19:
[----:B------:R-:W-:Y:S01]  /*1120*/  NOP ;  /* 0x0000000000007918 */ /* 0x000fe20000000000 */
[----:B------:R-:W-:Y:S05]  /*1130*/  @!P2 BRA `(.L_x_20) ;  /* 0x000000000024a947 */ /* 0x000fea0003800000 */
[----:B------:R-:W-:Y:S01]  /*1140*/  ISETP.NE.AND P1, PT, R0, 0x1, PT ;  /* 0x000000010000780c */ /* 0x000fe20003f25270 */
[----:B------:R-:W-:Y:S02]  /*1150*/  UP2UR UR4, UPR, URZ, 0x1 ;  /* 0x00000001ff047883 */ /* 0x000fe40008000000 */
[----:B------:R-:W-:Y:S01]  /*1160*/  UPLOP3.LUT UP0, UPT, UPT, UPT, UPT, 0x80, 0x8 ;  /* 0x000000000008789c */ /* 0x000fe20003f0f070 */
[----:B------:R-:W-:-:S03]  /*1170*/  UMOV UR6, URZ ;  /* 0x000000ff00067c82 */ /* 0x000fc60008000000 */
[----:B------:R-:W-:Y:S02]  /*1180*/  UP2UR UR36, UPR, URZ, 0x1 ;  /* 0x00000001ff247883 */ /* 0x000fe40008000000 */
[----:B------:R-:W-:-:S04]  /*1190*/  UISETP.NE.AND UP0, UPT, UR4, URZ, UPT ;  /* 0x000000ff0400728c */ /* 0x000fc8000bf05270 */
[----:B------:R-:W-:Y:S07]  /*11a0*/  @P1 BRA `(.L_x_21) ;  /* 0x00000000001c1947 */ /* 0x000fee0003800000 */
[----:B------:R-:W-:Y:S01]  /*11b0*/  UMOV UR6, 0x1 ;  /* 0x0000000100067882 */ /* 0x000fe20000000000 */
[----:B------:R-:W-:Y:S05]  /*11c0*/  BRA `(.L_x_21) ;  /* 0x0000000000147947 */ /* 0x000fea0003800000 */
.L_x_20:
[----:B------:R-:W-:Y:S02]  /*11d0*/  UP2UR UR4, UPR, URZ, 0x1 ;  /* 0x00000001ff047883 */ /* 0x000fe40008000000 */
[----:B------:R-:W-:Y:S01]  /*11e0*/  UPLOP3.LUT UP0, UPT, UPT, UPT, UPT, 0x40, 0x4 ;  /* 0x000000000004789c */ /* 0x000fe20003f0e870 */
[----:B------:R-:W-:-:S03]  /*11f0*/  UMOV UR6, 0x2 ;  /* 0x0000000200067882 */ /* 0x000fc60000000000 */
[----:B------:R-:W-:Y:S02]  /*1200*/  UP2UR UR36, UPR, URZ, 0x1 ;  /* 0x00000001ff247883 */ /* 0x000fe40008000000 */
[----:B------:R-:W-:Y:S02]  /*1210*/  UISETP.NE.AND UP0, UPT, UR4, URZ, UPT ;  /* 0x000000ff0400728c */ /* 0x000fe4000bf05270 */
.L_x_21:
[----:B------:R-:W3:Y:S01]  /*1220*/  SHFL.IDX PT, R3, R69, RZ, 0x1f ;  /* 0x00001fff45037589 */ /* 0x000ee200000e0000 */
[----:B------:R-:W-:Y:S02]  /*1230*/  USEL UR46, URZ, 0x1, !UP4 ;  /* 0x00000001ff2e7887 */ /* 0x000fe4000e000000 */
[----:B------:R-:W-:Y:S01]  /*1240*/  USEL UR10, URZ, 0x1, UP4 ;  /* 0x00000001ff0a7887 */ /* 0x000fe2000a000000 */
[----:B---3--:R-:W-:-:S13]  /*1250*/  ISETP.NE.AND P1, PT, R3, RZ, PT ;  /* 0x000000ff0300720c */ /* 0x008fda0003f25270 */
[----:B------:R-:W-:Y:S05]  /*1260*/  @P1 BRA `(.L_x_22) ;  /* 0x0000000000301947 */ /* 0x000fea0003800000 */
[----:B-1----:R-:W1:Y:S01]  /*1270*/  S2UR UR5, SR_CgaCtaId ;  /* 0x00000000000579c3 */ /* 0x002e620000008800 */
        /* <DEDUP_REMOVED lines=9> */
[----:B------:R3:W1:Y:S02]  /*1310*/  SYNCS.EXCH.64 URZ, [UR5+0x1c088], UR8 ;  /* 0x01c0880805ff75b2 */ /* 0x0006640008000100 */
[----:B---3--:R-:W-:Y:S01]  /*1320*/  NOP ;  /* 0x0000000000007918 */ /* 0x008fe20000000000 */
.L_x_22:
[----:B------:R-:W3:Y:S01]  /*1330*/  SHFL.IDX PT, R3, R69, RZ, 0x1f ;  /* 0x00001fff45037589 */ /* 0x000ee200000e0000 */
[----:B------:R-:W-:Y:S01]  /*1340*/  NOP ;  /* 0x0000000000007918 */ /* 0x000fe20000000000 */
[----:B---3--:R-:W-:-:S13]  /*1350*/  ISETP.NE.AND P1, PT, R3, RZ, PT ;  /* 0x000000ff0300720c */ /* 0x008fda0003f25270 */
        /* <DEDUP_REMOVED lines=15> */
[----:B------:R3:W1:Y:S01]  /*1450*/  SYNCS.EXCH.64 URZ, [UR8+0x1c0a0], UR4 ;  /* 0x01c0a00408ff75b2 */ /* 0x0006620008000100 */
[----:B------:R3:W1:Y:S01]  /*1460*/  SYNCS.EXCH.64 URZ, [UR8+0x1c098], UR12 ;  /* 0x01c0980c08ff75b2 */ /* 0x0006620008000100 */
[----:B------:R3:W1:Y:S02]  /*1470*/  SYNCS.EXCH.64 URZ, [UR8+0x1c0a8], UR4 ;  /* 0x01c0a80408ff75b2 */ /* 0x0006640008000100 */
[----:B---3--:R-:W-:Y:S01]  /*1480*/  NOP ;  /* 0x0000000000007918 */ /* 0x008fe20000000000 */
.L_x_23:
        /* <DEDUP_REMOVED lines=22> */
.L_x_24:
[----:B------:R-:W3:Y:S01]  /*15f0*/  SHFL.IDX PT, R3, R69, RZ, 0x1f ;  /* 0x00001fff45037589 */ /* 0x000ee200000e0000 */
[----:B------:R-:W-:Y:S01]  /*1600*/  NOP ;  /* 0x0000000000007918 */ /* 0x000fe20000000000 */
        /* <DEDUP_REMOVED lines=14> */
.L_x_25:
[----:B------:R-:W-:Y:S01]  /*16f0*/  ISETP.GT.AND P1, PT, R0, 0x3, PT ;  /* 0x000000030000780c */ /* 0x000fe20003f24270 */
[----:B------:R-:W-:Y:S01]  /*1700*/  NOP ;  /* 0x0000000000007918 */ /* 0x000fe20000000000 */
[----:B------:R-:W-:Y:S01]  /*1710*/  MOV R90, UR10 ;  /* 0x0000000a005a7c02 */ /* 0x000fe20008000f00 */
[----:B-12-45:R-:W-:Y:S10]  /*1720*/  BAR.SYNC.DEFER_BLOCKING 0x0 ;  /* 0x0000000000007b1d */ /* 0x036ff40000010000 */
[----:B------:R-:W-:Y:S05]  /*1730*/  @P1 BRA `(.L_x_26) ;  /* 0x0000015800d41947 */ /* 0x000fea0003800000 */
[----:B------:R-:W-:-:S13]  /*1740*/  ISETP.GE.U32.AND P0, PT, R0, 0x2, PT ;  /* 0x000000020000780c */ /* 0x000fda0003f06070 */
[----:B------:R-:W-:Y:S05]  /*1750*/  @!P0 BRA `(.L_x_27) ;  /* 0x00000100001c8947 */ /* 0x000fea0003800000 */
[----:B------:R-:W-:Y:S05]  /*1760*/  @!P2 BRA `(.L_x_28) ;  /* 0x000000280054a947 */ /* 0x000fea0003800000 */
[----:B------:R-:W-:-:S08]  /*1770*/  NOP ;  /* 0x0000000000007918 */ /* 0x000fd00000000000 */
[----:B------:R-:W1:-:S00]  /*1780*/  USETMAXREG.DEALLOC.CTAPOOL 0x20 ;  /* 0x00000020000079c8 */ /* 0x000e4000080e0500 */
[----:B------:R-:W2:Y:S08]  /*1790*/  S2UR UR4, SR_CTAID.X ;  /* 0x00000000000479c3 */ /* 0x000eb00000002500 */
[----:B-1----:R-:W1:Y:S01]  /*17a0*/  LDC R0, c[0x0][0x380] ;  /* 0x0000e000ff007b82 */ /* 0x002e620000000800 */
[----:B--2---:R-:W-:-:S06]  /*17b0*/  USHF.L.U32 UR4, UR4, 0x8, URZ ;  /* 0x0000000804047899 */ /* 0x004fcc00080006ff */
[----:B-1----:R-:W-:-:S13]  /*17c0*/  ISETP.LE.U32.AND P0, PT, R0, UR4, PT ;  /* 0x0000000400007c0c */ /* 0x002fda000bf03070 */
[----:B------:R-:W-:Y:S05]  /*17d0*/  @P0 EXIT ;  /* 0x000000000000094d */ /* 0x000fea0003800000 */
[----:B------:R-:W1:Y:S01]  /*17e0*/  S2UR UR8, SR_CgaCtaId ;  /* 0x00000000000879c3 */ /* 0x000e620000008800 */
[----:B------:R-:W-:Y:S01]  /*17f0*/  UMOV UR5, 0x40 ;  /* 0x0000004000057882 */ /* 0x000fe20000000000 */
[----:B------:R-:W-:Y:S01]  /*1800*/  NOP ;  /* 0x0000000000007918 */ /* 0x000fe20000000000 */
[----:B------:R-:W-:Y:S01]  /*1810*/  UMOV UR4, 0x400 ;  /* 0x0000040000047882 */ /* 0x000fe20000000000 */
[----:B-1----:R-:W-:Y:S02]  /*1820*/  ULEA UR5, UR8, UR5, 0x18 ;  /* 0x0000000508057291 */ /* 0x002fe4000f8ec0ff */
[----:B------:R-:W-:-:S07]  /*1830*/  ULEA UR8, UR8, UR4, 0x18 ;  /* 0x0000000408087291 */ /* 0x000fce000f8ec0ff */
[----:B------:R-:W1:Y:S02]  /*1840*/  LDS.U8 R0, [UR5+0x1c] ;  /* 0x00001c05ff007984 */ /* 0x000e640008000000 */
[----:B-1----:R-:W-:-:S13]  /*1850*/  ISETP.NE.AND P0, PT, R0, RZ, PT ;  /* 0x000000ff0000720c */ /* 0x002fda0003f05270 */
[----:B------:R-:W-:Y:S05]  /*1860*/  @P0 BRA `(.L_x_29) ;  /* 0x0000000000580947 */ /* 0x000fea0003800000 */
[----:B------:R-:W-:-:S13]  /*1870*/  ELECT P0, URZ, PT ;  /* 0x0000000000ff782f */ /* 0x000fda0003800000 */
[----:B------:R-:W-:Y:S05]  /*1880*/  @!P0 BRA `(.L_x_30) ;  /* 0x0000000000608947 */ /* 0x000fea0003800000 */
[----:B------:R-:W-:-:S05]  /*1890*/  UMOV UR4, 0x10 ;  /* 0x0000001000047882 */ /* 0x000fca0000000000 */
[----:B------:R-:W-:Y:S04]  /*18a0*/  DEPBAR.LE SB1, 0x36 ;  /* 0x00009d800000791a */ /* 0x000fe80000000000 */
[----:B------:R-:W1:Y:S02]  /*18b0*/  UTCATOMSWS.FIND_AND_SET.ALIGN UP0, UR4, UR4 ;  /* 0x00000004000475e3 */ /* 0x000e640008000800 */
[----:B-1----:R-:W-:Y:S01]  /*18c0*/  MOV R3, UR4 ;  /* 0x0000000400037c02 */ /* 0x002fe20008000f00 */
[----:B------:R-:W-:Y:S06]  /*18d0*/  BRA.U UP0, `(.L_x_31) ;  /* 0x0000000100187547 */ /* 0x000fec000b800000 */
.L_x_32:
[----:B------:R-:W-:Y:S05]  /*18e0*/  NANOSLEEP 0x64 ;  /* 0x000000640000795d */ /* 0x000fea0003800000 */
[----:B------:R-:W-:-:S05]  /*18f0*/  UMOV UR4, 0x10 ;  /* 0x0000001000047882 */ /* 0x000fca0000000000 */
[----:B------:R-:W-:Y:S04]  /*1900*/  DEPBAR.LE SB1, 0x36 ;  /* 0x00009d800000791a */ /* 0x000fe80000000000 */
[----:B------:R-:W1:Y:S02]  /*1910*/  UTCATOMSWS.FIND_AND_SET.ALIGN UP0, UR4, UR4 ;  /* 0x00000004000475e3 */ /* 0x000e640008000800 */
[----:B-1----:R-:W-:Y:S01]  /*1920*/  MOV R3, UR4 ;  /* 0x0000000400037c02 */ /* 0x002fe20008000f00 */
[----:B------:R-:W-:Y:S05]  /*1930*/  BRA.U !UP0, `(.L_x_32) ;  /* 0xfffffffd08e87547 */ /* 0x000fea000b83ffff */
.L_x_31:
[----:B------:R-:W-:-:S05]  /*1940*/  IMAD.MOV.U32 R0, RZ, RZ, 0xffff ;  /* 0x0000ffffff007424 */ /* 0x000fca00078e00ff */
[----:B------:R-:W-:Y:S01]  /*1950*/  SHF.L.U32 R2, R0, R3, RZ ;  /* 0x0000000300027219 */ /* 0x000fe200000006ff */
[----:B------:R-:W-:-:S04]  /*1960*/  HFMA2 R0, -RZ, RZ, 0, 5.9604644775390625e-08 ;  /* 0x00000001ff007431 */ /* 0x000fc800000001ff */
[----:B------:R1:W-:Y:S01]  /*1970*/  ATOMS.OR RZ, [UR5+0x14], R2 ;  /* 0x00001402ffff798c */ /* 0x0003e2000b000005 */
[----:B------:R-:W-:Y:S01]  /*1980*/  SHF.L.U32 R0, R0, R3, RZ ;  /* 0x0000000300007219 */ /* 0x000fe200000006ff */
[----:B------:R-:W-:-:S04]  /*1990*/  IMAD.SHL.U32 R3, R3, 0x20, RZ ;  /* 0x0000002003037824 */ /* 0x000fc800078e00ff */
[----:B------:R1:W-:Y:S04]  /*19a0*/  ATOMS.OR RZ, [UR5+0x18], R0 ;  /* 0x00001800ffff798c */ /* 0x0003e8000b000005 */
[----:B------:R1:W-:Y:S01]  /*19b0*/  STS [UR8+0x1c0e0], R3 ;  /* 0x01c0e003ff007988 */ /* 0x0003e20008000808 */
[----:B------:R-:W-:Y:S05]  /*19c0*/  BRA `(.L_x_30) ;  /* 0x0000000000107947 */ /* 0x000fea0003800000 */
.L_x_29:
[----:B------:R-:W-:Y:S02]  /*19d0*/  MOV R0, 0xffffffff ;  /* 0xffffffff00007802 */ /* 0x000fe40000000f00 */
[----:B------:R-:W-:-:S03]  /*19e0*/  MOV R2, 0x1a10 ;  /* 0x00001a1000027802 */ /* 0x000fc60000000f00 */
[----:B------:R1:W-:Y:S04]  /*19f0*/  STS [UR8+0x1c0e0], R0 ;  /* 0x01c0e000ff007988 */ /* 0x0003e80008000808 */
[----:B-1----:R-:W-:Y:S05]  /*1a00*/  CALL.REL.NOINC `($__internal_1_$__cuda_sm10x_tcgen05_guardrail_trap_phase_invalid_during_alloc) ;  /* 0x000001b4001c7944 */ /* 0x002fea0003c00000 */
.L_x_30:
[----:B------:R-:W-:Y:S05]  /*1a10*/  WARPSYNC.ALL ;  /* 0x0000000000007948 */ /* 0x000fea0003800000 */
[----:B------:R-:W2:Y:S02]  /*1a20*/  LDCU UR5, c[0x0][0x384] ;  /* 0x00007080ff0577ac */ /* 0x000ea40008000800 */
[----:B--2---:R-:W-:Y:S01]  /*1a30*/  ISETP.NE.AND P0, PT, RZ, UR5, PT ;  /* 0x00000005ff007c0c */ /* 0x004fe2000bf05270 */
[----:B------:R-:W-:-:S12]  /*1a40*/  NOP ;  /* 0x0000000000007918 */ /* 0x000fd80000000000 */
[----:B------:R-:W-:Y:S05]  /*1a50*/  @!P0 EXIT ;  /* 0x000000000000894d */ /* 0x000fea0003800000 */
[----:B------:R-:W-:Y:S01]  /*1a60*/  UIADD3 UR4, UPT, UPT, UR8, 0x10000, URZ ;  /* 0x0001000008047890 */ /* 0x000fe2000fffe0ff */
[----:B------:R-:W-:Y:S01]  /*1a70*/  BSSY.RECONVERGENT B0, `(.L_x_33) ;  /* 0x000000c000007945 */ /* 0x000fe20003800200 */
[----:B------:R-:W-:Y:S02]  /*1a80*/  USHF.R.U32.HI UR20, URZ, 0x4, UR8 ;  /* 0x00000004ff147899 */ /* 0x000fe40008011608 */
[----:B------:R-:W-:Y:S02]  /*1a90*/  USHF.R.U32.HI UR4, URZ, 0x4, UR4 ;  /* 0x00000004ff047899 */ /* 0x000fe40008011604 */
[----:B------:R-:W-:Y:S02]  /*1aa0*/  ULOP3.LUT UR20, UR20, 0x3fff, URZ, 0xc0, !UPT ;  /* 0x00003fff14147892 */ /* 0x000fe4000f8ec0ff */
[----:B------:R-:W-:Y:S02]  /*1ab0*/  ULOP3.LUT UR4, UR4, 0x3fff, URZ, 0xc0, !UPT ;  /* 0x00003fff04047892 */ /* 0x000fe4000f8ec0ff */
[----:B------:R-:W-:-:S02]  /*1ac0*/  ULOP3.LUT UR20, UR20, 0x10000, URZ, 0xfc, !UPT ;  /* 0x0001000014147892 */ /* 0x000fc4000f8efcff */
[----:B------:R-:W-:Y:S02]  /*1ad0*/  ULOP3.LUT UR6, UR4, 0x10000, URZ, 0xfc, !UPT ;  /* 0x0001000004067892 */ /* 0x000fe4000f8efcff */
[----:B------:R-:W-:Y:S01]  /*1ae0*/  ULOP3.LUT UR4, UR4, 0x2000000, URZ, 0xfc, !UPT ;  /* 0x0200000004047892 */ /* 0x000fe2000f8efcff */
[----:B------:R-:W-:Y:S01]  /*1af0*/  UMOV UR21, 0x40004040 ;  /* 0x4000404000157882 */ /* 0x000fe20000000000 */
[----:B------:R-:W-:Y:S01]  /*1b00*/  UMOV UR7, 0x40004040 ;  /* 0x4000404000077882 */ /* 0x000fe20000000000 */
[----:B------:R-:W-:Y:S06]  /*1b10*/  @!P4 BRA `(.L_x_34) ;  /* 0x000000000004c947 */ /* 0x000fec0003800000 */
[----:B------:R-:W-:Y:S05]  /*1b20*/  BPT.TRAP 0x1 ;  /* 0x000000040000795c */ /* 0x000fea0000300000 */
.L_x_34:
[----:B------:R-:W-:Y:S05]  /*1b30*/  BSYNC.RECONVERGENT B0 ;  /* 0x0000000000007941 */ /* 0x000fea0003800200 */
.L_x_33:
[----:B-1----:R-:W-:-:S04]  /*1b40*/  SHF.L.U32 R3, RZ, 0x1f, RZ ;  /* 0x0000001fff037819 */ /* 0x002fc800000006ff */
[----:B------:R-:W1:Y:S02]  /*1b50*/  SYNCS.PHASECHK.TRANS64.TRYWAIT P0, [UR8+0x1c000], R3 ;  /* 0x01c00003ff0075a7 */ /* 0x000e640008001108 */
[----:B-1----:R-:W-:Y:S05]  /*1b60*/  @!P0 BRA `(.L_x_35) ;  /* 0x0000019c00808947 */ /* 0x002fea0003800000 */
.L_x_390:
[----:B------:R-:W-:Y:S05]  /*1b70*/  BRA.U !UP1, `(.L_x_36) ;  /* 0x0000000109047547 */ /* 0x000fea000b800000 */
[----:B------:R-:W-:Y:S05]  /*1b80*/  BPT.TRAP 0x1 ;  /* 0x000000040000795c */ /* 0x000fea0000300000 */
.L_x_36:
[----:B------:R-:W2:Y:S01]  /*1b90*/  SYNCS.PHASECHK.TRANS64.TRYWAIT P0, [UR8+0x1c020], R3 ;  /* 0x01c02003ff0075a7 */ /* 0x000ea20008001108 */
[----:B------:R-:W-:Y:S01]  /*1ba0*/  ULOP3.LUT UR49, UR49, 0x1, URZ, 0xc0, !UPT ;  /* 0x0000000131317892 */ /* 0x000fe2000f8ec0ff */
[----:B--2---:R-:W-:Y:S11]  /*1bb0*/  @!P0 BRA `(.L_x_37) ;  /* 0x0000019c00848947 */ /* 0x004ff60003800000 */
.L_x_392:
[----:B------:R-:W-:-:S09]  /*1bc0*/  UISETP.NE.U32.AND UP0, UPT, UR49, 0x1, UPT ;  /* 0x000000013100788c */ /* 0x000fd2000bf05070 */
[----:B------:R-:W-:Y:S05]  /*1bd0*/  BRA.U !UP0, `(.L_x_38) ;  /* 0x0000000108047547 */ /* 0x000fea000b800000 */
[----:B------:R-:W-:Y:S05]  /*1be0*/  BPT.TRAP 0x1 ;  /* 0x000000040000795c */ /* 0x000fea0000300000 */
.L_x_38:
[----:B------:R-:W-:-:S05]  /*1bf0*/  HFMA2 R2, -RZ, RZ, 0, 5.9604644775390625e-08 ;  /* 0x00000001ff027431 */ /* 0x000fca00000001ff */
[----:B------:R-:W-:-:S04]  /*1c00*/  SHF.L.U32 R2, R2, 0x1f, RZ ;  /* 0x0000001f02027819 */ /* 0x000fc800000006ff */
[----:B------:R-:W2:Y:S02]  /*1c10*/  SYNCS.PHASECHK.TRANS64.TRYWAIT P0, [UR8+0x1c058], R2 ;  /* 0x01c05802ff0075a7 */ /* 0x000ea40008001108 */
[----:B--2---:R-:W-:Y:S05]  /*1c20*/  @!P0 BRA `(.L_x_39) ;  /* 0x0000019c00808947 */ /* 0x004fea0003800000 */
.L_x_394:
[----:B-1----:R-:W-:Y:S01]  /*1c30*/  IMAD.MOV.U32 R0, RZ, RZ, RZ ;  /* 0x000000ffff007224 */ /* 0x002fe200078e00ff */
[----:B------:R-:W-:Y:S02]  /*1c40*/  UIADD3 UR46, UPT, UPT, UR6, 0x2, URZ ;  /* 0x00000002062e7890 */ /* 0x000fe4000fffe0ff */
[----:B------:R-:W-:Y:S02]  /*1c50*/  UIADD3 UR64, UPT, UPT, UR20, 0x2, URZ ;  /* 0x0000000214407890 */ /* 0x000fe4000fffe0ff */
[C---:B------:R-:W-:Y:S01]  /*1c60*/  R2UR UR16, R0.reuse ;  /* 0x00000000001072ca */ /* 0x040fe200000e0000 */
[----:B------:R-:W-:Y:S01]  /*1c70*/  UIADD3 UR42, UPT, UPT, UR6, 0x4, URZ ;  /* 0x00000004062a7890 */ /* 0x000fe2000fffe0ff */
        /* <DEDUP_REMOVED lines=12> */
[----:B------:R-:W-:Y:S01]  /*1d40*/  R2UR UR9, R0 ;  /* 0x00000000000972ca */ /* 0x000fe200000e0000 */
[----:B------:R-:W-:-:S02]  /*1d50*/  UIADD3 UR56, UPT, UPT, UR20, 0x402, URZ ;  /* 0x0000040214387890 */ /* 0x000fc4000fffe0ff */
[----:B------:R-:W-:Y:S02]  /*1d60*/  UIADD3 UR26, UPT, UPT, UR6, 0x204, URZ ;  /* 0x00000204061a7890 */ /* 0x000fe4000fffe0ff */
[----:B------:R-:W-:Y:S02]  /*1d70*/  UIADD3 UR54, UPT, UPT, UR20, 0x404, URZ ;  /* 0x0000040414367890 */ /* 0x000fe4000fffe0ff */
[----:B------:R-:W-:Y:S01]  /*1d80*/  UIADD3 UR22, UPT, UPT, UR6, 0x206, URZ ;  /* 0x0000020606167890 */ /* 0x000fe2000fffe0ff */
[----:B------:R-:W-:Y:S01]  /*1d90*/  UMOV UR50, 0x0 ;  /* 0x0000000000327882 */ /* 0x000fe20000000000 */
[----:B------:R-:W-:Y:S01]  /*1da0*/  UMOV UR51, 0x8100490 ;  /* 0x0810049000337882 */ /* 0x000fe20000000000 */
[----:B------:R-:W-:Y:S01]  /*1db0*/  UIADD3 UR52, UPT, UPT, UR20, 0x406, URZ ;  /* 0x0000040614347890 */ /* 0x000fe2000fffe0ff */
[----:B------:R1:W-:Y:S01]  /*1dc0*/  UTCHMMA gdesc[UR20], gdesc[UR6], tmem[UR16], tmem[UR50], idesc[UR51], !UPT ;  /* 0x00ff3206140075ea */ /* 0x0003e2000f800010 */
[----:B------:R-:W-:Y:S01]  /*1dd0*/  UMOV UR44, 0x0 ;  /* 0x00000000002c7882 */ /* 0x000fe20000000000 */
        /* <DEDUP_REMOVED lines=11> */
[----:B------:R1:W-:Y:S01]  /*1e90*/  UTCHMMA gdesc[UR64], gdesc[UR46], tmem[UR15], tmem[UR44], idesc[UR45], UPT ;  /* 0x00ff2c2e400075ea */ /* 0x0003e2000b80000f */
        /* <DEDUP_REMOVED lines=20> */
[----:B------:R1:W-:Y:S01]  /*1fe0*/  UTCHMMA gdesc[UR54], gdesc[UR26], tmem[UR10], tmem[UR24], idesc[UR25], UPT ;  /* 0x00ff181a360075ea */ /* 0x0003e2000b80000a */
[----:B------:R1:W-:Y:S01]  /*1ff0*/  UTCHMMA gdesc[UR52], gdesc[UR22], tmem[UR9], tmem[UR18], idesc[UR19], UPT ;  /* 0x00ff1216340075ea */ /* 0x0003e2000b800009 */
[----:B------:R-:W-:-:S09]  /*2000*/  UISETP.NE.AND UP4, UPT, UR49, URZ, UPT ;  /* 0x000000ff3100728c */ /* 0x000fd2000bf85270 */
[----:B------:R-:W-:Y:S05]  /*2010*/  BRA.U UP4, `(.L_x_40) ;  /* 0x0000000104047547 */ /* 0x000fea000b800000 */
[----:B-1----:R-:W-:Y:S05]  /*2020*/  BPT.TRAP 0x1 ;  /* 0x000000040000795c */ /* 0x002fea0000300000 */
.L_x_40:
[----:B-1----:R-:W-:Y:S01]  /*2030*/  UIADD3 UR9, UPT, UPT, UR8, 0x1c050, URZ ;  /* 0x0001c05008097890 */ /* 0x002fe2000fffe0ff */
[----:B------:R-:W-:Y:S08]  /*2040*/  BSSY.RECONVERGENT B0, `(.L_x_41) ;  /* 0x0000004000007945 */ /* 0x000ff00003800200 */
[----:B------:R1:W-:Y:S01]  /*2050*/  UTCBAR [UR9], URZ ;  /* 0x000000ff090073e9 */ /* 0x0003e200080000ff */
[----:B------:R-:W-:Y:S05]  /*2060*/  @!P4 BRA `(.L_x_42) ;  /* 0x000000000004c947 */ /* 0x000fea0003800000 */
[----:B-1----:R-:W-:Y:S05]  /*2070*/  BPT.TRAP 0x1 ;  /* 0x000000040000795c */ /* 0x002fea0000300000 */
.L_x_42:
[----:B-1----:R-:W-:Y:S05]  /*2080*/  BSYNC.RECONVERGENT B0 ;  /* 0x0000000000007941 */ /* 0x002fea0003800200 */
.L_x_41:
[----:B------:R-:W1:Y:S01]  /*2090*/  SYNCS.PHASECHK.TRANS64.TRYWAIT P0, [UR8+0x1c008], R3 ;  /* 0x01c00803ff0075a7 */ /* 0x000e620008001108 */
[----:B------:R-:W-:Y:S01]  /*20a0*/  ULOP3.LUT UR48, UR48, 0x1, URZ, 0xc0, !UPT ;  /* 0x0000000130307892 */ /* 0x000fe2000f8ec0ff */
[----:B-1----:R-:W-:Y:S11]  /*20b0*/  @!P0 BRA `(.L_x_43) ;  /* 0x0000019800748947 */ /* 0x002ff60003800000 */
.L_x_396:
[----:B------:R-:W-:-:S09]  /*20c0*/  UISETP.NE.U32.AND UP0, UPT, UR48, 0x1, UPT ;  /* 0x000000013000788c */ /* 0x000fd2000bf05070 */
[----:B------:R-:W-:Y:S05]  /*20d0*/  BRA.U !UP0, `(.L_x_44) ;  /* 0x0000000108047547 */ /* 0x000fea000b800000 */
[----:B------:R-:W-:Y:S05]  /*20e0*/  BPT.TRAP 0x1 ;  /* 0x000000040000795c */ /* 0x000fea0000300000 */
.L_x_44:
[----:B------:R-:W3:Y:S02]  /*20f0*/  SYNCS.PHASECHK.TRANS64.TRYWAIT P0, [UR8+0x1c068], R2 ;  /* 0x01c06802ff0075a7 */ /* 0x000ee40008001108 */
[----:B---3--:R-:W-:Y:S05]  /*2100*/  @!P0 BRA `(.L_x_45) ;  /* 0x0000019800788947 */ /* 0x008fea0003800000 */
.L_x_398:
[----:B-1----:R-:W-:Y:S01]  /*2110*/  IMAD.MOV.U32 R0, RZ, RZ, 0x80 ;  /* 0x00000080ff007424 */ /* 0x002fe200078e00ff */
        /* <DEDUP_REMOVED lines=13> */
[----:B------:R-:W-:Y:S01]  /*21f0*/  UMOV UR50, 0x0 ;  /* 0x0000000000327882 */ /* 0x000fe20000000000 */
[C---:B------:R-:W-:Y:S01]  /*2200*/  R2UR UR10, R0.reuse ;  /* 0x00000000000a72ca */ /* 0x040fe200000e0000 */
[----:B------:R-:W-:Y:S01]  /*2210*/  UMOV UR51, 0x8100490 ;  /* 0x0810049000337882 */ /* 0x000fe20000000000 */
[----:B------:R-:W-:Y:S01]  /*2220*/  R2UR UR9, R0 ;  /* 0x00000000000972ca */ /* 0x000fe200000e0000 */
[----:B------:R-:W-:Y:S01]  /*2230*/  UIADD3 UR52, UPT, UPT, UR20, 0xc06, URZ ;  /* 0x00000c0614347890 */ /* 0x000fe2000fffe0ff */
        /* <DEDUP_REMOVED lines=9> */
[----:B------:R1:W-:Y:S01]  /*22d0*/  UTCHMMA gdesc[UR66], gdesc[UR6], tmem[UR16], tmem[UR50], idesc[UR51], !UPT ;  /* 0x00ff3206420075ea */ /* 0x0003e2000f800010 */
        /* <DEDUP_REMOVED lines=30> */
.L_x_46:
[----:B-1----:R-:W-:-:S09]  /*24c0*/  UIADD3 UR9, UPT, UPT, UR8, 0x1c060, URZ ;  /* 0x0001c06008097890 */ /* 0x002fd2000fffe0ff */
[----:B------:R1:W-:Y:S01]  /*24d0*/  UTCBAR [UR9], URZ ;  /* 0x000000ff090073e9 */ /* 0x0003e200080000ff */
[----:B------:R-:W-:Y:S05]  /*24e0*/  BRA.U !UP1, `(.L_x_47) ;  /* 0x0000000109047547 */ /* 0x000fea000b800000 */
[----:B-1----:R-:W-:Y:S05]  /*24f0*/  BPT.TRAP 0x1 ;  /* 0x000000040000795c */ /* 0x002fea0000300000 */
.L_x_47:
[----:B-1----:R-:W-:-:S09]  /*2500*/  UIADD3 UR9, UPT, UPT, UR8, 0x1c038, URZ ;  /* 0x0001c03808097890 */ /* 0x002fd2000fffe0ff */
[----:B------:R1:W-:Y:S01]  /*2510*/  UTCBAR [UR9], URZ ;  /* 0x000000ff090073e9 */ /* 0x0003e200080000ff */
[----:B------:R-:W-:Y:S05]  /*2520*/  BRA.U !UP1, `(.L_x_48) ;  /* 0x0000000109047547 */ /* 0x000fea000b800000 */
[----:B-1----:R-:W-:Y:S05]  /*2530*/  BPT.TRAP 0x1 ;  /* 0x000000040000795c */ /* 0x002fea0000300000 */
.L_x_48:
[----:B------:R-:W3:Y:S02]  /*2540*/  SYNCS.PHASECHK.TRANS64.TRYWAIT P0, [UR8+0x1c028], R3 ;  /* 0x01c02803ff0075a7 */ /* 0x000ee40008001108 */
[----:B---3--:R-:W-:Y:S05]  /*2550*/  @!P0 BRA `(.L_x_49) ;  /* 0x00000194007c8947 */ /* 0x008fea0003800000 */
.L_x_400:
[----:B------:R-:W-:Y:S05]  /*2560*/  BRA.U UP5, `(.L_x_50) ;  /* 0x0000000105047547 */ /* 0x000fea000b800000 */
[----:B-1----:R-:W-:Y:S05]  /*2570*/  BPT.TRAP 0x1 ;  /* 0x000000040000795c */ /* 0x002fea0000300000 */
.L_x_50:
[----:B------:R-:W4:Y:S02]  /*2580*/  SYNCS.PHASECHK.TRANS64.TRYWAIT P0, [UR8+0x1c0a0], R2 ;  /* 0x01c0a002ff0075a7 */ /* 0x000f240008001108 */
[----:B----4-:R-:W-:Y:S05]  /*2590*/  @!P0 BRA `(.L_x_51) ;  /* 0x0000019400848947 */ /* 0x010fea0003800000 */
.L_x_402:
[----:B------:R-:W-:Y:S05]  /*25a0*/  BRA.U UP4, `(.L_x_52) ;  /* 0x0000000104047547 */ /* 0x000fea000b800000 */
[----:B-1----:R-:W-:Y:S05]  /*25b0*/  BPT.TRAP 0x1 ;  /* 0x000000040000795c */ /* 0x002fea0000300000 */
.L_x_52:
[----:B------:R-:W4:Y:S02]  /*25c0*/  SYNCS.PHASECHK.TRANS64.TRYWAIT P0, [UR8+0x1c058], R3 ;  /* 0x01c05803ff0075a7 */ /* 0x000f240008001108 */
[----:B----4-:R-:W-:Y:S05]  /*25d0*/  @!P0 BRA `(.L_x_53) ;  /* 0x00000194008c8947 */ /* 0x010fea0003800000 */
.L_x_404:
[----:B---3--:R-:W-:Y:S01]  /*25e0*/  IMAD.MOV.U32 R0, RZ, RZ, 0x20 ;  /* 0x00000020ff007424 */ /* 0x008fe200078e00ff */
[----:B------:R-:W-:Y:S02]  /*25f0*/  UIADD3 UR34, UPT, UPT, UR4, 0x400, URZ ;  /* 0x0000040004227890 */ /* 0x000fe4000fffe0ff */
[----:B------:R-:W-:Y:S02]  /*2600*/  UIADD3 UR32, UPT, UPT, UR4, 0x480, URZ ;  /* 0x0000048004207890 */ /* 0x000fe4000fffe0ff */
[----:B------:R-:W-:Y:S01]  /*2610*/  R2UR UR15, R0 ;  /* 0x00000000000f72ca */ /* 0x000fe200000e0000 */
[----:B------:R-:W-:Y:S01]  /*2620*/  IMAD.MOV.U32 R0, RZ, RZ, 0x100 ;  /* 0x00000100ff007424 */ /* 0x000fe200078e00ff */
[----:B------:R-:W-:Y:S02]  /*2630*/  UIADD3 UR30, UPT, UPT, UR4, 0x500, URZ ;  /* 0x00000500041e7890 */ /* 0x000fe4000fffe0ff */
[----:B------:R-:W-:Y:S02]  /*2640*/  UIADD3 UR28, UPT, UPT, UR4, 0x580, URZ ;  /* 0x00000580041c7890 */ /* 0x000fe4000fffe0ff */
[----:B------:R-:W-:Y:S01]  /*2650*/  R2UR UR16, R0 ;  /* 0x00000000001072ca */ /* 0x000fe200000e0000 */
[----:B------:R-:W-:Y:S01]  /*2660*/  IMAD.MOV.U32 R0, RZ, RZ, 0x28 ;  /* 0x00000028ff007424 */ /* 0x000fe200078e00ff */
[----:B------:R-:W-:Y:S01]  /*2670*/  UMOV UR26, 0x0 ;  /* 0x00000000001a7882 */ /* 0x000fe20000000000 */
[----:B------:R-:W-:Y:S01]  /*2680*/  UMOV UR27, 0x8210490 ;  /* 0x08210490001b7882 */ /* 0x000fe20000000000 */
[----:B------:R-:W-:Y:S01]  /*2690*/  UMOV UR35, 0x40004040 ;  /* 0x4000404000237882 */ /* 0x000fe20000000000 */
[----:B------:R-:W-:Y:S01]  /*26a0*/  UMOV UR24, 0x0 ;  /* 0x0000000000187882 */ /* 0x000fe20000000000 */
        /* <DEDUP_REMOVED lines=9> */
[----:B------:R3:W-:Y:S01]  /*2740*/  UTCHMMA tmem[UR15], gdesc[UR34], tmem[UR16], tmem[UR26], idesc[UR27], !UPT ;  /* 0x00ff1a220f0079ea */ /* 0x0007e2000f800010 */
[----:B------:R-:W-:Y:S01]  /*2750*/  UMOV UR18, 0x0 ;  /* 0x0000000000127882 */ /* 0x000fe20000000000 */
[----:B------:R-:W-:Y:S01]  /*2760*/  UMOV UR19, 0x8210490 ;  /* 0x0821049000137882 */ /* 0x000fe20000000000 */
[----:B------:R-:W-:Y:S01]  /*2770*/  R2UR UR11, R0 ;  /* 0x00000000000b72ca */ /* 0x000fe200000e0000 */
[----:B------:R-:W-:Y:S01]  /*2780*/  IMAD.MOV.U32 R0, RZ, RZ, 0x100 ;  /* 0x00000100ff007424 */ /* 0x000fe200078e00ff */
[----:B------:R-:W-:-:S04]  /*2790*/  UMOV UR29, 0x40004040 ;  /* 0x40004040001d7882 */ /* 0x000fc80000000000 */
[----:B------:R-:W-:Y:S01]  /*27a0*/  R2UR UR12, R0 ;  /* 0x00000000000c72ca */ /* 0x000fe200000e0000 */
[----:B------:R-:W-:Y:S01]  /*27b0*/  IMAD.MOV.U32 R0, RZ, RZ, 0x38 ;  /* 0x00000038ff007424 */ /* 0x000fe200078e00ff */
[----:B------:R3:W-:Y:S04]  /*27c0*/  UTCHMMA tmem[UR13], gdesc[UR32], tmem[UR14], tmem[UR24], idesc[UR25], UPT ;  /* 0x00ff18200d0079ea */ /* 0x0007e8000b80000e */
[----:B-1----:R-:W-:Y:S01]  /*27d0*/  R2UR UR9, R0 ;  /* 0x00000000000972ca */ /* 0x002fe200000e0000 */
[----:B------:R-:W-:-:S05]  /*27e0*/  IMAD.MOV.U32 R0, RZ, RZ, 0x100 ;  /* 0x00000100ff007424 */ /* 0x000fca00078e00ff */
[----:B------:R-:W-:Y:S01]  /*27f0*/  R2UR UR10, R0 ;  /* 0x00000000000a72ca */ /* 0x000fe200000e0000 */
[----:B------:R3:W-:-:S12]  /*2800*/  UTCHMMA tmem[UR11], gdesc[UR30], tmem[UR12], tmem[UR22], idesc[UR23], UPT ;  /* 0x00ff161e0b0079ea */ /* 0x0007d8000b80000c */
[----:B------:R3:W-:Y:S01]  /*2810*/  UTCHMMA tmem[UR9], gdesc[UR28], tmem[UR10], tmem[UR18], idesc[UR19], UPT ;  /* 0x00ff121c090079ea */ /* 0x0007e2000b80000a */
[----:B------:R-:W-:Y:S05]  /*2820*/  BRA.U UP5, `(.L_x_54) ;  /* 0x0000000105047547 */ /* 0x000fea000b800000 */
[----:B---3--:R-:W-:Y:S05]  /*2830*/  BPT.TRAP 0x1 ;  /* 0x000000040000795c */ /* 0x008fea0000300000 */
.L_x_54:
[----:B---3--:R-:W-:Y:S01]  /*2840*/  UIADD3 UR9, UPT, UPT, UR8, 0x1c090, URZ ;  /* 0x0001c09008097890 */ /* 0x008fe2000fffe0ff */
[----:B------:R-:W-:Y:S01]  /*2850*/  HFMA2 R6, -RZ, RZ, 0, 5.9604644775390625e-08 ;  /* 0x00000001ff067431 */ /* 0x000fe200000001ff */
[----:B------:R-:W-:Y:S01]  /*2860*/  UISETP.GE.AND UP0, UPT, UR5, 0x41, UPT ;  /* 0x000000410500788c */ /* 0x000fe2000bf06270 */
[----:B--2---:R-:W-:Y:S01]  /*2870*/  MOV R5, RZ ;  /* 0x000000ff00057202 */ /* 0x004fe20000000f00 */
[----:B------:R-:W-:Y:S01]  /*2880*/  UMOV UR18, URZ ;  /* 0x000000ff00127c82 */ /* 0x000fe20008000000 */
[----:B------:R-:W-:Y:S01]  /*2890*/  UMOV UR8, 0x400 ;  /* 0x0000040000087882 */ /* 0x000fe20000000000 */
[----:B------:R-:W-:-:S03]  /*28a0*/  UMOV UR17, 0x1 ;  /* 0x0000000100117882 */ /* 0x000fc60000000000 */
[----:B------:R1:W-:Y:S02]  /*28b0*/  UTCBAR [UR9], URZ ;  /* 0x000000ff090073e9 */ /* 0x0003e400080000ff */
[----:B------:R-:W-:Y:S05]  /*28c0*/  BRA.U !UP0, `(.L_x_55) ;  /* 0x0000001108987547 */ /* 0x000fea000b800000 */
[----:B------:R-:W-:Y:S01]  /*28d0*/  UIADD3 UR5, UPT, UPT, UR5, 0x3f, URZ ;  /* 0x0000003f05057890 */ /* 0x000fe2000fffe0ff */
[----:B------:R-:W-:Y:S01]  /*28e0*/  CS2R R4, SRZ ;  /* 0x0000000000047805 */ /* 0x000fe2000001ff00 */
[----:B------:R-:W-:Y:S01]  /*28f0*/  IMAD.MOV.U32 R6, RZ, RZ, 0x1 ;  /* 0x00000001ff067424 */ /* 0x000fe200078e00ff */
[----:B------:R-:W-:Y:S01]  /*2900*/  MOV R2, RZ ;  /* 0x000000ff00027202 */ /* 0x000fe20000000f00 */
[----:B------:R-:W-:Y:S01]  /*2910*/  USHF.R.S32.HI UR19, URZ, 0x1f, UR5 ;  /* 0x0000001fff137899 */ /* 0x000fe20008011405 */
[----:B------:R-:W-:Y:S01]  /*2920*/  UMOV UR70, 0x2 ;  /* 0x0000000200467882 */ /* 0x000fe20000000000 */
[----:B------:R-:W-:Y:S02]  /*2930*/  UMOV UR17, 0x1 ;  /* 0x0000000100117882 */ /* 0x000fe40000000000 */
[----:B------:R-:W-:Y:S01]  /*2940*/  ULEA.HI UR19, UR19, UR5, URZ, 0x6 ;  /* 0x0000000513137291 */ /* 0x000fe2000f8f30ff */
[----:B------:R-:W-:Y:S01]  /*2950*/  UMOV UR18, URZ ;  /* 0x000000ff00127c82 */ /* 0x000fe20008000000 */
[----:B------:R-:W-:-:S02]  /*2960*/  UMOV UR14, 0x1 ;  /* 0x00000001000e7882 */ /* 0x000fc40000000000 */
[----:B------:R-:W-:-:S12]  /*2970*/  USHF.R.S32.HI UR19, URZ, 0x6, UR19 ;  /* 0x00000006ff137899 */ /* 0x000fd80008011413 */
.L_x_74:
[----:B--2---:R-:W-:Y:S05]  /*2980*/  BRA.U !UP1, `(.L_x_56) ;  /* 0x0000000109047547 */ /* 0x004fea000b800000 */
[----:B-1----:R-:W-:Y:S05]  /*2990*/  BPT.TRAP 0x1 ;  /* 0x000000040000795c */ /* 0x002fea0000300000 */
.L_x_56:
[----:B------:R-:W2:Y:S01]  /*29a0*/  S2UR UR15, SR_CgaCtaId ;  /* 0x00000000000f79c3 */ /* 0x000ea20000008800 */
[----:B------:R-:W-:Y:S01]  /*29b0*/  UMOV UR5, 0x400 ;  /* 0x0000040000057882 */ /* 0x000fe20000000000 */
[----:B------:R-:W-:Y:S01]  /*29c0*/  SHF.L.U32 R3, R2, 0x1f, RZ ;  /* 0x0000001f02037819 */ /* 0x000fe200000006ff */
[----:B--2---:R-:W-:Y:S04]  /*29d0*/  ULEA UR15, UR15, UR5, 0x18 ;  /* 0x000000050f0f7291 */ /* 0x004fe8000f8ec0ff */
[----:B------:R-:W-:Y:S09]  /*29e0*/  ULEA UR5, UR70, UR15, 0x3 ;  /* 0x0000000f46057291 */ /* 0x000ff2000f8e18ff */
[----:B------:R-:W2:Y:S02]  /*29f0*/  SYNCS.PHASECHK.TRANS64.TRYWAIT P0, [UR5+0x1c020], R3 ;  /* 0x01c02003ff0075a7 */ /* 0x000ea40008001105 */
[----:B--2---:R-:W-:Y:S05]  /*2a00*/  @!P0 BRA `(.L_x_57) ;  /* 0x0000019000988947 */ /* 0x004fea0003800000 */
.L_x_406:
[----:B------:R-:W-:Y:S01]  /*2a10*/  UIADD3 UR23, UPT, UPT, UR70, 0x1, URZ ;  /* 0x0000000146177890 */ /* 0x000fe2000fffe0ff */
[----:B--2---:R-:W-:Y:S01]  /*2a20*/  IMAD.MOV.U32 R0, RZ, RZ, RZ ;  /* 0x000000ffff007224 */ /* 0x004fe200078e00ff */
[----:B------:R-:W-:Y:S02]  /*2a30*/  ULEA UR70, UR70, UR6, 0xa ;  /* 0x0000000646467291 */ /* 0x000fe4000f8e50ff */
[----:B------:R-:W-:Y:S02]  /*2a40*/  UIADD3 UR62, UPT, UPT, UR20, 0x2, URZ ;  /* 0x00000002143e7890 */ /* 0x000fe4000fffe0ff */
        /* <DEDUP_REMOVED lines=11> */
[C---:B-1----:R-:W-:Y:S01]  /*2b00*/  R2UR UR9, R0.reuse ;  /* 0x00000000000972ca */ /* 0x042fe200000e0000 */
[----:B------:R-:W-:Y:S01]  /*2b10*/  UIADD3 UR42, UPT, UPT, UR20, 0x400, URZ ;  /* 0x00000400142a7890 */ /* 0x000fe2000fffe0ff */
[C---:B------:R-:W-:Y:S01]  /*2b20*/  R2UR UR8, R0.reuse ;  /* 0x00000000000872ca */ /* 0x040fe200000e0000 */
[----:B------:R-:W-:Y:S01]  /*2b30*/  UIADD3 UR38, UPT, UPT, UR70, 0x202, URZ ;  /* 0x0000020246267890 */ /* 0x000fe2000fffe0ff */
[----:B------:R-:W-:Y:S01]  /*2b40*/  R2UR UR5, R0 ;  /* 0x00000000000572ca */ /* 0x000fe200000e0000 */
[----:B------:R-:W-:Y:S02]  /*2b50*/  UIADD3 UR36, UPT, UPT, UR20, 0x402, URZ ;  /* 0x0000040214247890 */ /* 0x000fe4000fffe0ff */
[----:B------:R-:W-:Y:S02]  /*2b60*/  UIADD3 UR32, UPT, UPT, UR70, 0x204, URZ ;  /* 0x0000020446207890 */ /* 0x000fe4000fffe0ff */
[----:B------:R-:W-:Y:S02]  /*2b70*/  UIADD3 UR30, UPT, UPT, UR20, 0x404, URZ ;  /* 0x00000404141e7890 */ /* 0x000fe4000fffe0ff */
[----:B------:R-:W-:Y:S02]  /*2b80*/  UIADD3 UR26, UPT, UPT, UR70, 0x206, URZ ;  /* 0x00000206461a7890 */ /* 0x000fe4000fffe0ff */
[----:B------:R-:W-:Y:S02]  /*2b90*/  UIADD3 UR24, UPT, UPT, UR20, 0x406, URZ ;  /* 0x0000040614187890 */ /* 0x000fe4000fffe0ff */
[----:B------:R-:W-:Y:S02]  /*2ba0*/  UISETP.NE.AND UP4, UPT, UR49, URZ, UPT ;  /* 0x000000ff3100728c */ /* 0x000fe4000bf85270 */
[----:B------:R-:W-:Y:S01]  /*2bb0*/  UISETP.NE.AND UP0, UPT, UR23, 0x3, UPT ;  /* 0x000000031700788c */ /* 0x000fe2000bf05270 */
[----:B------:R-:W-:Y:S01]  /*2bc0*/  UMOV UR71, 0x40004040 ;  /* 0x4000404000477882 */ /* 0x000fe20000000000 */
[----:B------:R-:W-:Y:S02]  /*2bd0*/  UMOV UR68, 0x0 ;  /* 0x0000000000447882 */ /* 0x000fe40000000000 */
[----:B------:R-:W-:Y:S01]  /*2be0*/  USEL UR16, URZ, 0x1, UP0 ;  /* 0x00000001ff107887 */ /* 0x000fe20008000000 */
        /* <DEDUP_REMOVED lines=36> */
[----:B------:R-:W-:Y:S01]  /*2e30*/  LOP3.LUT R2, R2, UR16, RZ, 0x3c, !PT ;  /* 0x0000001002027c12 */ /* 0x000fe2000f8e3cff */
[----:B------:R-:W-:Y:S01]  /*2e40*/  USEL UR16, UR23, URZ, UP0 ;  /* 0x000000ff17107287 */ /* 0x000fe20008000000 */
[----:B------:R1:W-:Y:S01]  /*2e50*/  UTCHMMA gdesc[UR24], gdesc[UR26], tmem[UR5], tmem[UR66], idesc[UR67], UPT ;  /* 0x00ff421a180075ea */ /* 0x0003e2000b800005 */
[----:B------:R-:W-:Y:S10]  /*2e60*/  BRA.U UP4, `(.L_x_58) ;  /* 0x0000000104047547 */ /* 0x000ff4000b800000 */
[----:B-1----:R-:W-:Y:S05]  /*2e70*/  BPT.TRAP 0x1 ;  /* 0x000000040000795c */ /* 0x002fea0000300000 */
.L_x_58:
[----:B------:R-:W-:Y:S01]  /*2e80*/  LOP3.LUT R4, R4, 0x1, RZ, 0x3c, !PT ;  /* 0x0000000104047812 */ /* 0x000fe200078e3cff */
[----:B-1----:R-:W-:Y:S09]  /*2e90*/  UIADD3 UR5, UPT, UPT, UR15, 0x1c050, URZ ;  /* 0x0001c0500f057890 */ /* 0x002ff2000fffe0ff */
[----:B------:R1:W-:Y:S01]  /*2ea0*/  UTCBAR [UR5], URZ ;  /* 0x000000ff050073e9 */ /* 0x0003e200080000ff */
[----:B------:R-:W-:Y:S05]  /*2eb0*/  BRA.U UP5, `(.L_x_59) ;  /* 0x0000000105047547 */ /* 0x000fea000b800000 */
[----:B-1----:R-:W-:Y:S05]  /*2ec0*/  BPT.TRAP 0x1 ;  /* 0x000000040000795c */ /* 0x002fea0000300000 */
.L_x_59:
[----:B------:R-:W-:Y:S01]  /*2ed0*/  SHF.L.U32 R3, R6, 0x1f, RZ ;  /* 0x0000001f06037819 */ /* 0x000fe200000006ff */
[----:B------:R-:W-:Y:S03]  /*2ee0*/  UISETP.NE.AND UP3, UPT, UR48, URZ, UPT ;  /* 0x000000ff3000728c */ /* 0x000fe6000bf65270 */
[----:B------:R-:W2:Y:S02]  /*2ef0*/  SYNCS.PHASECHK.TRANS64.TRYWAIT P0, [UR15+0x1c0a8], R3 ;  /* 0x01c0a803ff0075a7 */ /* 0x000ea4000800110f */
[----:B--2---:R-:W-:Y:S06]  /*2f00*/  @!P0 BRA `(.L_x_60) ;  /* 0x0000018c00708947 */ /* 0x004fec0003800000 */
.L_x_408:
[----:B------:R-:W-:Y:S05]  /*2f10*/  BRA.U UP3, `(.L_x_61) ;  /* 0x0000000103047547 */ /* 0x000fea000b800000 */
[----:B-1----:R-:W-:Y:S05]  /*2f20*/  BPT.TRAP 0x1 ;  /* 0x000000040000795c */ /* 0x002fea0000300000 */
.L_x_61:
[----:B--2---:R-:W-:Y:S04]  /*2f30*/  SHF.L.U32 R3, R5, 0x1f, RZ ;  /* 0x0000001f05037819 */ /* 0x004fe800000006ff */
[----:B------:R-:W2:Y:S02]  /*2f40*/  SYNCS.PHASECHK.TRANS64.TRYWAIT P0, [UR15+0x1c068], R3 ;  /* 0x01c06803ff0075a7 */ /* 0x000ea4000800110f */
[----:B--2---:R-:W-:Y:S05]  /*2f50*/  @!P0 BRA `(.L_x_62) ;  /* 0x0000018c00748947 */ /* 0x004fea0003800000 */
.L_x_410:
[----:B------:R-:W-:Y:S01]  /*2f60*/  ULEA UR34, UR14, UR4, 0xa ;  /* 0x000000040e227291 */ /* 0x000fe2000f8e50ff */
[----:B--2---:R-:W-:Y:S01]  /*2f70*/  IMAD.MOV.U32 R0, RZ, RZ, 0xa0 ;  /* 0x000000a0ff007424 */ /* 0x004fe200078e00ff */
[----:B------:R-:W-:Y:S02]  /*2f80*/  UISETP.NE.U32.AND UP0, UPT, UR18, URZ, UPT ;  /* 0x000000ff1200728c */ /* 0x000fe4000bf05070 */
[----:B------:R-:W-:Y:S02]  /*2f90*/  UIADD3 UR30, UPT, UPT, UR34, 0x80, URZ ;  /* 0x00000080221e7890 */ /* 0x000fe4000fffe0ff */
[----:B------:R-:W-:Y:S01]  /*2fa0*/  UIADD3 UR28, UPT, UPT, UR34, 0x100, URZ ;  /* 0x00000100221c7890 */ /* 0x000fe2000fffe0ff */
[----:B------:R-:W-:Y:S01]  /*2fb0*/  R2UR UR13, R0 ;  /* 0x00000000000d72ca */ /* 0x000fe200000e0000 */
[----:B------:R-:W-:Y:S01]  /*2fc0*/  UIADD3 UR24, UPT, UPT, UR34, 0x180, URZ ;  /* 0x0000018022187890 */ /* 0x000fe2000fffe0ff */
        /* <DEDUP_REMOVED lines=19> */
[----:B------:R2:W-:Y:S04]  /*3100*/  UTCHMMA tmem[UR13], gdesc[UR34], tmem[UR22], tmem[UR46], idesc[UR47], UP0 ;  /* 0x00ff2e220d0079ea */ /* 0x0005e80008000016 */
[----:B------:R-:W-:Y:S01]  /*3110*/  R2UR UR9, R0 ;  /* 0x00000000000972ca */ /* 0x000fe200000e0000 */
[----:B------:R-:W-:Y:S05]  /*3120*/  IMAD.MOV.U32 R0, RZ, RZ, 0x180 ;  /* 0x00000180ff007424 */ /* 0x000fea00078e00ff */
[----:B------:R-:W-:Y:S01]  /*3130*/  R2UR UR10, R0 ;  /* 0x00000000000a72ca */ /* 0x000fe200000e0000 */
[----:B------:R-:W-:Y:S01]  /*3140*/  IMAD.MOV.U32 R0, RZ, RZ, 0xb8 ;  /* 0x000000b8ff007424 */ /* 0x000fe200078e00ff */
[----:B------:R2:W-:Y:S04]  /*3150*/  UTCHMMA tmem[UR11], gdesc[UR30], tmem[UR12], tmem[UR42], idesc[UR43], UPT ;  /* 0x00ff2a1e0b0079ea */ /* 0x0005e8000b80000c */
[----:B-1----:R-:W-:Y:S01]  /*3160*/  R2UR UR5, R0 ;  /* 0x00000000000572ca */ /* 0x002fe200000e0000 */
[----:B------:R-:W-:Y:S05]  /*3170*/  IMAD.MOV.U32 R0, RZ, RZ, 0x180 ;  /* 0x00000180ff007424 */ /* 0x000fea00078e00ff */
[----:B------:R-:W-:Y:S01]  /*3180*/  R2UR UR8, R0 ;  /* 0x00000000000872ca */ /* 0x000fe200000e0000 */
[----:B------:R2:W-:Y:S11]  /*3190*/  UTCHMMA tmem[UR9], gdesc[UR28], tmem[UR10], tmem[UR40], idesc[UR41], UPT ;  /* 0x00ff281c090079ea */ /* 0x0005f6000b80000a */
[----:B------:R-:W-:Y:S01]  /*31a0*/  @!UPT UIADD3 URZ, UPT, UPT, URZ, URZ, URZ ;  /* 0x000000fffffff290 */ /* 0x000fe2000fffe0ff */
[----:B------:R2:W-:Y:S01]  /*31b0*/  UTCHMMA tmem[UR5], gdesc[UR24], tmem[UR8], tmem[UR36], idesc[UR37], UPT ;  /* 0x00ff2418050079ea */ /* 0x0005e2000b800008 */
[----:B------:R-:W-:Y:S05]  /*31c0*/  BRA.U UP5, `(.L_x_63) ;  /* 0x0000000105047547 */ /* 0x000fea000b800000 */
[----:B--2---:R-:W-:Y:S05]  /*31d0*/  BPT.TRAP 0x1 ;  /* 0x000000040000795c */ /* 0x004fea0000300000 */
.L_x_63:
[----:B------:R-:W-:Y:S01]  /*31e0*/  LOP3.LUT R6, R6, 0x1, RZ, 0x3c, !PT ;  /* 0x0000000106067812 */ /* 0x000fe200078e3cff */
[----:B--2---:R-:W-:Y:S09]  /*31f0*/  UIADD3 UR5, UPT, UPT, UR15, 0x1c098, URZ ;  /* 0x0001c0980f057890 */ /* 0x004ff2000fffe0ff */
[----:B------:R1:W-:Y:S01]  /*3200*/  UTCBAR [UR5], URZ ;  /* 0x000000ff050073e9 */ /* 0x0003e200080000ff */
[----:B------:R-:W-:Y:S05]  /*3210*/  BRA.U !UP1, `(.L_x_64) ;  /* 0x0000000109047547 */ /* 0x000fea000b800000 */
[----:B-1----:R-:W-:Y:S05]  /*3220*/  BPT.TRAP 0x1 ;  /* 0x000000040000795c */ /* 0x002fea0000300000 */
.L_x_64:
[----:B------:R-:W-:Y:S01]  /*3230*/  ULEA UR18, UR17, UR15, 0x3 ;  /* 0x0000000f11127291 */ /* 0x000fe2000f8e18ff */
[----:B------:R-:W-:Y:S01]  /*3240*/  IMAD.MOV.U32 R0, RZ, RZ, 0x80 ;  /* 0x00000080ff007424 */ /* 0x000fe200078e00ff */
[----:B------:R-:W-:Y:S02]  /*3250*/  UIADD3 UR68, UPT, UPT, UR20, 0x800, URZ ;  /* 0x0000080014447890 */ /* 0x000fe4000fffe0ff */
        /* <DEDUP_REMOVED lines=8> */
[----:B------:R2:W-:Y:S01]  /*32e0*/  UTCBAR [UR18], URZ ;  /* 0x000000ff120073e9 */ /* 0x0005e200080000ff */
        /* <DEDUP_REMOVED lines=9> */
[----:B-1----:R-:W-:Y:S01]  /*3380*/  R2UR UR5, R0 ;  /* 0x00000000000572ca */ /* 0x002fe200000e0000 */
[----:B------:R-:W-:Y:S01]  /*3390*/  UISETP.NE.AND UP0, UPT, UR17, 0x3, UPT ;  /* 0x000000031100788c */ /* 0x000fe2000bf05270 */
[----:B------:R-:W-:Y:S01]  /*33a0*/  UMOV UR69, 0x40004040 ;  /* 0x4000404000457882 */ /* 0x000fe20000000000 */
[----:B------:R-:W-:Y:S02]  /*33b0*/  UMOV UR66, 0x0 ;  /* 0x0000000000427882 */ /* 0x000fe40000000000 */
[----:B------:R-:W-:Y:S01]  /*33c0*/  USEL UR17, UR17, URZ, UP0 ;  /* 0x000000ff11117287 */ /* 0x000fe20008000000 */
        /* <DEDUP_REMOVED lines=35> */
[----:B------:R-:W-:Y:S02]  /*3600*/  UMOV UR23, 0x8100490 ;  /* 0x0810049000177882 */ /* 0x000fe40000000000 */
[----:B------:R2:W-:Y:S01]  /*3610*/  UTCHMMA gdesc[UR24], gdesc[UR26], tmem[UR5], tmem[UR22], idesc[UR23], UPT ;  /* 0x00ff161a180075ea */ /* 0x0005e2000b800005 */
[----:B------:R-:W-:Y:S05]  /*3620*/  BRA.U UP3, `(.L_x_65) ;  /* 0x0000000103047547 */ /* 0x000fea000b800000 */
[----:B--2---:R-:W-:Y:S05]  /*3630*/  BPT.TRAP 0x1 ;  /* 0x000000040000795c */ /* 0x004fea0000300000 */
.L_x_65:
[----:B--2---:R-:W-:Y:S09]  /*3640*/  UIADD3 UR5, UPT, UPT, UR15, 0x1c060, URZ ;  /* 0x0001c0600f057890 */ /* 0x004ff2000fffe0ff */
[----:B------:R1:W-:Y:S01]  /*3650*/  UTCBAR [UR5], URZ ;  /* 0x000000ff050073e9 */ /* 0x0003e200080000ff */
[----:B------:R-:W-:Y:S05]  /*3660*/  BRA.U !UP1, `(.L_x_66) ;  /* 0x0000000109047547 */ /* 0x000fea000b800000 */
[----:B-1----:R-:W-:Y:S05]  /*3670*/  BPT.TRAP 0x1 ;  /* 0x000000040000795c */ /* 0x002fea0000300000 */
.L_x_66:
[----:B-1----:R-:W-:Y:S02]  /*3680*/  ULEA UR5, UR17, UR15, 0x3 ;  /* 0x0000000f11057291 */ /* 0x002fe4000f8e18ff */
[----:B------:R-:W-:Y:S02]  /*3690*/  UIADD3 UR17, UPT, UPT, UR17, 0x1, URZ ;  /* 0x0000000111117890 */ /* 0x000fe4000fffe0ff */
[----:B------:R-:W-:Y:S02]  /*36a0*/  UIADD3 UR8, UPT, UPT, UR5, 0x1c038, URZ ;  /* 0x0001c03805087890 */ /* 0x000fe4000fffe0ff */
[----:B------:R-:W-:Y:S04]  /*36b0*/  UISETP.NE.AND UP0, UPT, UR17, 0x3, UPT ;  /* 0x000000031100788c */ /* 0x000fe8000bf05270 */
[----:B------:R-:W-:Y:S03]  /*36c0*/  USEL UR17, UR17, URZ, UP0 ;  /* 0x000000ff11117287 */ /* 0x000fe60008000000 */
[----:B------:R1:W-:Y:S01]  /*36d0*/  UTCBAR [UR8], URZ ;  /* 0x000000ff080073e9 */ /* 0x0003e200080000ff */
[----:B------:R-:W-:Y:S08]  /*36e0*/  BRA.U !UP1, `(.L_x_67) ;  /* 0x0000000109047547 */ /* 0x000ff0000b800000 */
[----:B-1----:R-:W-:Y:S05]  /*36f0*/  BPT.TRAP 0x1 ;  /* 0x000000040000795c */ /* 0x002fea0000300000 */
.L_x_67:
[----:B------:R-:W-:Y:S01]  /*3700*/  ULEA UR5, UR16, UR15, 0x3 ;  /* 0x0000000f10057291 */ /* 0x000fe2000f8e18ff */
[----:B------:R-:W-:Y:S08]  /*3710*/  SHF.L.U32 R3, R2, 0x1f, RZ ;  /* 0x0000001f02037819 */ /* 0x000ff000000006ff */
[----:B------:R-:W2:Y:S02]  /*3720*/  SYNCS.PHASECHK.TRANS64.TRYWAIT P0, [UR5+0x1c020], R3 ;  /* 0x01c02003ff0075a7 */ /* 0x000ea40008001105 */
[----:B--2---:R-:W-:Y:S05]  /*3730*/  @!P0 BRA `(.L_x_68) ;  /* 0x0000018400948947 */ /* 0x004fea0003800000 */
.L_x_412:
[----:B------:R-:W-:Y:S05]  /*3740*/  BRA.U UP5, `(.L_x_69) ;  /* 0x0000000105047547 */ /* 0x000fea000b800000 */
[----:B-1----:R-:W-:Y:S05]  /*3750*/  BPT.TRAP 0x1 ;  /* 0x000000040000795c */ /* 0x002fea0000300000 */
.L_x_69:
[----:B--2---:R-:W-:Y:S04]  /*3760*/  SHF.L.U32 R3, R6, 0x1f, RZ ;  /* 0x0000001f06037819 */ /* 0x004fe800000006ff */
[----:B------:R-:W2:Y:S02]  /*3770*/  SYNCS.PHASECHK.TRANS64.TRYWAIT P0, [UR15+0x1c0a0], R3 ;  /* 0x01c0a003ff0075a7 */ /* 0x000ea4000800110f */
[----:B--2---:R-:W-:Y:S05]  /*3780*/  @!P0 BRA `(.L_x_70) ;  /* 0x0000018400988947 */ /* 0x004fea0003800000 */
.L_x_414:
[----:B------:R-:W-:Y:S05]  /*3790*/  BRA.U UP4, `(.L_x_71) ;  /* 0x0000000104047547 */ /* 0x000fea000b800000 */
[----:B-1----:R-:W-:Y:S05]  /*37a0*/  BPT.TRAP 0x1 ;  /* 0x000000040000795c */ /* 0x002fea0000300000 */
.L_x_71:
[----:B--2---:R-:W-:Y:S04]  /*37b0*/  SHF.L.U32 R3, R4, 0x1f, RZ ;  /* 0x0000001f04037819 */ /* 0x004fe800000006ff */
[----:B------:R-:W2:Y:S02]  /*37c0*/  SYNCS.PHASECHK.TRANS64.TRYWAIT P0, [UR15+0x1c058], R3 ;  /* 0x01c05803ff0075a7 */ /* 0x000ea4000800110f */
[----:B--2---:R-:W-:Y:S05]  /*37d0*/  @!P0 BRA `(.L_x_72) ;  /* 0x00000184009c8947 */ /* 0x004fea0003800000 */
.L_x_416:
[----:B-1----:R-:W-:Y:S01]  /*37e0*/  USHF.L.U32 UR8, UR16, 0xa, URZ ;  /* 0x0000000a10087899 */ /* 0x002fe200080006ff */
[----:B--2---:R-:W-:Y:S01]  /*37f0*/  IMAD.MOV.U32 R0, RZ, RZ, 0x20 ;  /* 0x00000020ff007424 */ /* 0x004fe200078e00ff */
[----:B------:R-:W-:Y:S01]  /*3800*/  UMOV UR37, 0x40004040 ;  /* 0x4000404000257882 */ /* 0x000fe20000000000 */
[----:B------:R-:W-:Y:S01]  /*3810*/  UMOV UR28, 0x0 ;  /* 0x00000000001c7882 */ /* 0x000fe20000000000 */
[----:B------:R-:W-:Y:S02]  /*3820*/  UIADD3 UR36, UPT, UPT, UR8, UR4, URZ ;  /* 0x0000000408247290 */ /* 0x000fe4000fffe0ff */
[----:B------:R-:W-:Y:S01]  /*3830*/  R2UR UR14, R0 ;  /* 0x00000000000e72ca */ /* 0x000fe200000e0000 */
[----:B------:R-:W-:Y:S01]  /*3840*/  IMAD.MOV.U32 R0, RZ, RZ, 0x100 ;  /* 0x00000100ff007424 */ /* 0x000fe200078e00ff */
[----:B------:R-:W-:Y:S02]  /*3850*/  UIADD3 UR34, UPT, UPT, UR36, 0x80, URZ ;  /* 0x0000008024227890 */ /* 0x000fe4000fffe0ff */
[----:B------:R-:W-:Y:S02]  /*3860*/  UIADD3 UR32, UPT, UPT, UR36, 0x100, URZ ;  /* 0x0000010024207890 */ /* 0x000fe4000fffe0ff */
        /* <DEDUP_REMOVED lines=15> */
[----:B------:R1:W-:Y:S01]  /*3960*/  UTCHMMA tmem[UR14], gdesc[UR36], tmem[UR18], tmem[UR28], idesc[UR29], UPT ;  /* 0x00ff1c240e0079ea */ /* 0x0003e2000b800012 */
[----:B------:R-:W-:Y:S01]  /*3970*/  UMOV UR22, 0x0 ;  /* 0x0000000000167882 */ /* 0x000fe20000000000 */
[----:B------:R-:W-:Y:S02]  /*3980*/  UMOV UR23, 0x8210490 ;  /* 0x0821049000177882 */ /* 0x000fe40000000000 */
[----:B------:R-:W-:Y:S01]  /*3990*/  R2UR UR10, R0 ;  /* 0x00000000000a72ca */ /* 0x000fe200000e0000 */
[----:B------:R-:W-:Y:S05]  /*39a0*/  IMAD.MOV.U32 R0, RZ, RZ, 0x100 ;  /* 0x00000100ff007424 */ /* 0x000fea00078e00ff */
[----:B------:R-:W-:Y:S01]  /*39b0*/  R2UR UR11, R0 ;  /* 0x00000000000b72ca */ /* 0x000fe200000e0000 */
[----:B------:R-:W-:Y:S01]  /*39c0*/  IMAD.MOV.U32 R0, RZ, RZ, 0x38 ;  /* 0x00000038ff007424 */ /* 0x000fe200078e00ff */
[----:B------:R1:W-:Y:S04]  /*39d0*/  UTCHMMA tmem[UR12], gdesc[UR34], tmem[UR13], tmem[UR26], idesc[UR27], UPT ;  /* 0x00ff1a220c0079ea */ /* 0x0003e8000b80000d */
[----:B------:R-:W-:Y:S01]  /*39e0*/  R2UR UR5, R0 ;  /* 0x00000000000572ca */ /* 0x000fe200000e0000 */
[----:B------:R-:W-:Y:S05]  /*39f0*/  IMAD.MOV.U32 R0, RZ, RZ, 0x100 ;  /* 0x00000100ff007424 */ /* 0x000fea00078e00ff */
[----:B------:R-:W-:Y:S01]  /*3a00*/  R2UR UR9, R0 ;  /* 0x00000000000972ca */ /* 0x000fe200000e0000 */
[----:B------:R1:W-:Y:S11]  /*3a10*/  UTCHMMA tmem[UR10], gdesc[UR32], tmem[UR11], tmem[UR24], idesc[UR25], UPT ;  /* 0x00ff18200a0079ea */ /* 0x0003f6000b80000b */
[----:B------:R-:W-:Y:S01]  /*3a20*/  @!UPT UIADD3 URZ, UPT, UPT, URZ, URZ, URZ ;  /* 0x000000fffffff290 */ /* 0x000fe2000fffe0ff */
[----:B------:R1:W-:Y:S01]  /*3a30*/  UTCHMMA tmem[UR5], gdesc[UR30], tmem[UR9], tmem[UR22], idesc[UR23], UPT ;  /* 0x00ff161e050079ea */ /* 0x0003e2000b800009 */
[----:B------:R-:W-:Y:S05]  /*3a40*/  BRA.U UP5, `(.L_x_73) ;  /* 0x0000000105047547 */ /* 0x000fea000b800000 */
[----:B-1----:R-:W-:Y:S05]  /*3a50*/  BPT.TRAP 0x1 ;  /* 0x000000040000795c */ /* 0x002fea0000300000 */
.L_x_73:
[----:B------:R-:W-:Y:S01]  /*3a60*/  UIADD3 UR15, UPT, UPT, UR15, 0x1c090, URZ ;  /* 0x0001c0900f0f7890 */ /* 0x000fe2000fffe0ff */
[----:B------:R-:W-:Y:S01]  /*3a70*/  LOP3.LUT R5, R5, 0x1, RZ, 0x3c, !PT ;  /* 0x0000000105057812 */ /* 0x000fe200078e3cff */
[----:B------:R-:W-:Y:S02]  /*3a80*/  UIADD3 UR70, UPT, UPT, UR16, 0x1, URZ ;  /* 0x0000000110467890 */ /* 0x000fe4000fffe0ff */
[----:B------:R-:W-:Y:S02]  /*3a90*/  UISETP.GT.AND UP0, UPT, UR19, 0x2, UPT ;  /* 0x000000021300788c */ /* 0x000fe4000bf04270 */
[----:B------:R-:W-:Y:S02]  /*3aa0*/  UISETP.NE.AND UP2, UPT, UR70, 0x3, UPT ;  /* 0x000000034600788c */ /* 0x000fe4000bf45270 */
[----:B------:R-:W-:Y:S01]  /*3ab0*/  UIADD3 UR19, UPT, UPT, UR19, -0x1, URZ ;  /* 0xffffffff13137890 */ /* 0x000fe2000fffe0ff */
[----:B------:R2:W-:Y:S01]  /*3ac0*/  UTCBAR [UR15], URZ ;  /* 0x000000ff0f0073e9 */ /* 0x0005e200080000ff */
[----:B-1----:R-:W-:Y:S02]  /*3ad0*/  USEL UR5, URZ, 0x1, UP2 ;  /* 0x00000001ff057887 */ /* 0x002fe40009000000 */
[----:B------:R-:W-:Y:S01]  /*3ae0*/  USEL UR70, UR70, URZ, UP2 ;  /* 0x000000ff46467287 */ /* 0x000fe20009000000 */
[----:B------:R-:W-:Y:S01]  /*3af0*/  UMOV UR18, 0x1 ;  /* 0x0000000100127882 */ /* 0x000fe20000000000 */
[----:B------:R-:W-:Y:S02]  /*3b00*/  UMOV UR14, UR16 ;  /* 0x00000010000e7c82 */ /* 0x000fe40008000000 */
[----:B------:R-:W-:Y:S01]  /*3b10*/  LOP3.LUT R2, R2, UR5, RZ, 0x3c, !PT ;  /* 0x0000000502027c12 */ /* 0x000fe2000f8e3cff */
[----:B------:R-:W-:Y:S05]  /*3b20*/  BRA.U UP0, `(.L_x_74) ;  /* 0xffffffed00947547 */ /* 0x000fea000b83ffff */
.L_x_55:
[----:B------:R-:W-:Y:S04]  /*3b30*/  BSSY.RECONVERGENT B0, `(.L_x_75) ;  /* 0x0000003000007945 */ /* 0x000fe80003800200 */
[----:B------:R-:W-:Y:S05]  /*3b40*/  @!P4 BRA `(.L_x_76) ;  /* 0x000000000004c947 */ /* 0x000fea0003800000 */
[----:B-12---:R-:W-:Y:S05]  /*3b50*/  BPT.TRAP 0x1 ;  /* 0x000000040000795c */ /* 0x006fea0000300000 */
.L_x_76:
[----:B-12---:R-:W-:Y:S05]  /*3b60*/  BSYNC.RECONVERGENT B0 ;  /* 0x0000000000007941 */ /* 0x006fea0003800200 */
.L_x_75:
[----:B------:R-:W1:Y:S01]  /*3b70*/  S2UR UR5, SR_CgaCtaId ;  /* 0x00000000000579c3 */ /* 0x000e620000008800 */
[----:B------:R-:W-:Y:S01]  /*3b80*/  UMOV UR6, 0x400 ;  /* 0x0000040000067882 */ /* 0x000fe20000000000 */
[----:B------:R-:W-:Y:S01]  /*3b90*/  BSSY.RECONVERGENT B0, `(.L_x_77) ;  /* 0x0000006000007945 */ /* 0x000fe20003800200 */
[----:B-1----:R-:W-:-:S04]  /*3ba0*/  ULEA UR5, UR5, UR6, 0x18 ;  /* 0x0000000605057291 */ /* 0x002fc8000f8ec0ff */
[----:B------:R-:W-:-:S09]  /*3bb0*/  UIADD3 UR5, UPT, UPT, UR5, 0x1c010, URZ ;  /* 0x0001c01005057890 */ /* 0x000fd2000fffe0ff */
[----:B------:R1:W-:Y:S01]  /*3bc0*/  UTCBAR [UR5], URZ ;  /* 0x000000ff050073e9 */ /* 0x0003e200080000ff */
[----:B------:R-:W-:Y:S05]  /*3bd0*/  @!P4 BRA `(.L_x_78) ;  /* 0x000000000004c947 */ /* 0x000fea0003800000 */
[----:B-1----:R-:W-:Y:S05]  /*3be0*/  BPT.TRAP 0x1 ;  /* 0x000000040000795c */ /* 0x002fea0000300000 */
.L_x_78:
[----:B-1----:R-:W-:Y:S05]  /*3bf0*/  BSYNC.RECONVERGENT B0 ;  /* 0x0000000000007941 */ /* 0x002fea0003800200 */
.L_x_77:
[----:B------:R-:W1:Y:S01]  /*3c00*/  S2UR UR5, SR_CgaCtaId ;  /* 0x00000000000579c3 */ /* 0x000e620000008800 */
[----:B------:R-:W-:Y:S02]  /*3c10*/  UMOV UR6, 0x400 ;  /* 0x0000040000067882 */ /* 0x000fe40000000000 */
[----:B-1----:R-:W-:-:S04]  /*3c20*/  ULEA UR5, UR5, UR6, 0x18 ;  /* 0x0000000605057291 */ /* 0x002fc8000f8ec0ff */
[----:B------:R-:W-:-:S09]  /*3c30*/  UIADD3 UR5, UPT, UPT, UR5, 0x1c018, URZ ;  /* 0x0001c01805057890 */ /* 0x000fd2000fffe0ff */
[----:B------:R1:W-:Y:S01]  /*3c40*/  UTCBAR [UR5], URZ ;  /* 0x000000ff050073e9 */ /* 0x0003e200080000ff */
[----:B------:R-:W-:Y:S05]  /*3c50*/  BRA.U UP5, `(.L_x_79) ;  /* 0x0000000105047547 */ /* 0x000fea000b800000 */
[----:B-1----:R-:W-:Y:S05]  /*3c60*/  BPT.TRAP 0x1 ;  /* 0x000000040000795c */ /* 0x002fea0000300000 */
.L_x_79:
[----:B------:R-:W2:Y:S01]  /*3c70*/  S2UR UR14, SR_CgaCtaId ;  /* 0x00000000000e79c3 */ /* 0x000ea20000008800 */
[----:B-1----:R-:W-:Y:S01]  /*3c80*/  UMOV UR5, 0x400 ;  /* 0x0000040000057882 */ /* 0x002fe20000000000 */
[----:B------:R-:W-:Y:S01]  /*3c90*/  SHF.L.U32 R3, R6, 0x1f, RZ ;  /* 0x0000001f06037819 */ /* 0x000fe200000006ff */
[----:B--2---:R-:W-:-:S09]  /*3ca0*/  ULEA UR14, UR14, UR5, 0x18 ;  /* 0x000000050e0e7291 */ /* 0x004fd2000f8ec0ff */
[----:B------:R-:W1:Y:S02]  /*3cb0*/  SYNCS.PHASECHK.TRANS64.TRYWAIT P0, [UR14+0x1c0a8], R3 ;  /* 0x01c0a803ff0075a7 */ /* 0x000e64000800110e */
[----:B-1----:R-:W-:Y:S05]  /*3cc0*/  @!P0 BRA `(.L_x_80) ;  /* 0x0000018000788947 */ /* 0x002fea0003800000 */
.L_x_418:
[----:B------:R-:W-:Y:S05]  /*3cd0*/  BRA.U UP3, `(.L_x_81) ;  /* 0x0000000103047547 */ /* 0x000fea000b800000 */
[----:B------:R-:W-:Y:S05]  /*3ce0*/  BPT.TRAP 0x1 ;  /* 0x000000040000795c */ /* 0x000fea0000300000 */
.L_x_81:
[----:B------:R-:W-:-:S04]  /*3cf0*/  SHF.L.U32 R5, R5, 0x1f, RZ ;  /* 0x0000001f05057819 */ /* 0x000fc800000006ff */
[----:B------:R-:W2:Y:S02]  /*3d00*/  SYNCS.PHASECHK.TRANS64.TRYWAIT P0, [UR14+0x1c068], R5 ;  /* 0x01c06805ff0075a7 */ /* 0x000ea4000800110e */
[----:B--2---:R-:W-:Y:S05]  /*3d10*/  @!P0 BRA `(.L_x_82) ;  /* 0x00000180007c8947 */ /* 0x004fea0003800000 */
.L_x_420:
[----:B-1----:R-:W-:Y:S01]  /*3d20*/  IMAD.MOV.U32 R0, RZ, RZ, 0xa0 ;  /* 0x000000a0ff007424 */ /* 0x002fe200078e00ff */
[----:B------:R-:W-:Y:S02]  /*3d30*/  UIADD3 UR20, UPT, UPT, UR8, UR4, URZ ;  /* 0x0000000408147290 */ /* 0x000fe4000fffe0ff */
[----:B------:R-:W-:Y:S02]  /*3d40*/  UISETP.NE.U32.AND UP0, UPT, UR18, URZ, UPT ;  /* 0x000000ff1200728c */ /* 0x000fe4000bf05070 */
[----:B------:R-:W-:Y:S01]  /*3d50*/  R2UR UR12, R0 ;  /* 0x00000000000c72ca */ /* 0x000fe200000e0000 */
[----:B------:R-:W-:Y:S01]  /*3d60*/  IMAD.MOV.U32 R0, RZ, RZ, 0x180 ;  /* 0x00000180ff007424 */ /* 0x000fe200078e00ff */
[----:B------:R-:W-:Y:S02]  /*3d70*/  UIADD3 UR32, UPT, UPT, UR20, 0x80, URZ ;  /* 0x0000008014207890 */ /* 0x000fe4000fffe0ff */
[----:B------:R-:W-:Y:S02]  /*3d80*/  UIADD3 UR30, UPT, UPT, UR20, 0x100, URZ ;  /* 0x00000100141e7890 */ /* 0x000fe4000fffe0ff */
[----:B------:R-:W-:Y:S01]  /*3d90*/  R2UR UR13, R0 ;  /* 0x00000000000d72ca */ /* 0x000fe200000e0000 */
[----:B------:R-:W-:Y:S01]  /*3da0*/  IMAD.MOV.U32 R0, RZ, RZ, 0xa8 ;  /* 0x000000a8ff007424 */ /* 0x000fe200078e00ff */
[----:B------:R-:W-:Y:S01]  /*3db0*/  UIADD3 UR28, UPT, UPT, UR20, 0x180, URZ ;  /* 0x00000180141c7890 */ /* 0x000fe2000fffe0ff */
[----:B------:R-:W-:Y:S01]  /*3dc0*/  UMOV UR26, 0x0 ;  /* 0x00000000001a7882 */ /* 0x000fe20000000000 */
[----:B------:R-:W-:-:S02]  /*3dd0*/  UMOV UR27, 0x8210490 ;  /* 0x08210490001b7882 */ /* 0x000fc40000000000 */
        /* <DEDUP_REMOVED lines=11> */
[----:B------:R1:W-:Y:S01]  /*3e90*/  UTCHMMA tmem[UR12], gdesc[UR20], tmem[UR13], tmem[UR26], idesc[UR27], UP0 ;  /* 0x00ff1a140c0079ea */ /* 0x0003e2000800000d */
[----:B------:R-:W-:Y:S01]  /*3ea0*/  R2UR UR7, R0 ;  /* 0x00000000000772ca */ /* 0x000fe200000e0000 */
[----:B------:R-:W-:Y:S01]  /*3eb0*/  IMAD.MOV.U32 R0, RZ, RZ, 0x180 ;  /* 0x00000180ff007424 */ /* 0x000fe200078e00ff */
[----:B------:R-:W-:Y:S01]  /*3ec0*/  UMOV UR18, 0x0 ;  /* 0x0000000000127882 */ /* 0x000fe20000000000 */
[----:B------:R-:W-:Y:S01]  /*3ed0*/  UMOV UR19, 0x8210490 ;  /* 0x0821049000137882 */ /* 0x000fe20000000000 */
[----:B------:R-:W-:-:S02]  /*3ee0*/  UMOV UR29, 0x40004040 ;  /* 0x40004040001d7882 */ /* 0x000fc40000000000 */
[----:B------:R-:W-:Y:S01]  /*3ef0*/  R2UR UR9, R0 ;  /* 0x00000000000972ca */ /* 0x000fe200000e0000 */
[----:B------:R-:W-:Y:S01]  /*3f00*/  IMAD.MOV.U32 R0, RZ, RZ, 0xb8 ;  /* 0x000000b8ff007424 */ /* 0x000fe200078e00ff */
[----:B------:R1:W-:Y:S04]  /*3f10*/  UTCHMMA tmem[UR10], gdesc[UR32], tmem[UR11], tmem[UR24], idesc[UR25], UPT ;  /* 0x00ff18200a0079ea */ /* 0x0003e8000b80000b */
[----:B------:R-:W-:Y:S01]  /*3f20*/  R2UR UR5, R0 ;  /* 0x00000000000572ca */ /* 0x000fe200000e0000 */
[----:B------:R-:W-:-:S05]  /*3f30*/  IMAD.MOV.U32 R0, RZ, RZ, 0x180 ;  /* 0x00000180ff007424 */ /* 0x000fca00078e00ff */
[----:B------:R-:W-:Y:S01]  /*3f40*/  R2UR UR6, R0 ;  /* 0x00000000000672ca */ /* 0x000fe200000e0000 */
[----:B------:R1:W-:-:S12]  /*3f50*/  UTCHMMA tmem[UR7], gdesc[UR30], tmem[UR9], tmem[UR22], idesc[UR23], UPT ;  /* 0x00ff161e070079ea */ /* 0x0003d8000b800009 */
[----:B------:R1:W-:Y:S01]  /*3f60*/  UTCHMMA tmem[UR5], gdesc[UR28], tmem[UR6], tmem[UR18], idesc[UR19], UPT ;  /* 0x00ff121c050079ea */ /* 0x0003e2000b800006 */
[----:B------:R-:W-:Y:S05]  /*3f70*/  BRA.U UP5, `(.L_x_83) ;  /* 0x0000000105047547 */ /* 0x000fea000b800000 */
[----:B-1----:R-:W-:Y:S05]  /*3f80*/  BPT.TRAP 0x1 ;  /* 0x000000040000795c */ /* 0x002fea0000300000 */
.L_x_83:
[----:B------:R-:W-:-:S09]  /*3f90*/  UIADD3 UR4, UPT, UPT, UR14, 0x1c098, URZ ;  /* 0x0001c0980e047890 */ /* 0x000fd2000fffe0ff */
[----:B------:R2:W-:Y:S01]  /*3fa0*/  UTCBAR [UR4], URZ ;  /* 0x000000ff040073e9 */ /* 0x0005e200080000ff */
[----:B------:R-:W-:Y:S05]  /*3fb0*/  BRA.U !UP1, `(.L_x_84) ;  /* 0x0000000109047547 */ /* 0x000fea000b800000 */
[----:B-12---:R-:W-:Y:S05]  /*3fc0*/  BPT.TRAP 0x1 ;  /* 0x000000040000795c */ /* 0x006fea0000300000 */
.L_x_84:
[----:B--2---:R-:W-:-:S04]  /*3fd0*/  ULEA UR4, UR17, UR14, 0x3 ;  /* 0x0000000e11047291 */ /* 0x004fc8000f8e18ff */
[----:B------:R-:W-:-:S09]  /*3fe0*/  UIADD3 UR4, UPT, UPT, UR4, 0x1c038, URZ ;  /* 0x0001c03804047890 */ /* 0x000fd2000fffe0ff */
[----:B------:R2:W-:Y:S01]  /*3ff0*/  UTCBAR [UR4], URZ ;  /* 0x000000ff040073e9 */ /* 0x0005e200080000ff */
[----:B------:R-:W-:Y:S05]  /*4000*/  BRA.U UP4, `(.L_x_85) ;  /* 0x0000000104047547 */ /* 0x000fea000b800000 */
[----:B-12---:R-:W-:Y:S05]  /*4010*/  BPT.TRAP 0x1 ;  /* 0x000000040000795c */ /* 0x006fea0000300000 */
.L_x_85:
[----:B--2---:R-:W-:-:S09]  /*4020*/  UIADD3 UR4, UPT, UPT, UR14, 0x1c050, URZ ;  /* 0x0001c0500e047890 */ /* 0x004fd2000fffe0ff */
[----:B------:R2:W-:Y:S01]  /*4030*/  UTCBAR [UR4], URZ ;  /* 0x000000ff040073e9 */ /* 0x0005e200080000ff */
[----:B------:R-:W-:Y:S05]  /*4040*/  BRA.U UP3, `(.L_x_86) ;  /* 0x0000000103047547 */ /* 0x000fea000b800000 */
[----:B-12---:R-:W-:Y:S05]  /*4050*/  BPT.TRAP 0x1 ;  /* 0x000000040000795c */ /* 0x006fea0000300000 */
.L_x_86:
[----:B------:R-:W-:-:S13]  /*4060*/  ELECT P0, URZ, PT ;  /* 0x0000000000ff782f */ /* 0x000fda0003800000 */
[----:B-12---:R-:W-:Y:S05]  /*4070*/  @!P0 EXIT ;  /* 0x000000000000894d */ /* 0x006fea0003800000 */
[----:B------:R-:W-:-:S09]  /*4080*/  UIADD3 UR14, UPT, UPT, UR14, 0x1c060, URZ ;  /* 0x0001c0600e0e7890 */ /* 0x000fd2000fffe0ff */
[----:B------:R1:W-:Y:S01]  /*4090*/  UTCBAR [UR14], URZ ;  /* 0x000000ff0e0073e9 */ /* 0x0003e200080000ff */
[----:B------:R-:W-:Y:S01]  /*40a0*/  NOP ;  /* 0x0000000000007918 */ /* 0x000fe20000000000 */
[----:B-1----:R-:W-:Y:S05]  /*40b0*/  EXIT ;  /* 0x000000000000794d */ /* 0x002fea0003800000 */
.L_x_28:
[----:B------:R-:W-:-:S08]  /*40c0*/  NOP ;  /* 0x0000000000007918 */ /* 0x000fd00000000000 */
[----:B------:R-:W1:-:S00]  /*40d0*/  USETMAXREG.DEALLOC.CTAPOOL 0x60 ;  /* 0x00000060000079c8 */ /* 0x000e4000080e0500 */
[----:B-1----:R-:W1:Y:S01]  /*40e0*/  S2R R0, SR_CTAID.X ;  /* 0x0000000000007919 */ /* 0x002e620000002500 */
[----:B------:R-:W2:Y:S01]  /*40f0*/  LDCU UR4, c[0x0][0x380] ;  /* 0x00007000ff0477ac */ /* 0x000ea20008000800 */
[----:B-1----:R-:W-:-:S04]  /*4100*/  SHF.L.U32 R17, R0, 0x8, RZ ;  /* 0x0000000800117819 */ /* 0x002fc800000006ff */
[----:B--2---:R-:W-:-:S13]  /*4110*/  ISETP.GE.U32.AND P0, PT, R17, UR4, PT ;  /* 0x0000000411007c0c */ /* 0x004fda000bf06070 */
[----:B------:R-:W-:Y:S05]  /*4120*/  @P0 EXIT ;  /* 0x000000000000094d */ /* 0x000fea0003800000 */
[----:B------:R-:W1:Y:S01]  /*4130*/  LDCU UR5, c[0x0][0x384] ;  /* 0x00007080ff0577ac */ /* 0x000e620008000800 */
[----:B------:R-:W2:Y:S01]  /*4140*/  LDCU.64 UR48, c[0x0][0x358] ;  /* 0x00006b00ff3077ac */ /* 0x000ea20008000a00 */
[----:B-1----:R-:W-:-:S09]  /*4150*/  UISETP.NE.AND UP0, UPT, UR5, URZ, UPT ;  /* 0x000000ff0500728c */ /* 0x002fd2000bf05270 */
[----:B--2---:R-:W-:Y:S05]  /*4160*/  BRA.U UP0, `(.L_x_87) ;  /* 0x0000005100e47547 */ /* 0x004fea000b800000 */
[----:B------:R-:W-:-:S09]  /*4170*/  UISETP.NE.AND UP0, UPT, UR38, URZ, UPT ;  /* 0x000000ff2600728c */ /* 0x000fd2000bf05270 */
[----:B------:R-:W-:Y:S05]  /*4180*/  BRA.U UP0, `(.L_x_88) ;  /* 0x0000000100047547 */ /* 0x000fea000b800000 */
[----:B------:R-:W-:Y:S05]  /*4190*/  BPT.TRAP 0x1 ;  /* 0x000000040000795c */ /* 0x000fea0000300000 */
.L_x_88:
[----:B------:R-:W1:Y:S01]  /*41a0*/  S2R R16, SR_CgaCtaId ;  /* 0x0000000000107919 */ /* 0x000e620000008800 */
[----:B------:R-:W-:Y:S01]  /*41b0*/  IMAD.MOV.U32 R3, RZ, RZ, 0x1 ;  /* 0x00000001ff037424 */ /* 0x000fe200078e00ff */
[----:B------:R-:W-:Y:S02]  /*41c0*/  MOV R5, 0x400 ;  /* 0x0000040000057802 */ /* 0x000fe40000000f00 */
[----:B------:R-:W-:Y:S02]  /*41d0*/  LOP3.LUT P1, R18, R2, 0x7f, RZ, 0xc0, !PT ;  /* 0x0000007f02127812 */ /* 0x000fe4000782c0ff */
[----:B------:R-:W-:Y:S02]  /*41e0*/  SHF.L.U32 R3, R3, 0x1f, RZ ;  /* 0x0000001f03037819 */ /* 0x000fe400000006ff */
[----:B-1----:R-:W-:-:S04]  /*41f0*/  LEA R16, R16, R5, 0x18 ;  /* 0x0000000510107211 */ /* 0x002fc800078ec0ff */
[----:B------:R-:W1:Y:S02]  /*4200*/  SYNCS.PHASECHK.TRANS64.TRYWAIT P0, [R16+URZ+0x1c0c0], R3 ;  /* 0x01c0c003100075a7 */ /* 0x000e6400080011ff */
[----:B-1----:R-:W-:Y:S05]  /*4210*/  @!P0 BRA `(.L_x_89) ;  /* 0x0000017c00548947 */ /* 0x002fea0003800000 */
.L_x_421:
[----:B------:R-:W-:Y:S04]  /*4220*/  BSSY.RECONVERGENT B6, `(.L_x_90) ;  /* 0x000023d000067945 */ /* 0x000fe80003800200 */
[----:B------:R-:W-:Y:S05]  /*4230*/  @P1 BRA `(.L_x_91) ;  /* 0x0000002000ec1947 */ /* 0x000fea0003800000 */
[----:B------:R-:W2:Y:S01]  /*4240*/  S2UR UR4, SR_CTAID.Z ;  /* 0x00000000000479c3 */ /* 0x000ea20000002700 */
[----:B-1----:R-:W1:Y:S01]  /*4250*/  S2R R3, SR_CTAID.Y ;  /* 0x0000000000037919 */ /* 0x002e620000002600 */
[----:B------:R-:W2:Y:S01]  /*4260*/  LDCU UR6, c[0x0][0x370] ;  /* 0x00006e00ff0677ac */ /* 0x000ea20008000800 */
[----:B------:R-:W3:Y:S01]  /*4270*/  LDCU UR5, c[0x0][0x374] ;  /* 0x00006e80ff0577ac */ /* 0x000ee20008000800 */
[----:B--2---:R-:W-:-:S04]  /*4280*/  UIMAD UR4, UR6, UR4, URZ ;  /* 0x00000004060472a4 */ /* 0x004fc8000f8e02ff */
[----:B------:R-:W-:-:S04]  /*4290*/  UIADD3 UR4, UPT, UPT, URZ, -UR4, URZ ;  /* 0x80000004ff047290 */ /* 0x000fc8000fffe0ff */
[----:B---3--:R-:W-:Y:S01]  /*42a0*/  UIMAD UR4, UR4, UR5, URZ ;  /* 0x00000005040472a4 */ /* 0x008fe2000f8e02ff */
[----:B-1----:R-:W-:-:S05]  /*42b0*/  IMAD R3, R3, UR6, R0 ;  /* 0x0000000603037c24 */ /* 0x002fca000f8e0200 */
[----:B------:R-:W-:-:S13]  /*42c0*/  ISETP.NE.AND P0, PT, R3, UR4, PT ;  /* 0x0000000403007c0c */ /* 0x000fda000bf05270 */
[----:B------:R-:W-:Y:S05]  /*42d0*/  @P0 BRA `(.L_x_91) ;  /* 0x0000002000c40947 */ /* 0x000fea0003800000 */
[----:B------:R-:W1:Y:S01]  /*42e0*/  LDC.64 R10, c[0x4][0xa0] ;  /* 0x01002800ff0a7b82 */ /* 0x000e620000000a00 */
[----:B------:R-:W-:Y:S01]  /*42f0*/  MOV R25, 0x0 ;  /* 0x0000000000197802 */ /* 0x000fe20000000f00 */
[----:B------:R-:W2:Y:S01]  /*4300*/  LDCU.64 UR4, c[0x4][0xd0] ;  /* 0x01001a00ff0477ac */ /* 0x000ea20008000a00 */
[----:B------:R-:W-:Y:S01]  /*4310*/  IADD3 R24, P0, PT, R22, 0x8, RZ ;  /* 0x0000000816187810 */ /* 0x000fe20007f1e0ff */
[----:B------:R-:W-:Y:S01]  /*4320*/  IMAD.MOV.U32 R6, RZ, RZ, R22 ;  /* 0x000000ffff067224 */ /* 0x000fe200078e0016 */
[----:B------:R-:W-:-:S03]  /*4330*/  MOV R7, R19 ;  /* 0x0000001300077202 */ /* 0x000fc60000000f00 */
[----:B------:R3:W4:Y:S01]  /*4340*/  LDC.64 R8, c[0x4][R25] ;  /* 0x0100000019087b82 */ /* 0x0007220000000a00 */
[----:B------:R-:W-:Y:S02]  /*4350*/  IMAD.X R23, RZ, RZ, R19, P0 ;  /* 0x000000ffff177224 */ /* 0x000fe400000e0613 */
[----:B--2---:R-:W-:Y:S01]  /*4360*/  IMAD.U32 R4, RZ, RZ, UR4 ;  /* 0x00000004ff047e24 */ /* 0x004fe2000f8e00ff */
[----:B------:R-:W-:Y:S01]  /*4370*/  MOV R5, UR5 ;  /* 0x0000000500057c02 */ /* 0x000fe20008000f00 */
[----:B-1----:R3:W-:Y:S04]  /*4380*/  STL.64 [R1], R10 ;  /* 0x0000000a01007387 */ /* 0x0027e80000100a00 */
[----:B------:R-:W-:-:S07]  /*4390*/  LEPC R20, `(.L_x_92) ;  /* 0x000000001014794e */ /* 0x000fce0000000000 */
[----:B---34-:R-:W-:Y:S05]  /*43a0*/  CALL.ABS.NOINC R8 ;  /* 0x0000000008007343 */ /* 0x018fea0003c00000 */
.L_x_92:
[----:B------:R-:W-:Y:S01]  /*43b0*/  IMAD.MOV.U32 R8, RZ, RZ, 0x3 ;  /* 0x00000003ff087424 */ /* 0x000fe200078e00ff */
[----:B------:R1:W2:Y:S01]  /*43c0*/  LDC.64 R10, c[0x4][R25] ;  /* 0x01000000190a7b82 */ /* 0x0002a20000000a00 */
[----:B------:R-:W-:Y:S01]  /*43d0*/  IMAD.MOV.U32 R9, RZ, RZ, 0x4 ;  /* 0x00000004ff097424 */ /* 0x000fe200078e00ff */
[----:B------:R-:W3:Y:S01]  /*43e0*/  LDCU.64 UR4, c[0x4][0xe8] ;  /* 0x01001d00ff0477ac */ /* 0x000ee20008000a00 */
[----:B------:R-:W-:Y:S01]  /*43f0*/  MOV R6, R24 ;  /* 0x0000001800067202 */ /* 0x000fe20000000f00 */
[----:B------:R1:W-:Y:S01]  /*4400*/  STL [R1+0x10], R8 ;  /* 0x0000100801007387 */ /* 0x0003e20000100800 */
[----:B------:R-:W-:-:S03]  /*4410*/  MOV R7, R23 ;  /* 0x0000001700077202 */ /* 0x000fc60000000f00 */
[----:B------:R1:W-:Y:S01]  /*4420*/  STL.64 [R1+0x8], R8 ;  /* 0x0000080801007387 */ /* 0x0003e20000100a00 */
[----:B---3--:R-:W-:Y:S01]  /*4430*/  MOV R4, UR4 ;  /* 0x0000000400047c02 */ /* 0x008fe20008000f00 */
[----:B------:R-:W-:Y:S02]  /*4440*/  IMAD.U32 R5, RZ, RZ, UR5 ;  /* 0x00000005ff057e24 */ /* 0x000fe4000f8e00ff */
[----:B------:R-:W-:-:S07]  /*4450*/  LEPC R20, `(.L_x_93) ;  /* 0x000000001014794e */ /* 0x000fce0000000000 */
[----:B-12---:R-:W-:Y:S05]  /*4460*/  CALL.ABS.NOINC R10 ;  /* 0x000000000a007343 */ /* 0x006fea0003c00000 */
.L_x_93:
[----:B------:R1:W2:Y:S01]  /*4470*/  LDC.64 R8, c[0x4][R25] ;  /* 0x0100000019087b82 */ /* 0x0002a20000000a00 */
[----:B------:R-:W3:Y:S01]  /*4480*/  LDCU.64 UR4, c[0x4][0xe0] ;  /* 0x01001c00ff0477ac */ /* 0x000ee20008000a00 */
[----:B------:R-:W-:Y:S01]  /*4490*/  CS2R R6, SRZ ;  /* 0x0000000000067805 */ /* 0x000fe2000001ff00 */
[----:B---3--:R-:W-:Y:S01]  /*44a0*/  IMAD.U32 R4, RZ, RZ, UR4 ;  /* 0x00000004ff047e24 */ /* 0x008fe2000f8e00ff */
[----:B------:R-:W-:-:S04]  /*44b0*/  MOV R5, UR5 ;  /* 0x0000000500057c02 */ /* 0x000fc80008000f00 */
[----:B------:R-:W-:-:S07]  /*44c0*/  LEPC R20, `(.L_x_94) ;  /* 0x000000001014794e */ /* 0x000fce0000000000 */
[----:B-12---:R-:W-:Y:S05]  /*44d0*/  CALL.ABS.NOINC R8 ;  /* 0x0000000008007343 */ /* 0x006fea0003c00000 */
.L_x_94:
[----:B------:R1:W2:Y:S01]  /*44e0*/  LDC.64 R8, c[0x4][R25] ;  /* 0x0100000019087b82 */ /* 0x0002a20000000a00 */
[----:B------:R-:W3:Y:S01]  /*44f0*/  LDCU.64 UR4, c[0x4][0xf0] ;  /* 0x01001e00ff0477ac */ /* 0x000ee20008000a00 */
[----:B------:R-:W-:Y:S01]  /*4500*/  CS2R R6, SRZ ;  /* 0x0000000000067805 */ /* 0x000fe2000001ff00 */
[----:B---3--:R-:W-:Y:S01]  /*4510*/  IMAD.U32 R4, RZ, RZ, UR4 ;  /* 0x00000004ff047e24 */ /* 0x008fe2000f8e00ff */
[----:B------:R-:W-:-:S04]  /*4520*/  MOV R5, UR5 ;  /* 0x0000000500057c02 */ /* 0x000fc80008000f00 */
[----:B------:R-:W-:-:S07]  /*4530*/  LEPC R20, `(.L_x_95) ;  /* 0x000000001014794e */ /* 0x000fce0000000000 */
[----:B-12---:R-:W-:Y:S05]  /*4540*/  CALL.ABS.NOINC R8 ;  /* 0x0000000008007343 */ /* 0x006fea0003c00000 */
.L_x_95:
[----:B------:R1:W2:Y:S01]  /*4550*/  LDC.64 R8, c[0x4][R25] ;  /* 0x0100000019087b82 */ /* 0x0002a20000000a00 */
[----:B------:R-:W3:Y:S01]  /*4560*/  LDCU.64 UR4, c[0x4][0xf8] ;  /* 0x01001f00ff0477ac */ /* 0x000ee20008000a00 */
[----:B------:R-:W-:Y:S01]  /*4570*/  CS2R R6, SRZ ;  /* 0x0000000000067805 */ /* 0x000fe2000001ff00 */
[----:B---3--:R-:W-:Y:S01]  /*4580*/  IMAD.U32 R4, RZ, RZ, UR4 ;  /* 0x00000004ff047e24 */ /* 0x008fe2000f8e00ff */
[----:B------:R-:W-:-:S04]  /*4590*/  MOV R5, UR5 ;  /* 0x0000000500057c02 */ /* 0x000fc80008000f00 */
[----:B------:R-:W-:-:S07]  /*45a0*/  LEPC R20, `(.L_x_96) ;  /* 0x000000001014794e */ /* 0x000fce0000000000 */
[----:B-12---:R-:W-:Y:S05]  /*45b0*/  CALL.ABS.NOINC R8 ;  /* 0x0000000008007343 */ /* 0x006fea0003c00000 */
.L_x_96:
[----:B------:R-:W-:Y:S01]  /*45c0*/  HFMA2 R0, -RZ, RZ, 0, 9.5367431640625e-07 ;  /* 0x00000010ff007431 */ /* 0x000fe200000001ff */
[----:B------:R1:W2:Y:S01]  /*45d0*/  LDC.64 R8, c[0x4][R25] ;  /* 0x0100000019087b82 */ /* 0x0002a20000000a00 */
[----:B------:R-:W3:Y:S01]  /*45e0*/  LDCU.64 UR4, c[0x4][0xc8] ;  /* 0x01001900ff0477ac */ /* 0x000ee20008000a00 */
[----:B------:R-:W-:Y:S01]  /*45f0*/  MOV R6, R22 ;  /* 0x0000001600067202 */ /* 0x000fe20000000f00 */
[----:B------:R-:W-:Y:S01]  /*4600*/  IMAD.MOV.U32 R7, RZ, RZ, R19 ;  /* 0x000000ffff077224 */ /* 0x000fe200078e0013 */
[----:B------:R1:W-:Y:S01]  /*4610*/  STL [R1], R0 ;  /* 0x0000000001007387 */ /* 0x0003e20000100800 */
[----:B---3--:R-:W-:Y:S01]  /*4620*/  MOV R4, UR4 ;  /* 0x0000000400047c02 */ /* 0x008fe20008000f00 */
[----:B------:R-:W-:-:S04]  /*4630*/  IMAD.U32 R5, RZ, RZ, UR5 ;  /* 0x00000005ff057e24 */ /* 0x000fc8000f8e00ff */
[----:B------:R-:W-:-:S07]  /*4640*/  LEPC R20, `(.L_x_97) ;  /* 0x000000001014794e */ /* 0x000fce0000000000 */
[----:B-12---:R-:W-:Y:S05]  /*4650*/  CALL.ABS.NOINC R8 ;  /* 0x0000000008007343 */ /* 0x006fea0003c00000 */
.L_x_97:
[----:B------:R-:W1:Y:S01]  /*4660*/  S2R R3, SR_SWINHI ;  /* 0x0000000000037919 */ /* 0x000e620000002f00 */
[----:B------:R2:W3:Y:S01]  /*4670*/  LDC.64 R8, c[0x4][R25] ;  /* 0x0100000019087b82 */ /* 0x0004e20000000a00 */
[----:B------:R-:W4:Y:S01]  /*4680*/  LDCU.64 UR4, c[0x4][0x100] ;  /* 0x01002000ff0477ac */ /* 0x000f220008000a00 */
[----:B------:R-:W-:Y:S02]  /*4690*/  MOV R6, R22 ;  /* 0x0000001600067202 */ /* 0x000fe40000000f00 */
[----:B------:R-:W-:Y:S01]  /*46a0*/  MOV R7, R19 ;  /* 0x0000001300077202 */ /* 0x000fe20000000f00 */
[----:B----4-:R-:W-:Y:S02]  /*46b0*/  IMAD.U32 R4, RZ, RZ, UR4 ;  /* 0x00000004ff047e24 */ /* 0x010fe4000f8e00ff */
[----:B------:R-:W-:Y:S01]  /*46c0*/  IMAD.U32 R5, RZ, RZ, UR5 ;  /* 0x00000005ff057e24 */ /* 0x000fe2000f8e00ff */
[----:B------:R-:W-:Y:S02]  /*46d0*/  MOV R10, R16 ;  /* 0x00000010000a7202 */ /* 0x000fe40000000f00 */
[----:B-1----:R-:W-:-:S05]  /*46e0*/  MOV R11, R3 ;  /* 0x00000003000b7202 */ /* 0x002fca0000000f00 */
[----:B------:R2:W-:Y:S02]  /*46f0*/  STL.64 [R1], R10 ;  /* 0x0000000a01007387 */ /* 0x0005e40000100a00 */
[----:B------:R-:W-:-:S07]  /*4700*/  LEPC R20, `(.L_x_98) ;  /* 0x000000001014794e */ /* 0x000fce0000000000 */
[----:B--23--:R-:W-:Y:S05]  /*4710*/  CALL.ABS.NOINC R8 ;  /* 0x0000000008007343 */ /* 0x00cfea0003c00000 */
.L_x_98:
[----:B------:R-:W1:Y:S01]  /*4720*/  LDC.64 R10, c[0x4][0xd8] ;  /* 0x01003600ff0a7b82 */ /* 0x000e620000000a00 */
[----:B------:R-:W2:Y:S01]  /*4730*/  LDCU.64 UR4, c[0x4][0xd0] ;  /* 0x01001a00ff0477ac */ /* 0x000ea20008000a00 */
[----:B------:R-:W-:Y:S02]  /*4740*/  MOV R6, R22 ;  /* 0x0000001600067202 */ /* 0x000fe40000000f00 */
[----:B------:R-:W-:-:S04]  /*4750*/  MOV R7, R19 ;  /* 0x0000001300077202 */ /* 0x000fc80000000f00 */
[----:B------:R3:W4:Y:S01]  /*4760*/  LDC.64 R8, c[0x4][R25] ;  /* 0x0100000019087b82 */ /* 0x0007220000000a00 */
[----:B--2---:R-:W-:Y:S02]  /*4770*/  IMAD.U32 R4, RZ, RZ, UR4 ;  /* 0x00000004ff047e24 */ /* 0x004fe4000f8e00ff */
[----:B------:R-:W-:Y:S01]  /*4780*/  IMAD.U32 R5, RZ, RZ, UR5 ;  /* 0x00000005ff057e24 */ /* 0x000fe2000f8e00ff */
[----:B-1----:R3:W-:Y:S04]  /*4790*/  STL.64 [R1], R10 ;  /* 0x0000000a01007387 */ /* 0x0027e80000100a00 */
[----:B------:R-:W-:-:S07]  /*47a0*/  LEPC R20, `(.L_x_99) ;  /* 0x000000001014794e */ /* 0x000fce0000000000 */
[----:B---34-:R-:W-:Y:S05]  /*47b0*/  CALL.ABS.NOINC R8 ;  /* 0x0000000008007343 */ /* 0x018fea0003c00000 */
.L_x_99:
[----:B------:R-:W-:Y:S01]  /*47c0*/  HFMA2 R0, -RZ, RZ, 0, 2.384185791015625e-06 ;  /* 0x00000028ff007431 */ /* 0x000fe200000001ff */
        /* <DEDUP_REMOVED lines=9> */
.L_x_100:
        /* <DEDUP_REMOVED lines=10> */
.L_x_101:
[----:B------:R1:W2:Y:S01]  /*4900*/  LDC.64 R8, c[0x4][R25] ;  /* 0x0100000019087b82 */ /* 0x0002a20000000a00 */
[----:B------:R-:W3:Y:S01]  /*4910*/  LDCU.64 UR4, c[0x4][0xe0] ;  /* 0x01001c00ff0477ac */ /* 0x000ee20008000a00 */
[----:B------:R-:W-:Y:S01]  /*4920*/  CS2R R6, SRZ ;  /* 0x0000000000067805 */ /* 0x000fe2000001ff00 */
[----:B---3--:R-:W-:Y:S01]  /*4930*/  IMAD.U32 R4, RZ, RZ, UR4 ;  /* 0x00000004ff047e24 */ /* 0x008fe2000f8e00ff */
[----:B------:R-:W-:-:S04]  /*4940*/  MOV R5, UR5 ;  /* 0x0000000500057c02 */ /* 0x000fc80008000f00 */
[----:B------:R-:W-:-:S07]  /*4950*/  LEPC R20, `(.L_x_102) ;  /* 0x000000001014794e */ /* 0x000fce0000000000 */
[----:B-12---:R-:W-:Y:S05]  /*4960*/  CALL.ABS.NOINC R8 ;  /* 0x0000000008007343 */ /* 0x006fea0003c00000 */
.L_x_102:
[----:B------:R-:W-:Y:S01]  /*4970*/  HFMA2 R0, -RZ, RZ, 0, 4.76837158203125e-07 ;  /* 0x00000008ff007431 */ /* 0x000fe200000001ff */
        /* <DEDUP_REMOVED lines=9> */
.L_x_103:
[----:B------:R-:W-:Y:S01]  /*4a10*/  HFMA2 R0, -RZ, RZ, 0, 2.6226043701171875e-06 ;  /* 0x0000002cff007431 */ /* 0x000fe200000001ff */
        /* <DEDUP_REMOVED lines=9> */
.L_x_104:
[----:B------:R1:W2:Y:S01]  /*4ab0*/  LDC.64 R8, c[0x4][R25] ;  /* 0x0100000019087b82 */ /* 0x0002a20000000a00 */
[----:B------:R-:W3:Y:S01]  /*4ac0*/  LDCU.64 UR4, c[0x4][0xe0] ;  /* 0x01001c00ff0477ac */ /* 0x000ee20008000a00 */
[----:B------:R-:W-:Y:S01]  /*4ad0*/  CS2R R6, SRZ ;  /* 0x0000000000067805 */ /* 0x000fe2000001ff00 */
[----:B---3--:R-:W-:Y:S01]  /*4ae0*/  IMAD.U32 R4, RZ, RZ, UR4 ;  /* 0x00000004ff047e24 */ /* 0x008fe2000f8e00ff */
[----:B------:R-:W-:-:S04]  /*4af0*/  MOV R5, UR5 ;  /* 0x0000000500057c02 */ /* 0x000fc80008000f00 */
[----:B------:R-:W-:-:S07]  /*4b00*/  LEPC R20, `(.L_x_105) ;  /* 0x000000001014794e */ /* 0x000fce0000000000 */
[----:B-12---:R-:W-:Y:S05]  /*4b10*/  CALL.ABS.NOINC R8 ;  /* 0x0000000008007343 */ /* 0x006fea0003c00000 */
.L_x_105:
        /* <DEDUP_REMOVED lines=10> */
.L_x_106:
[----:B------:R-:W-:Y:S01]  /*4bc0*/  HFMA2 R0, -RZ, RZ, 0, 2.443790435791015625e-06 ;  /* 0x00000029ff007431 */ /* 0x000fe200000001ff */
        /* <DEDUP_REMOVED lines=9> */
.L_x_107:
        /* <DEDUP_REMOVED lines=10> */
.L_x_108:
        /* <DEDUP_REMOVED lines=10> */
.L_x_109:
[----:B------:R1:W2:Y:S01]  /*4da0*/  LDC.64 R8, c[0x4][R25] ;  /* 0x0100000019087b82 */ /* 0x0002a20000000a00 */
[----:B------:R-:W3:Y:S01]  /*4db0*/  LDCU.64 UR4, c[0x4][0xe0] ;  /* 0x01001c00ff0477ac */ /* 0x000ee20008000a00 */
[----:B------:R-:W-:Y:S01]  /*4dc0*/  CS2R R6, SRZ ;  /* 0x0000000000067805 */ /* 0x000fe2000001ff00 */
[----:B---3--:R-:W-:Y:S01]  /*4dd0*/  IMAD.U32 R4, RZ, RZ, UR4 ;  /* 0x00000004ff047e24 */ /* 0x008fe2000f8e00ff */
[----:B------:R-:W-:-:S04]  /*4de0*/  MOV R5, UR5 ;  /* 0x0000000500057c02 */ /* 0x000fc80008000f00 */
[----:B------:R-:W-:-:S07]  /*4df0*/  LEPC R20, `(.L_x_110) ;  /* 0x000000001014794e */ /* 0x000fce0000000000 */
[----:B-12---:R-:W-:Y:S05]  /*4e00*/  CALL.ABS.NOINC R8 ;  /* 0x0000000008007343 */ /* 0x006fea0003c00000 */
.L_x_110:
[----:B------:R-:W-:Y:S01]  /*4e10*/  HFMA2 R0, -RZ, RZ, 0, 3.814697265625e-06 ;  /* 0x00000040ff007431 */ /* 0x000fe200000001ff */
        /* <DEDUP_REMOVED lines=9> */
.L_x_111:
        /* <DEDUP_REMOVED lines=10> */
.L_x_112:
[----:B------:R1:W2:Y:S01]  /*4f50*/  LDC.64 R8, c[0x4][R25] ;  /* 0x0100000019087b82 */ /* 0x0002a20000000a00 */
[----:B------:R-:W3:Y:S01]  /*4f60*/  LDCU.64 UR4, c[0x4][0xe0] ;  /* 0x01001c00ff0477ac */ /* 0x000ee20008000a00 */
[----:B------:R-:W-:Y:S01]  /*4f70*/  CS2R R6, SRZ ;  /* 0x0000000000067805 */ /* 0x000fe2000001ff00 */
[----:B---3--:R-:W-:Y:S01]  /*4f80*/  IMAD.U32 R4, RZ, RZ, UR4 ;  /* 0x00000004ff047e24 */ /* 0x008fe2000f8e00ff */
[----:B------:R-:W-:-:S04]  /*4f90*/  MOV R5, UR5 ;  /* 0x0000000500057c02 */ /* 0x000fc80008000f00 */
[----:B------:R-:W-:-:S07]  /*4fa0*/  LEPC R20, `(.L_x_113) ;  /* 0x000000001014794e */ /* 0x000fce0000000000 */
[----:B-12---:R-:W-:Y:S05]  /*4fb0*/  CALL.ABS.NOINC R8 ;  /* 0x0000000008007343 */ /* 0x006fea0003c00000 */
.L_x_113:
[----:B------:R-:W-:Y:S01]  /*4fc0*/  HFMA2 R0, -RZ, RZ, 0, 1.1920928955078125e-07 ;  /* 0x00000002ff007431 */ /* 0x000fe200000001ff */
        /* <DEDUP_REMOVED lines=9> */
.L_x_114:
        /* <DEDUP_REMOVED lines=10> */
.L_x_115:
        /* <DEDUP_REMOVED lines=10> */
.L_x_116:
        /* <DEDUP_REMOVED lines=10> */
.L_x_117:
[----:B------:R1:W2:Y:S01]  /*5240*/  LDC.64 R8, c[0x4][R25] ;  /* 0x0100000019087b82 */ /* 0x0002a20000000a00 */
[----:B------:R-:W3:Y:S01]  /*5250*/  LDCU.64 UR4, c[0x4][0xe0] ;  /* 0x01001c00ff0477ac */ /* 0x000ee20008000a00 */
[----:B------:R-:W-:Y:S01]  /*5260*/  CS2R R6, SRZ ;  /* 0x0000000000067805 */ /* 0x000fe2000001ff00 */
[----:B---3--:R-:W-:Y:S01]  /*5270*/  IMAD.U32 R4, RZ, RZ, UR4 ;  /* 0x00000004ff047e24 */ /* 0x008fe2000f8e00ff */
[----:B------:R-:W-:-:S04]  /*5280*/  MOV R5, UR5 ;  /* 0x0000000500057c02 */ /* 0x000fc80008000f00 */
[----:B------:R-:W-:-:S07]  /*5290*/  LEPC R20, `(.L_x_118) ;  /* 0x000000001014794e */ /* 0x000fce0000000000 */
[----:B-12---:R-:W-:Y:S05]  /*52a0*/  CALL.ABS.NOINC R8 ;  /* 0x0000000008007343 */ /* 0x006fea0003c00000 */
.L_x_118:
[----:B------:R-:W-:Y:S01]  /*52b0*/  HFMA2 R0, -RZ, RZ, 0, 5.9604644775390625e-08 ;  /* 0x00000001ff007431 */ /* 0x000fe200000001ff */
        /* <DEDUP_REMOVED lines=9> */
.L_x_119:
        /* <DEDUP_REMOVED lines=10> */
.L_x_120:
[----:B------:R1:W2:Y:S01]  /*53f0*/  LDC.64 R8, c[0x4][R25] ;  /* 0x0100000019087b82 */ /* 0x0002a20000000a00 */
[----:B------:R-:W3:Y:S01]  /*5400*/  LDCU.64 UR4, c[0x4][0xe0] ;  /* 0x01001c00ff0477ac */ /* 0x000ee20008000a00 */
[----:B------:R-:W-:Y:S01]  /*5410*/  CS2R R6, SRZ ;  /* 0x0000000000067805 */ /* 0x000fe2000001ff00 */
[----:B---3--:R-:W-:Y:S01]  /*5420*/  IMAD.U32 R4, RZ, RZ, UR4 ;  /* 0x00000004ff047e24 */ /* 0x008fe2000f8e00ff */
[----:B------:R-:W-:-:S04]  /*5430*/  MOV R5, UR5 ;  /* 0x0000000500057c02 */ /* 0x000fc80008000f00 */
[----:B------:R-:W-:-:S07]  /*5440*/  LEPC R20, `(.L_x_121) ;  /* 0x000000001014794e */ /* 0x000fce0000000000 */
[----:B-12---:R-:W-:Y:S05]  /*5450*/  CALL.ABS.NOINC R8 ;  /* 0x0000000008007343 */ /* 0x006fea0003c00000 */
.L_x_121:
        /* <DEDUP_REMOVED lines=10> */
.L_x_122:
        /* <DEDUP_REMOVED lines=10> */
.L_x_123:
        /* <DEDUP_REMOVED lines=10> */
.L_x_124:
        /* <DEDUP_REMOVED lines=10> */
.L_x_125:
        /* <DEDUP_REMOVED lines=10> */
.L_x_126:
        /* <DEDUP_REMOVED lines=10> */
.L_x_127:
[----:B------:R1:W2:Y:S01]  /*5820*/  LDC.64 R8, c[0x4][R25] ;  /* 0x0100000019087b82 */ /* 0x0002a20000000a00 */
[----:B------:R-:W3:Y:S01]  /*5830*/  LDCU.64 UR4, c[0x4][0xe0] ;  /* 0x01001c00ff0477ac */ /* 0x000ee20008000a00 */
[----:B------:R-:W-:Y:S01]  /*5840*/  CS2R R6, SRZ ;  /* 0x0000000000067805 */ /* 0x000fe2000001ff00 */
[----:B---3--:R-:W-:Y:S01]  /*5850*/  IMAD.U32 R4, RZ, RZ, UR4 ;  /* 0x00000004ff047e24 */ /* 0x008fe2000f8e00ff */
[----:B------:R-:W-:-:S04]  /*5860*/  MOV R5, UR5 ;  /* 0x0000000500057c02 */ /* 0x000fc80008000f00 */
[----:B------:R-:W-:-:S07]  /*5870*/  LEPC R20, `(.L_x_128) ;  /* 0x000000001014794e */ /* 0x000fce0000000000 */
[----:B-12---:R-:W-:Y:S05]  /*5880*/  CALL.ABS.NOINC R8 ;  /* 0x0000000008007343 */ /* 0x006fea0003c00000 */
.L_x_128:
        /* <DEDUP_REMOVED lines=10> */
.L_x_129:
        /* <DEDUP_REMOVED lines=10> */
.L_x_130:
[----:B------:R1:W2:Y:S01]  /*59d0*/  LDC.64 R8, c[0x4][R25] ;  /* 0x0100000019087b82 */ /* 0x0002a20000000a00 */
[----:B------:R-:W3:Y:S01]  /*59e0*/  LDCU.64 UR4, c[0x4][0xe0] ;  /* 0x01001c00ff0477ac */ /* 0x000ee20008000a00 */
[----:B------:R-:W-:Y:S01]  /*59f0*/  CS2R R6, SRZ ;  /* 0x0000000000067805 */ /* 0x000fe2000001ff00 */
[----:B---3--:R-:W-:Y:S01]  /*5a00*/  IMAD.U32 R4, RZ, RZ, UR4 ;  /* 0x00000004ff047e24 */ /* 0x008fe2000f8e00ff */
[----:B------:R-:W-:-:S04]  /*5a10*/  MOV R5, UR5 ;  /* 0x0000000500057c02 */ /* 0x000fc80008000f00 */
[----:B------:R-:W-:-:S07]  /*5a20*/  LEPC R20, `(.L_x_131) ;  /* 0x000000001014794e */ /* 0x000fce0000000000 */
[----:B-12---:R-:W-:Y:S05]  /*5a30*/  CALL.ABS.NOINC R8 ;  /* 0x0000000008007343 */ /* 0x006fea0003c00000 */
.L_x_131:
[----:B------:R-:W-:Y:S01]  /*5a40*/  HFMA2 R0, -RZ, RZ, 0, 6.103515625e-05 ;  /* 0x00000400ff007431 */ /* 0x000fe200000001ff */
        /* <DEDUP_REMOVED lines=9> */
.L_x_132:
        /* <DEDUP_REMOVED lines=10> */
.L_x_133:
        /* <DEDUP_REMOVED lines=10> */
.L_x_134:
        /* <DEDUP_REMOVED lines=10> */
.L_x_135:
[----:B------:R1:W2:Y:S01]  /*5cc0*/  LDC.64 R8, c[0x4][R25] ;  /* 0x0100000019087b82 */ /* 0x0002a20000000a00 */
[----:B------:R-:W3:Y:S01]  /*5cd0*/  LDCU.64 UR4, c[0x4][0xe0] ;  /* 0x01001c00ff0477ac */ /* 0x000ee20008000a00 */
[----:B------:R-:W-:Y:S01]  /*5ce0*/  CS2R R6, SRZ ;  /* 0x0000000000067805 */ /* 0x000fe2000001ff00 */
[----:B---3--:R-:W-:Y:S01]  /*5cf0*/  IMAD.U32 R4, RZ, RZ, UR4 ;  /* 0x00000004ff047e24 */ /* 0x008fe2000f8e00ff */
[----:B------:R-:W-:-:S04]  /*5d00*/  MOV R5, UR5 ;  /* 0x0000000500057c02 */ /* 0x000fc80008000f00 */
[----:B------:R-:W-:-:S07]  /*5d10*/  LEPC R20, `(.L_x_136) ;  /* 0x000000001014794e */ /* 0x000fce0000000000 */
[----:B-12---:R-:W-:Y:S05]  /*5d20*/  CALL.ABS.NOINC R8 ;  /* 0x0000000008007343 */ /* 0x006fea0003c00000 */
.L_x_136:
        /* <DEDUP_REMOVED lines=10> */
.L_x_137:
        /* <DEDUP_REMOVED lines=10> */
.L_x_138:
[----:B------:R1:W2:Y:S01]  /*5e70*/  LDC.64 R8, c[0x4][R25] ;  /* 0x0100000019087b82 */ /* 0x0002a20000000a00 */
[----:B------:R-:W3:Y:S01]  /*5e80*/  LDCU.64 UR4, c[0x4][0xe0] ;  /* 0x01001c00ff0477ac */ /* 0x000ee20008000a00 */
[----:B------:R-:W-:Y:S01]  /*5e90*/  CS2R R6, SRZ ;  /* 0x0000000000067805 */ /* 0x000fe2000001ff00 */
[----:B---3--:R-:W-:Y:S01]  /*5ea0*/  IMAD.U32 R4, RZ, RZ, UR4 ;  /* 0x00000004ff047e24 */ /* 0x008fe2000f8e00ff */
[----:B------:R-:W-:-:S04]  /*5eb0*/  MOV R5, UR5 ;  /* 0x0000000500057c02 */ /* 0x000fc80008000f00 */
[----:B------:R-:W-:-:S07]  /*5ec0*/  LEPC R20, `(.L_x_139) ;  /* 0x000000001014794e */ /* 0x000fce0000000000 */
[----:B-12---:R-:W-:Y:S05]  /*5ed0*/  CALL.ABS.NOINC R8 ;  /* 0x0000000008007343 */ /* 0x006fea0003c00000 */
.L_x_139:
[----:B------:R-:W-:Y:S01]  /*5ee0*/  HFMA2 R0, -RZ, RZ, 0, 3.0517578125e-05 ;  /* 0x00000200ff007431 */ /* 0x000fe200000001ff */
        /* <DEDUP_REMOVED lines=9> */
.L_x_140:
        /* <DEDUP_REMOVED lines=10> */
.L_x_141:
        /* <DEDUP_REMOVED lines=10> */
.L_x_142:
        /* <DEDUP_REMOVED lines=10> */
.L_x_143:
[----:B------:R1:W2:Y:S01]  /*6160*/  LDC.64 R8, c[0x4][R25] ;  /* 0x0100000019087b82 */ /* 0x0002a20000000a00 */
[----:B------:R-:W3:Y:S01]  /*6170*/  LDCU.64 UR4, c[0x4][0xe0] ;  /* 0x01001c00ff0477ac */ /* 0x000ee20008000a00 */
[----:B------:R-:W-:Y:S01]  /*6180*/  CS2R R6, SRZ ;  /* 0x0000000000067805 */ /* 0x000fe2000001ff00 */
[----:B---3--:R-:W-:Y:S01]  /*6190*/  IMAD.U32 R4, RZ, RZ, UR4 ;  /* 0x00000004ff047e24 */ /* 0x008fe2000f8e00ff */
[----:B------:R-:W-:-:S04]  /*61a0*/  MOV R5, UR5 ;  /* 0x0000000500057c02 */ /* 0x000fc80008000f00 */
[----:B------:R-:W-:-:S07]  /*61b0*/  LEPC R20, `(.L_x_144) ;  /* 0x000000001014794e */ /* 0x000fce0000000000 */
[----:B-12---:R-:W-:Y:S05]  /*61c0*/  CALL.ABS.NOINC R8 ;  /* 0x0000000008007343 */ /* 0x006fea0003c00000 */
.L_x_144:
[----:B------:R1:W-:Y:S01]  /*61d0*/  STL [R1], RZ ;  /* 0x000000ff01007387 */ /* 0x0003e20000100800 */
[----:B------:R1:W2:Y:S01]  /*61e0*/  LDC.64 R8, c[0x4][R25] ;  /* 0x0100000019087b82 */ /* 0x0002a20000000a00 */
[----:B------:R-:W3:Y:S01]  /*61f0*/  LDCU.64 UR4, c[0x4][0xc8] ;  /* 0x01001900ff0477ac */ /* 0x000ee20008000a00 */
[----:B------:R-:W-:Y:S02]  /*6200*/  MOV R6, R22 ;  /* 0x0000001600067202 */ /* 0x000fe40000000f00 */
[----:B------:R-:W-:Y:S01]  /*6210*/  MOV R7, R19 ;  /* 0x0000001300077202 */ /* 0x000fe20000000f00 */
[----:B---3--:R-:W-:Y:S02]  /*6220*/  IMAD.U32 R4, RZ, RZ, UR4 ;  /* 0x00000004ff047e24 */ /* 0x008fe4000f8e00ff */
[----:B------:R-:W-:Y:S02]  /*6230*/  IMAD.U32 R5, RZ, RZ, UR5 ;  /* 0x00000005ff057e24 */ /* 0x000fe4000f8e00ff */
[----:B------:R-:W-:-:S07]  /*6240*/  LEPC R20, `(.L_x_145) ;  /* 0x000000001014794e */ /* 0x000fce0000000000 */
[----:B-12---:R-:W-:Y:S05]  /*6250*/  CALL.ABS.NOINC R8 ;  /* 0x0000000008007343 */ /* 0x006fea0003c00000 */
.L_x_145:
        /* <DEDUP_REMOVED lines=10> */
.L_x_146:
[----:B------:R1:W2:Y:S01]  /*6300*/  LDC.64 R8, c[0x4][R25] ;  /* 0x0100000019087b82 */ /* 0x0002a20000000a00 */
[----:B------:R-:W3:Y:S01]  /*6310*/  LDCU.64 UR4, c[0x4][0xe0] ;  /* 0x01001c00ff0477ac */ /* 0x000ee20008000a00 */
[----:B------:R-:W-:Y:S01]  /*6320*/  CS2R R6, SRZ ;  /* 0x0000000000067805 */ /* 0x000fe2000001ff00 */
[----:B---3--:R-:W-:Y:S01]  /*6330*/  IMAD.U32 R4, RZ, RZ, UR4 ;  /* 0x00000004ff047e24 */ /* 0x008fe2000f8e00ff */
[----:B------:R-:W-:-:S04]  /*6340*/  MOV R5, UR5 ;  /* 0x0000000500057c02 */ /* 0x000fc80008000f00 */
[----:B------:R-:W-:-:S07]  /*6350*/  LEPC R20, `(.L_x_147) ;  /* 0x000000001014794e */ /* 0x000fce0000000000 */
[----:B-12---:R-:W-:Y:S05]  /*6360*/  CALL.ABS.NOINC R8 ;  /* 0x0000000008007343 */ /* 0x006fea0003c00000 */
.L_x_147:
[----:B------:R-:W-:Y:S01]  /*6370*/  HFMA2 R0, -RZ, RZ, 0, 2 ;  /* 0x00004000ff007431 */ /* 0x000fe200000001ff */
        /* <DEDUP_REMOVED lines=9> */
.L_x_148:
        /* <DEDUP_REMOVED lines=10> */
.L_x_149:
        /* <DEDUP_REMOVED lines=10> */
.L_x_150:
        /* <DEDUP_REMOVED lines=10> */
.L_x_91:
[----:B------:R-:W-:Y:S05]  /*65f0*/  BSYNC.RECONVERGENT B6 ;  /* 0x0000000000067941 */ /* 0x000fea0003800200 */
.L_x_90:
[----:B-1----:R-:W1:Y:S01]  /*6600*/  S2R R3, SR_SWINHI ;  /* 0x0000000000037919 */ /* 0x002e620000002f00 */
[----:B------:R-:W-:Y:S01]  /*6610*/  IMAD.SHL.U32 R32, R2, 0x2, RZ ;  /* 0x0000000202207824 */ /* 0x000fe200078e00ff */
[----:B------:R-:W2:Y:S04]  /*6620*/  LDCU.64 UR4, c[0x0][0x880] ;  /* 0x00011000ff0477ac */ /* 0x000ea80008000a00 */
[----:B------:R-:W-:Y:S02]  /*6630*/  LOP3.LUT R32, R32, 0xfe, RZ, 0xc0, !PT ;  /* 0x000000fe20207812 */ /* 0x000fe400078ec0ff */
[----:B--2---:R-:W-:-:S04]  /*6640*/  ISETP.NE.U32.AND P6, PT, RZ, UR4, PT ;  /* 0x00000004ff007c0c */ /* 0x004fc8000bfc5070 */
[----:B------:R-:W-:Y:S02]  /*6650*/  ISETP.NE.AND.EX P6, PT, RZ, UR5, PT, P6 ;  /* 0x00000005ff007c0c */ /* 0x000fe4000bfc5360 */
[----:B------:R-:W-:Y:S02]  /*6660*/  MOV R4, R16 ;  /* 0x0000001000047202 */ /* 0x000fe40000000f00 */
[----:B-1----:R-:W-:-:S03]  /*6670*/  MOV R5, R3 ;  /* 0x0000000300057202 */ /* 0x002fc60000000f00 */
[----:B------:R-:W-:-:S03]  /*6680*/  IMAD.WIDE.U32 R32, R32, 0x2, R4 ;  /* 0x0000000220207825 */ /* 0x000fc600078e0004 */
[C---:B------:R-:W-:Y:S02]  /*6690*/  IADD3 R5, P1, PT, R32.reuse, 0x200, RZ ;  /* 0x0000020020057810 */ /* 0x040fe40007f3e0ff */
[C---:B------:R-:W-:Y:S02]  /*66a0*/  IADD3 R3, P0, PT, R32.reuse, 0x800, RZ ;  /* 0x0000080020037810 */ /* 0x040fe40007f1e0ff */
[C-C-:B------:R-:W-:Y:S01]  /*66b0*/  SHF.R.U64 R11, R32.reuse, 0x3, R33.reuse ;  /* 0x00000003200b7819 */ /* 0x140fe20000001221 */
[--C-:B------:R-:W-:Y:S01]  /*66c0*/  IMAD.X R47, RZ, RZ, R33.reuse, P1 ;  /* 0x000000ffff2f7224 */ /* 0x100fe200008e0621 */
[C---:B------:R-:W-:Y:S01]  /*66d0*/  IADD3 R7, P1, PT, R32.reuse, 0xa00, RZ ;  /* 0x00000a0020077810 */ /* 0x040fe20007f3e0ff */
[----:B------:R-:W-:Y:S01]  /*66e0*/  IMAD.X R45, RZ, RZ, R33, P0 ;  /* 0x000000ffff2d7224 */ /* 0x000fe200000e0621 */
[C---:B------:R-:W-:Y:S02]  /*66f0*/  IADD3 R9, P0, PT, R32.reuse, 0x1000, RZ ;  /* 0x0000100020097810 */ /* 0x040fe40007f1e0ff */
[C---:B------:R-:W-:Y:S01]  /*6700*/  SHF.R.U64 R0, R5.reuse, 0x3, R47 ;  /* 0x0000000305007819 */ /* 0x040fe2000000122f */
[----:B------:R-:W-:Y:S01]  /*6710*/  IMAD.X R43, RZ, RZ, R33, P1 ;  /* 0x000000ffff2b7224 */ /* 0x000fe200008e0621 */
[C---:B------:R-:W-:Y:S01]  /*6720*/  LOP3.LUT R10, R32.reuse, 0x70, R11, 0x78, !PT ;  /* 0x00000070200a7812 */ /* 0x040fe200078e780b */
[--C-:B------:R-:W-:Y:S01]  /*6730*/  IMAD.X R41, RZ, RZ, R33.reuse, P0 ;  /* 0x000000ffff297224 */ /* 0x100fe200000e0621 */
[----:B------:R-:W-:Y:S01]  /*6740*/  LOP3.LUT R46, R5, 0x70, R0, 0x78, !PT ;  /* 0x00000070052e7812 */ /* 0x000fe200078e7800 */
[----:B------:R-:W-:Y:S01]  /*6750*/  IMAD.MOV.U32 R11, RZ, RZ, R33 ;  /* 0x000000ffff0b7224 */ /* 0x000fe200078e0021 */
[----:B------:R-:W-:-:S02]  /*6760*/  IADD3 R5, P0, PT, R32, 0x1200, RZ ;  /* 0x0000120020057810 */ /* 0x000fc40007f1e0ff */
[----:B------:R-:W-:Y:S02]  /*6770*/  SHF.R.U64 R0, R3, 0x3, R45 ;  /* 0x0000000303007819 */ /* 0x000fe4000000122d */
[----:B------:R-:W-:Y:S01]  /*6780*/  SHF.R.U64 R2, R9, 0x3, R41 ;  /* 0x0000000309027819 */ /* 0x000fe20000001229 */
[----:B------:R-:W-:Y:S01]  /*6790*/  IMAD.X R39, RZ, RZ, R33, P0 ;  /* 0x000000ffff277224 */ /* 0x000fe200000e0621 */
[----:B------:R-:W-:Y:S01]  /*67a0*/  LOP3.LUT R44, R3, 0x70, R0, 0x78, !PT ;  /* 0x00000070032c7812 */ /* 0x000fe200078e7800 */
[----:B------:R1:W-:Y:S01]  /*67b0*/  ST.E desc[UR48][R10.64], RZ ;  /* 0x000000ff0a007985 */ /* 0x0003e2000c101930 */
[C---:B------:R-:W-:Y:S02]  /*67c0*/  IADD3 R3, P0, PT, R32.reuse, 0x1800, RZ ;  /* 0x0000180020037810 */ /* 0x040fe40007f1e0ff */
[----:B------:R-:W-:Y:S01]  /*67d0*/  SHF.R.U64 R0, R7, 0x3, R43 ;  /* 0x0000000307007819 */ /* 0x000fe2000000122b */
[----:B------:R-:W-:Y:S01]  /*67e0*/  ST.E desc[UR48][R46.64], RZ ;  /* 0x000000ff2e007985 */ /* 0x000fe2000c101930 */
[----:B------:R-:W-:Y:S01]  /*67f0*/  LOP3.LUT R40, R9, 0x70, R2, 0x78, !PT ;  /* 0x0000007009287812 */ /* 0x000fe200078e7802 */
[----:B------:R-:W-:Y:S01]  /*6800*/  IMAD.X R37, RZ, RZ, R33, P0 ;  /* 0x000000ffff257224 */ /* 0x000fe200000e0621 */
[----:B------:R-:W-:Y:S01]  /*6810*/  LOP3.LUT R42, R7, 0x70, R0, 0x78, !PT ;  /* 0x00000070072a7812 */ /* 0x000fe200078e7800 */
[----:B------:R-:W-:Y:S01]  /*6820*/  ST.E desc[UR48][R44.64], RZ ;  /* 0x000000ff2c007985 */ /* 0x000fe2000c101930 */
[----:B------:R-:W-:-:S02]  /*6830*/  IADD3 R9, P0, PT, R32, 0x2000, RZ ;  /* 0x0000200020097810 */ /* 0x000fc40007f1e0ff */
[C---:B------:R-:W-:Y:S01]  /*6840*/  SHF.R.U64 R0, R5.reuse, 0x3, R39 ;  /* 0x0000000305007819 */ /* 0x040fe20000001227 */
[----:B------:R2:W-:Y:S01]  /*6850*/  ST.E desc[UR48][R42.64], RZ ;  /* 0x000000ff2a007985 */ /* 0x0005e2000c101930 */
[C---:B------:R-:W-:Y:S01]  /*6860*/  IADD3 R7, P1, PT, R32.reuse, 0x1a00, RZ ;  /* 0x00001a0020077810 */ /* 0x040fe20007f3e0ff */
[--C-:B------:R-:W-:Y:S01]  /*6870*/  IMAD.X R31, RZ, RZ, R33.reuse, P0 ;  /* 0x000000ffff1f7224 */ /* 0x100fe200000e0621 */
[----:B------:R-:W-:Y:S01]  /*6880*/  LOP3.LUT R38, R5, 0x70, R0, 0x78, !PT ;  /* 0x0000007005267812 */ /* 0x000fe200078e7800 */
[----:B------:R-:W-:Y:S01]  /*6890*/  ST.E desc[UR48][R40.64], RZ ;  /* 0x000000ff28007985 */ /* 0x000fe2000c101930 */
[----:B------:R-:W-:Y:S01]  /*68a0*/  IADD3 R5, P0, PT, R32, 0x2200, RZ ;  /* 0x0000220020057810 */ /* 0x000fe20007f1e0ff */
[----:B------:R-:W-:Y:S01]  /*68b0*/  IMAD.X R35, RZ, RZ, R33, P1 ;  /* 0x000000ffff237224 */ /* 0x000fe200008e0621 */
[----:B------:R-:W-:Y:S01]  /*68c0*/  SHF.R.U64 R0, R3, 0x3, R37 ;  /* 0x0000000303007819 */ /* 0x000fe20000001225 */
[----:B------:R-:W-:Y:S01]  /*68d0*/  ST.E desc[UR48][R38.64], RZ ;  /* 0x000000ff26007985 */ /* 0x000fe2000c101930 */
[----:B------:R-:W-:Y:S01]  /*68e0*/  SHF.R.U64 R2, R9, 0x3, R31 ;  /* 0x0000000309027819 */ /* 0x000fe2000000121f */
[----:B------:R-:W-:Y:S01]  /*68f0*/  IMAD.X R29, RZ, RZ, R33, P0 ;  /* 0x000000ffff1d7224 */ /* 0x000fe200000e0621 */
[----:B------:R-:W-:-:S02]  /*6900*/  LOP3.LUT R36, R3, 0x70, R0, 0x78, !PT ;  /* 0x0000007003247812 */ /* 0x000fc400078e7800 */
[C---:B------:R-:W-:Y:S02]  /*6910*/  IADD3 R3, P0, PT, R32.reuse, 0x2800, RZ ;  /* 0x0000280020037810 */ /* 0x040fe40007f1e0ff */
[----:B------:R-:W-:Y:S01]  /*6920*/  SHF.R.U64 R0, R7, 0x3, R35 ;  /* 0x0000000307007819 */ /* 0x000fe20000001223 */
[----:B------:R3:W-:Y:S01]  /*6930*/  ST.E desc[UR48][R36.64], RZ ;  /* 0x000000ff24007985 */ /* 0x0007e2000c101930 */
[----:B------:R-:W-:Y:S01]  /*6940*/  LOP3.LUT R30, R9, 0x70, R2, 0x78, !PT ;  /* 0x00000070091e7812 */ /* 0x000fe200078e7802 */
[----:B------:R-:W-:Y:S01]  /*6950*/  IMAD.X R27, RZ, RZ, R33, P0 ;  /* 0x000000ffff1b7224 */ /* 0x000fe200000e0621 */
[----:B------:R-:W-:Y:S02]  /*6960*/  LOP3.LUT R34, R7, 0x70, R0, 0x78, !PT ;  /* 0x0000007007227812 */ /* 0x000fe400078e7800 */
[C---:B------:R-:W-:Y:S02]  /*6970*/  IADD3 R9, P0, PT, R32.reuse, 0x3000, RZ ;  /* 0x0000300020097810 */ /* 0x040fe40007f1e0ff */
[C---:B------:R-:W-:Y:S01]  /*6980*/  SHF.R.U64 R0, R5.reuse, 0x3, R29 ;  /* 0x0000000305007819 */ /* 0x040fe2000000121d */
[----:B------:R-:W-:Y:S01]  /*6990*/  ST.E desc[UR48][R34.64], RZ ;  /* 0x000000ff22007985 */ /* 0x000fe2000c101930 */
[C---:B------:R-:W-:Y:S01]  /*69a0*/  IADD3 R7, P1, PT, R32.reuse, 0x2a00, RZ ;  /* 0x00002a0020077810 */ /* 0x040fe20007f3e0ff */
[--C-:B------:R-:W-:Y:S01]  /*69b0*/  IMAD.X R23, RZ, RZ, R33.reuse, P0 ;  /* 0x000000ffff177224 */ /* 0x100fe200000e0621 */
[----:B------:R-:W-:Y:S01]  /*69c0*/  LOP3.LUT R28, R5, 0x70, R0, 0x78, !PT ;  /* 0x00000070051c7812 */ /* 0x000fe200078e7800 */
[----:B------:R-:W-:Y:S01]  /*69d0*/  ST.E desc[UR48][R30.64], RZ ;  /* 0x000000ff1e007985 */ /* 0x000fe2000c101930 */
[----:B------:R-:W-:Y:S01]  /*69e0*/  IADD3 R5, P0, PT, R32, 0x3200, RZ ;  /* 0x0000320020057810 */ /* 0x000fe20007f1e0ff */
[----:B------:R-:W-:Y:S01]  /*69f0*/  IMAD.X R25, RZ, RZ, R33, P1 ;  /* 0x000000ffff197224 */ /* 0x000fe200008e0621 */
[----:B------:R-:W-:Y:S01]  /*6a00*/  SHF.R.U64 R0, R3, 0x3, R27 ;  /* 0x0000000303007819 */ /* 0x000fe2000000121b */
[----:B------:R4:W-:Y:S01]  /*6a10*/  ST.E desc[UR48][R28.64], RZ ;  /* 0x000000ff1c007985 */ /* 0x0009e2000c101930 */
[----:B------:R-:W-:Y:S01]  /*6a20*/  SHF.R.U64 R2, R9, 0x3, R23 ;  /* 0x0000000309027819 */ /* 0x000fe20000001217 */
[----:B------:R-:W-:Y:S01]  /*6a30*/  IMAD.X R21, RZ, RZ, R33, P0 ;  /* 0x000000ffff157224 */ /* 0x000fe200000e0621 */
[----:B------:R-:W-:-:S02]  /*6a40*/  LOP3.LUT R26, R3, 0x70, R0, 0x78, !PT ;  /* 0x00000070031a7812 */ /* 0x000fc400078e7800 */
[C---:B------:R-:W-:Y:S02]  /*6a50*/  IADD3 R3, P0, PT, R32.reuse, 0x3800, RZ ;  /* 0x0000380020037810 */ /* 0x040fe40007f1e0ff */
[----:B------:R-:W-:Y:S01]  /*6a60*/  SHF.R.U64 R0, R7, 0x3, R25 ;  /* 0x0000000307007819 */ /* 0x000fe20000001219 */
[----:B------:R-:W-:Y:S01]  /*6a70*/  ST.E desc[UR48][R26.64], RZ ;  /* 0x000000ff1a007985 */ /* 0x000fe2000c101930 */
[----:B------:R-:W-:Y:S01]  /*6a80*/  LOP3.LUT R22, R9, 0x70, R2, 0x78, !PT ;  /* 0x0000007009167812 */ /* 0x000fe200078e7802 */
[----:B------:R-:W-:Y:S01]  /*6a90*/  IMAD.X R15, RZ, RZ, R33, P0 ;  /* 0x000000ffff0f7224 */ /* 0x000fe200000e0621 */
[C---:B------:R-:W-:Y:S02]  /*6aa0*/  IADD3 R2, P0, PT, R32.reuse, 0x4000, RZ ;  /* 0x0000400020027810 */ /* 0x040fe40007f1e0ff */
[----:B------:R-:W-:Y:S02]  /*6ab0*/  SHF.R.U64 R4, R5, 0x3, R21 ;  /* 0x0000000305047819 */ /* 0x000fe40000001215 */
[----:B------:R-:W-:Y:S01]  /*6ac0*/  LOP3.LUT R24, R7, 0x70, R0, 0x78, !PT ;  /* 0x0000007007187812 */ /* 0x000fe200078e7800 */
[----:B-1----:R-:W-:Y:S01]  /*6ad0*/  IMAD.X R11, RZ, RZ, R33, P0 ;  /* 0x000000ffff0b7224 */ /* 0x002fe200000e0621 */
[----:B------:R-:W-:-:S02]  /*6ae0*/  IADD3 R0, P1, PT, R32, 0x3a00, RZ ;  /* 0x00003a0020007810 */ /* 0x000fc40007f3e0ff */
[----:B------:R-:W-:Y:S01]  /*6af0*/  LOP3.LUT R20, R5, 0x70, R4, 0x78, !PT ;  /* 0x0000007005147812 */ /* 0x000fe200078e7804 */
[----:B------:R-:W-:Y:S01]  /*6b00*/  ST.E desc[UR48][R24.64], RZ ;  /* 0x000000ff18007985 */ /* 0x000fe2000c101930 */
[----:B------:R-:W-:Y:S01]  /*6b10*/  IADD3 R4, P0, PT, R32, 0x4200, RZ ;  /* 0x0000420020047810 */ /* 0x000fe20007f1e0ff */
[----:B------:R-:W-:Y:S01]  /*6b20*/  IMAD.X R13, RZ, RZ, R33, P1 ;  /* 0x000000ffff0d7224 */ /* 0x000fe200008e0621 */
[C---:B------:R-:W-:Y:S01]  /*6b30*/  SHF.R.U64 R6, R3.reuse, 0x3, R15 ;  /* 0x0000000303067819 */ /* 0x040fe2000000120f */
[----:B------:R1:W-:Y:S01]  /*6b40*/  ST.E desc[UR48][R22.64], RZ ;  /* 0x000000ff16007985 */ /* 0x0003e2000c101930 */
[----:B------:R-:W-:Y:S01]  /*6b50*/  SHF.R.U64 R5, R2, 0x3, R11 ;  /* 0x0000000302057819 */ /* 0x000fe2000000120b */
[----:B------:R-:W-:Y:S01]  /*6b60*/  IMAD.X R9, RZ, RZ, R33, P0 ;  /* 0x000000ffff097224 */ /* 0x000fe200000e0621 */
[----:B------:R-:W-:Y:S01]  /*6b70*/  LOP3.LUT R14, R3, 0x70, R6, 0x78, !PT ;  /* 0x00000070030e7812 */ /* 0x000fe200078e7806 */
[----:B------:R-:W-:Y:S01]  /*6b80*/  ST.E desc[UR48][R20.64], RZ ;  /* 0x000000ff14007985 */ /* 0x000fe2000c101930 */
[----:B------:R-:W-:-:S02]  /*6b90*/  IADD3 R6, P0, PT, R32, 0x4800, RZ ;  /* 0x0000480020067810 */ /* 0x000fc40007f1e0ff */
[----:B------:R-:W-:Y:S01]  /*6ba0*/  SHF.R.U64 R3, R0, 0x3, R13 ;  /* 0x0000000300037819 */ /* 0x000fe2000000120d */
[----:B------:R-:W-:Y:S01]  /*6bb0*/  ST.E desc[UR48][R14.64], RZ ;  /* 0x000000ff0e007985 */ /* 0x000fe2000c101930 */
[----:B------:R-:W-:Y:S01]  /*6bc0*/  LOP3.LUT R10, R2, 0x70, R5, 0x78, !PT ;  /* 0x00000070020a7812 */ /* 0x000fe200078e7805 */
[----:B------:R-:W-:Y:S01]  /*6bd0*/  IMAD.X R49, RZ, RZ, R33, P0 ;  /* 0x000000ffff317224 */ /* 0x000fe200000e0621 */
[----:B------:R-:W-:Y:S02]  /*6be0*/  LOP3.LUT R12, R0, 0x70, R3, 0x78, !PT ;  /* 0x00000070000c7812 */ /* 0x000fe400078e7803 */
[----:B------:R-:W-:Y:S02]  /*6bf0*/  IADD3 R2, P0, PT, R32, 0x5000, RZ ;  /* 0x0000500020027810 */ /* 0x000fe40007f1e0ff */
[----:B------:R-:W-:Y:S01]  /*6c00*/  SHF.R.U64 R3, R4, 0x3, R9 ;  /* 0x0000000304037819 */ /* 0x000fe20000001209 */
[----:B------:R5:W-:Y:S01]  /*6c10*/  ST.E desc[UR48][R12.64], RZ ;  /* 0x000000ff0c007985 */ /* 0x000be2000c101930 */
[----:B------:R-:W-:Y:S01]  /*6c20*/  IADD3 R0, P1, PT, R32, 0x4a00, RZ ;  /* 0x00004a0020007810 */ /* 0x000fe20007f3e0ff */
[----:B------:R-:W-:Y:S01]  /*6c30*/  IMAD.X R51, RZ, RZ, R33, P0 ;  /* 0x000000ffff337224 */ /* 0x000fe200000e0621 */
        /* <DEDUP_REMOVED lines=9> */
[----:B------:R-:W-:Y:S02]  /*6cd0*/  IADD3 R4, P0, PT, R32, 0x5800, RZ ;  /* 0x0000580020047810 */ /* 0x000fe40007f1e0ff */
        /* <DEDUP_REMOVED lines=8> */
[----:B------:R-:W-:Y:S01]  /*6d60*/  IADD3 R2, P1, PT, R32, 0x5a00, RZ ;  /* 0x00005a0020027810 */ /* 0x000fe20007f3e0ff */
[----:B------:R-:W-:Y:S01]  /*6d70*/  IMAD.X R57, RZ, RZ, R33, P0 ;  /* 0x000000ffff397224 */ /* 0x000fe200000e0621 */
[----:B------:R-:W-:Y:S01]  /*6d80*/  LOP3.LUT R54, R3, 0x70, R0, 0x78, !PT ;  /* 0x0000007003367812 */ /* 0x000fe200078e7800 */
[----:B------:R5:W-:Y:S01]  /*6d90*/  ST.E desc[UR48][R50.64], RZ ;  /* 0x000000ff32007985 */ /* 0x000be2000c101930 */
[C---:B------:R-:W-:Y:S01]  /*6da0*/  SHF.R.U64 R3, R4.reuse, 0x3, R7 ;  /* 0x0000000304037819 */ /* 0x040fe20000001207 */
[----:B------:R-:W-:Y:S01]  /*6db0*/  IMAD.X R59, RZ, RZ, R33, P1 ;  /* 0x000000ffff3b7224 */ /* 0x000fe200008e0621 */
[----:B------:R-:W-:Y:S01]  /*6dc0*/  SHF.R.U64 R0, R5, 0x3, R57 ;  /* 0x0000000305007819 */ /* 0x000fe20000001239 */
[----:B------:R5:W-:Y:S01]  /*6dd0*/  ST.E desc[UR48][R54.64], RZ ;  /* 0x000000ff36007985 */ /* 0x000be2000c101930 */
[----:B------:R-:W-:-:S02]  /*6de0*/  LOP3.LUT R6, R4, 0x70, R3, 0x78, !PT ;  /* 0x0000007004067812 */ /* 0x000fc400078e7803 */
[----:B------:R-:W-:Y:S02]  /*6df0*/  LOP3.LUT R56, R5, 0x70, R0, 0x78, !PT ;  /* 0x0000007005387812 */ /* 0x000fe400078e7800 */
[----:B------:R-:W-:Y:S01]  /*6e00*/  IADD3 R0, P0, PT, R32, 0x6200, RZ ;  /* 0x0000620020007810 */ /* 0x000fe20007f1e0ff */
[----:B------:R5:W-:Y:S01]  /*6e10*/  ST.E desc[UR48][R6.64], RZ ;  /* 0x000000ff06007985 */ /* 0x000be2000c101930 */
[----:B------:R-:W-:-:S03]  /*6e20*/  SHF.R.U64 R3, R2, 0x3, R59 ;  /* 0x0000000302037819 */ /* 0x000fc6000000123b */
[----:B------:R-:W-:Y:S01]  /*6e30*/  IMAD.X R61, RZ, RZ, R33, P0 ;  /* 0x000000ffff3d7224 */ /* 0x000fe200000e0621 */
[----:B------:R-:W-:Y:S02]  /*6e40*/  LOP3.LUT R58, R2, 0x70, R3, 0x78, !PT ;  /* 0x00000070023a7812 */ /* 0x000fe400078e7803 */
[----:B------:R-:W-:Y:S02]  /*6e50*/  IADD3 R3, P0, PT, R32, 0x6a00, RZ ;  /* 0x00006a0020037810 */ /* 0x000fe40007f1e0ff */
[----:B------:R-:W-:Y:S01]  /*6e60*/  SHF.R.U64 R5, R0, 0x3, R61 ;  /* 0x0000000300057819 */ /* 0x000fe2000000123d */
[----:B------:R-:W-:Y:S01]  /*6e70*/  ST.E desc[UR48][R58.64], RZ ;  /* 0x000000ff3a007985 */ /* 0x000fe2000c101930 */
[----:B------:R-:W-:Y:S01]  /*6e80*/  IADD3 R2, P1, PT, R32, 0x6800, RZ ;  /* 0x0000680020027810 */ /* 0x000fe20007f3e0ff */
[----:B------:R-:W-:Y:S01]  /*6e90*/  IMAD.X R63, RZ, RZ, R33, P0 ;  /* 0x000000ffff3f7224 */ /* 0x000fe200000e0621 */
[----:B------:R-:W-:Y:S01]  /*6ea0*/  LOP3.LUT R60, R0, 0x70, R5, 0x78, !PT ;  /* 0x00000070003c7812 */ /* 0x000fe200078e7805 */
[----:B------:R5:W-:Y:S02]  /*6eb0*/  ST.E desc[UR48][R56.64], RZ ;  /* 0x000000ff38007985 */ /* 0x000be4000c101930 */
[----:B------:R-:W-:Y:S01]  /*6ec0*/  IMAD.X R65, RZ, RZ, R33, P1 ;  /* 0x000000ffff417224 */ /* 0x000fe200008e0621 */
[C---:B------:R-:W-:Y:S01]  /*6ed0*/  SHF.R.U64 R0, R3.reuse, 0x3, R63 ;  /* 0x0000000303007819 */ /* 0x040fe2000000123f */
[----:B------:R5:W-:Y:S03]  /*6ee0*/  ST.E desc[UR48][R60.64], RZ ;  /* 0x000000ff3c007985 */ /* 0x000be6000c101930 */
[----:B------:R-:W-:-:S02]  /*6ef0*/  LOP3.LUT R62, R3, 0x70, R0, 0x78, !PT ;  /* 0x00000070033e7812 */ /* 0x000fc400078e7800 */
[----:B------:R-:W-:Y:S02]  /*6f00*/  IADD3 R0, P0, PT, R32, 0x7000, RZ ;  /* 0x0000700020007810 */ /* 0x000fe40007f1e0ff */
[----:B------:R-:W-:-:S03]  /*6f10*/  SHF.R.U64 R5, R2, 0x3, R65 ;  /* 0x0000000302057819 */ /* 0x000fc60000001241 */
[----:B--2---:R-:W-:Y:S01]  /*6f20*/  IMAD.X R43, RZ, RZ, R33, P0 ;  /* 0x000000ffff2b7224 */ /* 0x004fe200000e0621 */
[----:B------:R-:W-:Y:S02]  /*6f30*/  IADD3 R3, P0, PT, R32, 0x7800, RZ ;  /* 0x0000780020037810 */ /* 0x000fe40007f1e0ff */
[----:B------:R-:W-:Y:S02]  /*6f40*/  LOP3.LUT R64, R2, 0x70, R5, 0x78, !PT ;  /* 0x0000007002407812 */ /* 0x000fe400078e7805 */
[----:B------:R-:W-:Y:S01]  /*6f50*/  SHF.R.U64 R5, R0, 0x3, R43 ;  /* 0x0000000300057819 */ /* 0x000fe2000000122b */
[----:B------:R-:W-:Y:S01]  /*6f60*/  IMAD.X R45, RZ, RZ, R33, P0 ;  /* 0x000000ffff2d7224 */ /* 0x000fe200000e0621 */
[----:B------:R-:W-:Y:S01]  /*6f70*/  IADD3 R2, P1, PT, R32, 0x7200, RZ ;  /* 0x0000720020027810 */ /* 0x000fe20007f3e0ff */
[----:B------:R-:W-:Y:S01]  /*6f80*/  ST.E desc[UR48][R64.64], RZ ;  /* 0x000000ff40007985 */ /* 0x000fe2000c101930 */
[----:B------:R-:W-:Y:S02]  /*6f90*/  LOP3.LUT R42, R0, 0x70, R5, 0x78, !PT ;  /* 0x00000070002a7812 */ /* 0x000fe400078e7805 */
[C---:B------:R-:W-:Y:S01]  /*6fa0*/  SHF.R.U64 R0, R3.reuse, 0x3, R45 ;  /* 0x0000000303007819 */ /* 0x040fe2000000122d */
[----:B------:R-:W-:Y:S01]  /*6fb0*/  IMAD.X R47, RZ, RZ, R33, P1 ;  /* 0x000000ffff2f7224 */ /* 0x000fe200008e0621 */
[----:B------:R2:W-:Y:S02]  /*6fc0*/  ST.E desc[UR48][R62.64], RZ ;  /* 0x000000ff3e007985 */ /* 0x0005e4000c101930 */
[----:B------:R-:W-:-:S02]  /*6fd0*/  LOP3.LUT R44, R3, 0x70, R0, 0x78, !PT ;  /* 0x00000070032c7812 */ /* 0x000fc400078e7800 */
[----:B------:R-:W-:Y:S01]  /*6fe0*/  IADD3 R0, P0, PT, R32, 0x7a00, RZ ;  /* 0x00007a0020007810 */ /* 0x000fe20007f1e0ff */
[----:B------:R2:W-:Y:S01]  /*6ff0*/  ST.E desc[UR48][R42.64], RZ ;  /* 0x000000ff2a007985 */ /* 0x0005e2000c101930 */
[----:B------:R-:W-:-:S03]  /*7000*/  SHF.R.U64 R5, R2, 0x3, R47 ;  /* 0x0000000302057819 */ /* 0x000fc6000000122f */
[----:B---3--:R-:W-:Y:S01]  /*7010*/  IMAD.X R37, RZ, RZ, R33, P0 ;  /* 0x000000ffff257224 */ /* 0x008fe200000e0621 */
        /* <DEDUP_REMOVED lines=12> */
[----:B------:R-:W-:Y:S01]  /*70e0*/  ST.E desc[UR48][R36.64], RZ ;  /* 0x000000ff24007985 */ /* 0x000fe2000c101930 */
[----:B------:R-:W-:-:S03]  /*70f0*/  SHF.R.U64 R5, R2, 0x3, R41 ;  /* 0x0000000302057819 */ /* 0x000fc60000001229 */
[----:B----4-:R-:W-:Y:S01]  /*7100*/  IMAD.X R29, RZ, RZ, R33, P0 ;  /* 0x000000ffff1d7224 */ /* 0x010fe200000e0621 */
        /* <DEDUP_REMOVED lines=14> */
[----:B-1----:R-:W-:Y:S01]  /*71f0*/  IMAD.X R23, RZ, RZ, R33, P0 ;  /* 0x000000ffff177224 */ /* 0x002fe200000e0621 */
[----:B------:R-:W-:Y:S02]  /*7200*/  IADD3 R3, P0, PT, R32, 0x1e00, RZ ;  /* 0x00001e0020037810 */ /* 0x000fe40007f1e0ff */
[----:B------:R-:W-:Y:S02]  /*7210*/  LOP3.LUT R34, R2, 0x70, R5, 0x78, !PT ;  /* 0x0000007002227812 */ /* 0x000fe400078e7805 */
[----:B------:R-:W-:Y:S01]  /*7220*/  SHF.R.U64 R5, R0, 0x3, R23 ;  /* 0x0000000300057819 */ /* 0x000fe20000001217 */
[----:B------:R-:W-:Y:S01]  /*7230*/  IMAD.X R25, RZ, RZ, R33, P0 ;  /* 0x000000ffff197224 */ /* 0x000fe200000e0621 */
[----:B------:R-:W-:Y:S01]  /*7240*/  IADD3 R2, P1, PT, R32, 0x1c00, RZ ;  /* 0x00001c0020027810 */ /* 0x000fe20007f3e0ff */
[----:B------:R1:W-:Y:S01]  /*7250*/  ST.E desc[UR48][R34.64], RZ ;  /* 0x000000ff22007985 */ /* 0x0003e2000c101930 */
        /* <DEDUP_REMOVED lines=8> */
[----:B-----5:R-:W-:Y:S01]  /*72e0*/  IMAD.X R13, RZ, RZ, R33, P0 ;  /* 0x000000ffff0d7224 */ /* 0x020fe200000e0621 */
        /* <DEDUP_REMOVED lines=14> */
[----:B------:R-:W-:Y:S01]  /*73d0*/  IMAD.X R9, RZ, RZ, R33, P0 ;  /* 0x000000ffff097224 */ /* 0x000fe200000e0621 */
        /* <DEDUP_REMOVED lines=48> */
[----:B--2---:R-:W-:Y:S01]  /*76e0*/  IMAD.X R63, RZ, RZ, R33, P0 ;  /* 0x000000ffff3f7224 */ /* 0x004fe200000e0621 */
        /* <DEDUP_REMOVED lines=14> */
[----:B---3--:R-:W-:Y:S01]  /*77d0*/  IMAD.X R45, RZ, RZ, R33, P0 ;  /* 0x000000ffff2d7224 */ /* 0x008fe200000e0621 */
        /* <DEDUP_REMOVED lines=10> */
[----:B----4-:R-:W-:Y:S01]  /*7880*/  IMAD.X R39, RZ, RZ, R33, P0 ;  /* 0x000000ffff277224 */ /* 0x010fe200000e0621 */
[----:B------:R-:W-:Y:S02]  /*7890*/  IADD3 R3, P0, PT, R32, 0x7400, RZ ;  /* 0x0000740020037810 */ /* 0x000fe40007f1e0ff */
[----:B------:R-:W-:Y:S02]  /*78a0*/  LOP3.LUT R46, R2, 0x70, R5, 0x78, !PT ;  /* 0x00000070022e7812 */ /* 0x000fe400078e7805 */
[----:B------:R-:W-:Y:S01]  /*78b0*/  IADD3 R2, P1, PT, R32, 0x6e00, RZ ;  /* 0x00006e0020027810 */ /* 0x000fe20007f3e0ff */
[----:B------:R-:W-:Y:S01]  /*78c0*/  IMAD.X R37, RZ, RZ, R33, P0 ;  /* 0x000000ffff257224 */ /* 0x000fe200000e0621 */
[C---:B------:R-:W-:Y:S01]  /*78d0*/  SHF.R.U64 R5, R0.reuse, 0x3, R39 ;  /* 0x0000000300057819 */ /* 0x040fe20000001227 */
[----:B------:R5:W-:Y:S02]  /*78e0*/  ST.E desc[UR48][R46.64], RZ ;  /* 0x000000ff2e007985 */ /* 0x000be4000c101930 */
[----:B------:R-:W-:Y:S01]  /*78f0*/  IMAD.X R41, RZ, RZ, R33, P1 ;  /* 0x000000ffff297224 */ /* 0x000fe200008e0621 */
[----:B------:R-:W-:Y:S01]  /*7900*/  LOP3.LUT R38, R0, 0x70, R5, 0x78, !PT ;  /* 0x0000007000267812 */ /* 0x000fe200078e7805 */
[----:B------:R5:W-:Y:S01]  /*7910*/  ST.E desc[UR48][R44.64], RZ ;  /* 0x000000ff2c007985 */ /* 0x000be2000c101930 */
[----:B------:R-:W-:-:S02]  /*7920*/  SHF.R.U64 R0, R3, 0x3, R37 ;  /* 0x0000000303007819 */ /* 0x000fc40000001225 */
[----:B------:R-:W-:Y:S01]  /*7930*/  SHF.R.U64 R5, R2, 0x3, R41 ;  /* 0x0000000302057819 */ /* 0x000fe20000001229 */
[----:B------:R5:W-:Y:S01]  /*7940*/  ST.E desc[UR48][R38.64], RZ ;  /* 0x000000ff26007985 */ /* 0x000be2000c101930 */
[----:B------:R-:W-:Y:S02]  /*7950*/  LOP3.LUT R36, R3, 0x70, R0, 0x78, !PT ;  /* 0x0000007003247812 */ /* 0x000fe400078e7800 */
[----:B------:R-:W-:Y:S02]  /*7960*/  IADD3 R0, P0, PT, R32, 0x7600, RZ ;  /* 0x0000760020007810 */ /* 0x000fe40007f1e0ff */
[----:B------:R-:W-:Y:S02]  /*7970*/  LOP3.LUT R40, R2, 0x70, R5, 0x78, !PT ;  /* 0x0000007002287812 */ /* 0x000fe400078e7805 */
[C---:B------:R-:W-:Y:S01]  /*7980*/  IADD3 R2, P1, PT, R32.reuse, 0x7c00, RZ ;  /* 0x00007c0020027810 */ /* 0x040fe20007f3e0ff */
[--C-:B------:R-:W-:Y:S01]  /*7990*/  IMAD.X R29, RZ, RZ, R33.reuse, P0 ;  /* 0x000000ffff1d7224 */ /* 0x100fe200000e0621 */
[----:B------:R-:W-:Y:S01]  /*79a0*/  IADD3 R3, P0, PT, R32, 0x7e00, RZ ;  /* 0x00007e0020037810 */ /* 0x000fe20007f1e0ff */
[----:B------:R5:W-:Y:S02]  /*79b0*/  ST.E desc[UR48][R40.64], RZ ;  /* 0x000000ff28007985 */ /* 0x000be4000c101930 */
[----:B-1----:R-:W-:Y:S01]  /*79c0*/  IMAD.X R35, RZ, RZ, R33, P1 ;  /* 0x000000ffff237224 */ /* 0x002fe200008e0621 */
[C---:B------:R-:W-:Y:S01]  /*79d0*/  SHF.R.U64 R5, R0.reuse, 0x3, R29 ;  /* 0x0000000300057819 */ /* 0x040fe2000000121d */
[----:B------:R-:W-:Y:S01]  /*79e0*/  IMAD.X R31, RZ, RZ, R33, P0 ;  /* 0x000000ffff1f7224 */ /* 0x000fe200000e0621 */
[----:B------:R5:W-:Y:S02]  /*79f0*/  ST.E desc[UR48][R36.64], RZ ;  /* 0x000000ff24007985 */ /* 0x000be4000c101930 */
[----:B------:R-:W-:-:S02]  /*7a00*/  LOP3.LUT R28, R0, 0x70, R5, 0x78, !PT ;  /* 0x00000070001c7812 */ /* 0x000fc400078e7805 */
[C---:B------:R-:W-:Y:S02]  /*7a10*/  SHF.R.U64 R5, R2.reuse, 0x3, R35 ;  /* 0x0000000302057819 */ /* 0x040fe40000001223 */
[C---:B------:R-:W-:Y:S01]  /*7a20*/  SHF.R.U64 R0, R3.reuse, 0x3, R31 ;  /* 0x0000000303007819 */ /* 0x040fe2000000121f */
[----:B------:R5:W-:Y:S01]  /*7a30*/  ST.E desc[UR48][R28.64], RZ ;  /* 0x000000ff1c007985 */ /* 0x000be2000c101930 */
[----:B------:R-:W-:Y:S02]  /*7a40*/  LOP3.LUT R34, R2, 0x70, R5, 0x78, !PT ;  /* 0x0000007002227812 */ /* 0x000fe400078e7805 */
[----:B------:R-:W-:Y:S01]  /*7a50*/  LOP3.LUT R30, R3, 0x70, R0, 0x78, !PT ;  /* 0x00000070031e7812 */ /* 0x000fe200078e7800 */
[----:B------:R-:W1:Y:S02]  /*7a60*/  S2R R2, SR_CTAID.Y ;  /* 0x0000000000027919 */ /* 0x000e640000002600 */
[----:B------:R5:W-:Y:S01]  /*7a70*/  ST.E desc[UR48][R34.64], RZ ;  /* 0x000000ff22007985 */ /* 0x000be2000c101930 */
[----:B------:R-:W2:Y:S03]  /*7a80*/  S2R R0, SR_CTAID.Z ;  /* 0x0000000000007919 */ /* 0x000ea60000002700 */
[----:B------:R5:W-:Y:S01]  /*7a90*/  ST.E desc[UR48][R30.64], RZ ;  /* 0x000000ff1e007985 */ /* 0x000be2000c101930 */
[----:B------:R-:W-:Y:S05]  /*7aa0*/  @!P6 BRA `(.L_x_151) ;  /* 0x000000000090e947 */ /* 0x000fea0003800000 */
[----:B------:R-:W3:Y:S01]  /*7ab0*/  LDCU UR4, c[0x0][0x380] ;  /* 0x00007000ff0477ac */ /* 0x000ee20008000800 */
[----:B------:R-:W-:Y:S01]  /*7ac0*/  IADD3 R3, PT, PT, R18, R17, RZ ;  /* 0x0000001112037210 */ /* 0x000fe20007ffe0ff */
[----:B------:R-:W-:Y:S03]  /*7ad0*/  BSSY.RECONVERGENT B0, `(.L_x_151) ;  /* 0x0000021000007945 */ /* 0x000fe60003800200 */
[----:B---3--:R-:W-:-:S13]  /*7ae0*/  ISETP.GE.AND P0, PT, R3, UR4, PT ;  /* 0x0000000403007c0c */ /* 0x008fda000bf06270 */
[----:B------:R-:W-:Y:S05]  /*7af0*/  @P0 BRA `(.L_x_152) ;  /* 0x0000000000780947 */ /* 0x000fea0003800000 */
[----:B------:R-:W5:Y:S01]  /*7b00*/  LDCU UR7, c[0x0][0x38c] ;  /* 0x00007180ff0777ac */ /* 0x000f620008000800 */
[----:B------:R-:W2:Y:S01]  /*7b10*/  LDCU UR6, c[0x0][0x890] ;  /* 0x00011200ff0677ac */ /* 0x000ea20008000800 */
[----:B------:R-:W3:Y:S01]  /*7b20*/  LDCU.64 UR4, c[0x0][0x888] ;  /* 0x00011100ff0477ac */ /* 0x000ee20008000a00 */
[----:B-----5:R-:W4:Y:S01]  /*7b30*/  I2F.U32.RP R8, UR7 ;  /* 0x0000000700087d06 */ /* 0x020f220008209000 */
[----:B------:R-:W-:-:S07]  /*7b40*/  ISETP.NE.U32.AND P0, PT, RZ, UR7, PT ;  /* 0x00000007ff007c0c */ /* 0x000fce000bf05070 */
[----:B----4-:R-:W4:Y:S02]  /*7b50*/  MUFU.RCP R6, R8 ;  /* 0x0000000800067308 */ /* 0x010f240000001000 */
[----:B----4-:R-:W-:-:S06]  /*7b60*/  IADD3 R6, PT, PT, R6, 0xffffffe, RZ ;  /* 0x0ffffffe06067810 */ /* 0x010fcc0007ffe0ff */
[----:B------:R-:W4:Y:S02]  /*7b70*/  F2I.FTZ.U32.TRUNC.NTZ R5, R6 ;  /* 0x0000000600057305 */ /* 0x000f24000021f000 */
[----:B----4-:R-:W-:-:S05]  /*7b80*/  IADD3 R4, PT, PT, RZ, -R5, RZ ;  /* 0x80000005ff047210 */ /* 0x010fca0007ffe0ff */
[----:B------:R-:W-:Y:S02]  /*7b90*/  IMAD R7, R4, UR7, RZ ;  /* 0x0000000704077c24 */ /* 0x000fe4000f8e02ff */
[----:B------:R-:W-:-:S05]  /*7ba0*/  HFMA2 R4, -RZ, RZ, 0, 0 ;  /* 0x00000000ff047431 */ /* 0x000fca00000001ff */
[----:B------:R-:W-:-:S04]  /*7bb0*/  IMAD.HI.U32 R5, R5, R7, R4 ;  /* 0x0000000705057227 */ /* 0x000fc800078e0004 */
[----:B--2---:R-:W-:Y:S02]  /*7bc0*/  IMAD R4, R0, UR6, R3 ;  /* 0x0000000600047c24 */ /* 0x004fe4000f8e0203 */
[----:B-1----:R-:W-:-:S04]  /*7bd0*/  IMAD.HI.U32 R5, R5, R2, RZ ;  /* 0x0000000205057227 */ /* 0x002fc800078e00ff */
[----:B------:R-:W-:-:S04]  /*7be0*/  IMAD.MOV R7, RZ, RZ, -R5 ;  /* 0x000000ffff077224 */ /* 0x000fc800078e0a05 */
[----:B------:R-:W-:-:S05]  /*7bf0*/  IMAD R7, R7, UR7, R2 ;  /* 0x0000000707077c24 */ /* 0x000fca000f8e0202 */
[----:B------:R-:W-:-:S13]  /*7c00*/  ISETP.GE.U32.AND P2, PT, R7, UR7, PT ;  /* 0x0000000707007c0c */ /* 0x000fda000bf46070 */
[----:B------:R-:W-:Y:S02]  /*7c10*/  @P2 IADD3 R7, PT, PT, R7, -UR7, RZ ;  /* 0x8000000707072c10 */ /* 0x000fe4000fffe0ff */
[----:B------:R-:W-:Y:S02]  /*7c20*/  @P2 IADD3 R5, PT, PT, R5, 0x1, RZ ;  /* 0x0000000105052810 */ /* 0x000fe40007ffe0ff */
[----:B------:R-:W-:Y:S02]  /*7c30*/  ISETP.GE.U32.AND P1, PT, R7, UR7, PT ;  /* 0x0000000707007c0c */ /* 0x000fe4000bf26070 */
[----:B------:R-:W1:Y:S11]  /*7c40*/  LDC.64 R6, c[0x0][0x880] ;  /* 0x00022000ff067b82 */ /* 0x000e760000000a00 */
[----:B------:R-:W-:Y:S01]  /*7c50*/  @P1 VIADD R5, R5, 0x1 ;  /* 0x0000000105051836 */ /* 0x000fe20000000000 */
[----:B------:R-:W-:-:S04]  /*7c60*/  @!P0 LOP3.LUT R5, RZ, UR7, RZ, 0x33, !PT ;  /* 0x00000007ff058c12 */ /* 0x000fc8000f8e33ff */
[C---:B------:R-:W-:Y:S01]  /*7c70*/  IADD3 R3, PT, PT, -R5.reuse, RZ, RZ ;  /* 0x000000ff05037210 */ /* 0x040fe20007ffe1ff */
[----:B---3--:R-:W-:-:S04]  /*7c80*/  IMAD R5, R5, UR5, R4 ;  /* 0x0000000505057c24 */ /* 0x008fc8000f8e0204 */
[----:B------:R-:W-:Y:S01]  /*7c90*/  IMAD R4, R3, UR7, R2 ;  /* 0x0000000703047c24 */ /* 0x000fe2000f8e0202 */
[----:B------:R-:W-:-:S03]  /*7ca0*/  MOV R3, 0xff800000 ;  /* 0xff80000000037802 */ /* 0x000fc60000000f00 */
[----:B------:R-:W-:-:S04]  /*7cb0*/  IMAD R5, R4, UR4, R5 ;  /* 0x0000000404057c24 */ /* 0x000fc8000f8e0205 */
[----:B-1----:R-:W-:-:S05]  /*7cc0*/  IMAD.WIDE.U32 R6, R5, 0x4, R6 ;  /* 0x0000000405067825 */ /* 0x002fca00078e0006 */
[----:B------:R3:W-:Y:S02]  /*7cd0*/  STG.E desc[UR48][R6.64], R3 ;  /* 0x0000000306007986 */ /* 0x0007e4000c101930 */
.L_x_152:
[----:B------:R-:W-:Y:S05]  /*7ce0*/  BSYNC.RECONVERGENT B0 ;  /* 0x0000000000007941 */ /* 0x000fea0003800200 */
.L_x_151:
[----:B------:R-:W-:-:S09]  /*7cf0*/  UISETP.NE.AND UP0, UPT, UR38, URZ, UPT ;  /* 0x000000ff2600728c */ /* 0x000fd2000bf05270 */
[----:B------:R-:W-:Y:S05]  /*7d00*/  BRA.U UP0, `(.L_x_153) ;  /* 0x0000000100047547 */ /* 0x000fea000b800000 */
[----:B------:R-:W-:Y:S05]  /*7d10*/  BPT.TRAP 0x1 ;  /* 0x000000040000795c */ /* 0x000fea0000300000 */
.L_x_153:
[C---:B---3--:R-:W-:Y:S01]  /*7d20*/  IADD3 R3, P1, PT, R32.reuse, 0x8000, RZ ;  /* 0x0000800020037810 */ /* 0x048fe20007f3e0ff */
[----:B------:R3:W-:Y:S01]  /*7d30*/  SYNCS.ARRIVE.TRANS64.A1T0 RZ, [R16+URZ+0x1c0b0], RZ ;  /* 0x01c0b0ff10ff79a7 */ /* 0x0007e200081000ff */
[C---:B------:R-:W-:Y:S01]  /*7d40*/  IADD3 R5, P0, PT, R32.reuse, 0x8200, RZ ;  /* 0x0000820020057810 */ /* 0x040fe20007f1e0ff */
[----:B------:R-:W-:Y:S02]  /*7d50*/  UISETP.NE.AND UP0, UPT, UR38, URZ, UPT ;  /* 0x000000ff2600728c */ /* 0x000fe4000bf05270 */
[--C-:B-----5:R-:W-:Y:S02]  /*7d60*/  IMAD.X R59, RZ, RZ, R33.reuse, P1 ;  /* 0x000000ffff3b7224 */ /* 0x120fe400008e0621 */
[----:B------:R-:W-:Y:S01]  /*7d70*/  IMAD.X R49, RZ, RZ, R33, P0 ;  /* 0x000000ffff317224 */ /* 0x000fe200000e0621 */
[----:B------:R-:W-:Y:S02]  /*7d80*/  IADD3 R9, P0, PT, R32, 0x8800, RZ ;  /* 0x0000880020097810 */ /* 0x000fe40007f1e0ff */
[----:B------:R-:W-:-:S02]  /*7d90*/  SHF.R.U64 R4, R3, 0x3, R59 ;  /* 0x0000000303047819 */ /* 0x000fc4000000123b */
[----:B------:R-:W-:Y:S01]  /*7da0*/  SHF.R.U64 R6, R5, 0x3, R49 ;  /* 0x0000000305067819 */ /* 0x000fe20000001231 */
[--C-:B------:R-:W-:Y:S01]  /*7db0*/  IMAD.X R47, RZ, RZ, R33.reuse, P0 ;  /* 0x000000ffff2f7224 */ /* 0x100fe200000e0621 */
[----:B------:R-:W-:Y:S02]  /*7dc0*/  LOP3.LUT R58, R3, 0x70, R4, 0x78, !PT ;  /* 0x00000070033a7812 */ /* 0x000fe400078e7804 */
[C---:B------:R-:W-:Y:S02]  /*7dd0*/  IADD3 R3, P2, PT, R32.reuse, 0x8a00, RZ ;  /* 0x00008a0020037810 */ /* 0x040fe40007f5e0ff */
[----:B------:R-:W-:Y:S01]  /*7de0*/  LOP3.LUT R48, R5, 0x70, R6, 0x78, !PT ;  /* 0x0000007005307812 */ /* 0x000fe200078e7806 */
[----:B------:R-:W-:Y:S01]  /*7df0*/  ST.E desc[UR48][R58.64], RZ ;  /* 0x000000ff3a007985 */ /* 0x000fe2000c101930 */
[C---:B------:R-:W-:Y:S01]  /*7e00*/  IADD3 R7, P0, PT, R32.reuse, 0x9200, RZ ;  /* 0x0000920020077810 */ /* 0x040fe20007f1e0ff */
[----:B------:R-:W-:Y:S01]  /*7e10*/  IMAD.X R45, RZ, RZ, R33, P2 ;  /* 0x000000ffff2d7224 */ /* 0x000fe200010e0621 */
[----:B------:R-:W-:Y:S01]  /*7e20*/  IADD3 R5, P1, PT, R32, 0x9000, RZ ;  /* 0x0000900020057810 */ /* 0x000fe20007f3e0ff */
[----:B------:R4:W-:Y:S01]  /*7e30*/  ST.E desc[UR48][R48.64], RZ ;  /* 0x000000ff30007985 */ /* 0x0009e2000c101930 */
[----:B------:R-:W-:Y:S01]  /*7e40*/  SHF.R.U64 R4, R9, 0x3, R47 ;  /* 0x0000000309047819 */ /* 0x000fe2000000122f */
[----:B------:R-:W-:-:S02]  /*7e50*/  IMAD.X R41, RZ, RZ, R33, P0 ;  /* 0x000000ffff297224 */ /* 0x000fc400000e0621 */
[----:B------:R-:W-:Y:S01]  /*7e60*/  IMAD.X R43, RZ, RZ, R33, P1 ;  /* 0x000000ffff2b7224 */ /* 0x000fe200008e0621 */
[----:B------:R-:W-:Y:S02]  /*7e70*/  LOP3.LUT R46, R9, 0x70, R4, 0x78, !PT ;  /* 0x00000070092e7812 */ /* 0x000fe400078e7804 */
[----:B------:R-:W-:Y:S02]  /*7e80*/  SHF.R.U64 R4, R3, 0x3, R45 ;  /* 0x0000000303047819 */ /* 0x000fe4000000122d */
[----:B------:R-:W-:Y:S01]  /*7e90*/  IADD3 R9, P0, PT, R32, 0x9800, RZ ;  /* 0x0000980020097810 */ /* 0x000fe20007f1e0ff */
[----:B------:R-:W-:Y:S01]  /*7ea0*/  ST.E desc[UR48][R46.64], RZ ;  /* 0x000000ff2e007985 */ /* 0x000fe2000c101930 */
[----:B------:R-:W-:Y:S02]  /*7eb0*/  SHF.R.U64 R8, R7, 0x3, R41 ;  /* 0x0000000307087819 */ /* 0x000fe40000001229 */
[----:B------:R-:W-:Y:S01]  /*7ec0*/  LOP3.LUT R44, R3, 0x70, R4, 0x78, !PT ;  /* 0x00000070032c7812 */ /* 0x000fe200078e7804 */
[----:B------:R-:W-:Y:S01]  /*7ed0*/  IMAD.X R39, RZ, RZ, R33, P0 ;  /* 0x000000ffff277224 */ /* 0x000fe200000e0621 */
[----:B------:R-:W-:-:S02]  /*7ee0*/  SHF.R.U64 R6, R5, 0x3, R43 ;  /* 0x0000000305067819 */ /* 0x000fc4000000122b */
[C---:B------:R-:W-:Y:S01]  /*7ef0*/  IADD3 R3, P2, PT, R32.reuse, 0x9a00, RZ ;  /* 0x00009a0020037810 */ /* 0x040fe20007f5e0ff */
[----:B------:R-:W-:Y:S01]  /*7f00*/  ST.E desc[UR48][R44.64], RZ ;  /* 0x000000ff2c007985 */ /* 0x000fe2000c101930 */
[----:B------:R-:W-:Y:S02]  /*7f10*/  LOP3.LUT R40, R7, 0x70, R8, 0x78, !PT ;  /* 0x0000007007287812 */ /* 0x000fe400078e7808 */
[----:B------:R-:W-:Y:S01]  /*7f20*/  LOP3.LUT R42, R5, 0x70, R6, 0x78, !PT ;  /* 0x00000070052a7812 */ /* 0x000fe200078e7806 */
[----:B------:R-:W-:Y:S01]  /*7f30*/  IMAD.X R37, RZ, RZ, R33, P2 ;  /* 0x000000ffff257224 */ /* 0x000fe200010e0621 */
[C---:B------:R-:W-:Y:S02]  /*7f40*/  IADD3 R7, P0, PT, R32.reuse, 0xa200, RZ ;  /* 0x0000a20020077810 */ /* 0x040fe40007f1e0ff */
[----:B------:R-:W-:Y:S01]  /*7f50*/  IADD3 R5, P1, PT, R32, 0xa000, RZ ;  /* 0x0000a00020057810 */ /* 0x000fe20007f3e0ff */
[----:B------:R-:W-:Y:S01]  /*7f60*/  ST.E desc[UR48][R42.64], RZ ;  /* 0x000000ff2a007985 */ /* 0x000fe2000c101930 */
[----:B------:R-:W-:Y:S01]  /*7f70*/  SHF.R.U64 R4, R9, 0x3, R39 ;  /* 0x0000000309047819 */ /* 0x000fe20000001227 */
[----:B------:R-:W-:-:S02]  /*7f80*/  IMAD.X R31, RZ, RZ, R33, P0 ;  /* 0x000000ffff1f7224 */ /* 0x000fc400000e0621 */
[----:B------:R-:W-:Y:S01]  /*7f90*/  IMAD.X R35, RZ, RZ, R33, P1 ;  /* 0x000000ffff237224 */ /* 0x000fe200008e0621 */
[----:B------:R-:W-:Y:S01]  /*7fa0*/  LOP3.LUT R38, R9, 0x70, R4, 0x78, !PT ;  /* 0x0000007009267812 */ /* 0x000fe200078e7804 */
[----:B------:R-:W-:Y:S01]  /*7fb0*/  ST.E desc[UR48][R40.64], RZ ;  /* 0x000000ff28007985 */ /* 0x000fe2000c101930 */
        /* <DEDUP_REMOVED lines=40> */
[C---:B------:R-:W-:Y:S02]  /*8240*/  SHF.R.U64 R4, R3.reuse, 0x3, R15 ;  /* 0x0000000303047819 */ /* 0x040fe4000000120f */
[C---:B------:R-:W-:Y:S01]  /*8250*/  IADD3 R9, P0, PT, R32.reuse, 0xc800, RZ ;  /* 0x0000c80020097810 */ /* 0x040fe20007f1e0ff */
[----:B------:R-:W-:Y:S01]  /*8260*/  ST.E desc[UR48][R20.64], RZ ;  /* 0x000000ff14007985 */ /* 0x000fe2000c101930 */
[----:B------:R-:W-:Y:S02]  /*8270*/  LOP3.LUT R14, R3, 0x70, R4, 0x78, !PT ;  /* 0x00000070030e7812 */ /* 0x000fe400078e7804 */
[C---:B------:R-:W-:Y:S01]  /*8280*/  SHF.R.U64 R6, R5.reuse, 0x3, R13 ;  /* 0x0000000305067819 */ /* 0x040fe2000000120d */
[----:B------:R-:W-:Y:S01]  /*8290*/  IMAD.X R57, RZ, RZ, R33, P0 ;  /* 0x000000ffff397224 */ /* 0x000fe200000e0621 */
[----:B------:R-:W-:Y:S01]  /*82a0*/  IADD3 R3, P2, PT, R32, 0xca00, RZ ;  /* 0x0000ca0020037810 */ /* 0x000fe20007f5e0ff */
[----:B------:R-:W-:Y:S01]  /*82b0*/  ST.E desc[UR48][R14.64], RZ ;  /* 0x000000ff0e007985 */ /* 0x000fe2000c101930 */
[----:B------:R-:W-:-:S02]  /*82c0*/  LOP3.LUT R12, R5, 0x70, R6, 0x78, !PT ;  /* 0x00000070050c7812 */ /* 0x000fc400078e7806 */
[C---:B------:R-:W-:Y:S01]  /*82d0*/  SHF.R.U64 R6, R9.reuse, 0x3, R57 ;  /* 0x0000000309067819 */ /* 0x040fe20000001239 */
[----:B------:R-:W-:Y:S01]  /*82e0*/  IMAD.X R55, RZ, RZ, R33, P2 ;  /* 0x000000ffff377224 */ /* 0x000fe200010e0621 */
[C---:B------:R-:W-:Y:S01]  /*82f0*/  IADD3 R5, P0, PT, R32.reuse, 0xd200, RZ ;  /* 0x0000d20020057810 */ /* 0x040fe20007f1e0ff */
[----:B------:R5:W-:Y:S01]  /*8300*/  ST.E desc[UR48][R12.64], RZ ;  /* 0x000000ff0c007985 */ /* 0x000be2000c101930 */
[----:B------:R-:W-:Y:S02]  /*8310*/  LOP3.LUT R56, R9, 0x70, R6, 0x78, !PT ;  /* 0x0000007009387812 */ /* 0x000fe400078e7806 */
[C---:B------:R-:W-:Y:S01]  /*8320*/  SHF.R.U64 R6, R3.reuse, 0x3, R55 ;  /* 0x0000000303067819 */ /* 0x040fe20000001237 */
[----:B------:R-:W-:Y:S01]  /*8330*/  IMAD.X R51, RZ, RZ, R33, P0 ;  /* 0x000000ffff337224 */ /* 0x000fe200000e0621 */
[----:B------:R-:W-:Y:S02]  /*8340*/  IADD3 R4, P1, PT, R32, 0xd000, RZ ;  /* 0x0000d00020047810 */ /* 0x000fe40007f3e0ff */
[----:B------:R-:W-:-:S02]  /*8350*/  LOP3.LUT R54, R3, 0x70, R6, 0x78, !PT ;  /* 0x0000007003367812 */ /* 0x000fc400078e7806 */
[----:B------:R-:W-:Y:S01]  /*8360*/  IADD3 R3, P0, PT, R32, 0xd800, RZ ;  /* 0x0000d80020037810 */ /* 0x000fe20007f1e0ff */
[----:B------:R-:W-:Y:S01]  /*8370*/  IMAD.X R53, RZ, RZ, R33, P1 ;  /* 0x000000ffff357224 */ /* 0x000fe200008e0621 */
[----:B------:R-:W-:-:S03]  /*8380*/  SHF.R.U64 R8, R7, 0x3, R11 ;  /* 0x0000000307087819 */ /* 0x000fc6000000120b */
[----:B------:R-:W-:Y:S01]  /*8390*/  IMAD.X R9, RZ, RZ, R33, P0 ;  /* 0x000000ffff097224 */ /* 0x000fe200000e0621 */
[----:B------:R-:W-:Y:S02]  /*83a0*/  LOP3.LUT R10, R7, 0x70, R8, 0x78, !PT ;  /* 0x00000070070a7812 */ /* 0x000fe400078e7808 */
[----:B------:R-:W-:Y:S02]  /*83b0*/  SHF.R.U64 R7, R4, 0x3, R53 ;  /* 0x0000000304077819 */ /* 0x000fe40000001235 */
[C---:B------:R-:W-:Y:S01]  /*83c0*/  SHF.R.U64 R8, R5.reuse, 0x3, R51 ;  /* 0x0000000305087819 */ /* 0x040fe20000001233 */
[----:B------:R-:W-:Y:S01]  /*83d0*/  ST.E desc[UR48][R10.64], RZ ;  /* 0x000000ff0a007985 */ /* 0x000fe2000c101930 */
[----:B------:R-:W-:Y:S02]  /*83e0*/  IADD3 R6, P0, PT, R32, 0xe000, RZ ;  /* 0x0000e00020067810 */ /* 0x000fe40007f1e0ff */
[----:B------:R-:W-:Y:S01]  /*83f0*/  LOP3.LUT R52, R4, 0x70, R7, 0x78, !PT ;  /* 0x0000007004347812 */ /* 0x000fe200078e7807 */
[----:B------:R-:W-:Y:S01]  /*8400*/  ST.E desc[UR48][R56.64], RZ ;  /* 0x000000ff38007985 */ /* 0x000fe2000c101930 */
[----:B------:R-:W-:Y:S01]  /*8410*/  LOP3.LUT R50, R5, 0x70, R8, 0x78, !PT ;  /* 0x0000007005327812 */ /* 0x000fe200078e7808 */
[----:B------:R-:W-:Y:S01]  /*8420*/  IMAD.X R61, RZ, RZ, R33, P0 ;  /* 0x000000ffff3d7224 */ /* 0x000fe200000e0621 */
[----:B------:R-:W-:Y:S01]  /*8430*/  IADD3 R5, P1, PT, R32, 0xda00, RZ ;  /* 0x0000da0020057810 */ /* 0x000fe20007f3e0ff */
[----:B------:R-:W-:Y:S01]  /*8440*/  ST.E desc[UR48][R54.64], RZ ;  /* 0x000000ff36007985 */ /* 0x000fe2000c101930 */
[----:B------:R-:W-:-:S02]  /*8450*/  SHF.R.U64 R4, R3, 0x3, R9 ;  /* 0x0000000303047819 */ /* 0x000fc40000001209 */
[----:B------:R-:W-:Y:S01]  /*8460*/  IADD3 R7, P3, PT, R32, 0xac00, RZ ;  /* 0x0000ac0020077810 */ /* 0x000fe20007f7e0ff */
[----:B------:R-:W-:Y:S01]  /*8470*/  IMAD.X R63, RZ, RZ, R33, P1 ;  /* 0x000000ffff3f7224 */ /* 0x000fe200008e0621 */
[----:B------:R-:W-:Y:S01]  /*8480*/  LOP3.LUT R8, R3, 0x70, R4, 0x78, !PT ;  /* 0x0000007003087812 */ /* 0x000fe200078e7804 */
[----:B------:R-:W-:Y:S01]  /*8490*/  ST.E desc[UR48][R52.64], RZ ;  /* 0x000000ff34007985 */ /* 0x000fe2000c101930 */
[C---:B------:R-:W-:Y:S01]  /*84a0*/  SHF.R.U64 R3, R6.reuse, 0x3, R61 ;  /* 0x0000000306037819 */ /* 0x040fe2000000123d */
[----:B------:R-:W-:Y:S01]  /*84b0*/  IMAD.X R75, RZ, RZ, R33, P3 ;  /* 0x000000ffff4b7224 */ /* 0x000fe200018e0621 */
[C---:B------:R-:W-:Y:S01]  /*84c0*/  SHF.R.U64 R4, R5.reuse, 0x3, R63 ;  /* 0x0000000305047819 */ /* 0x040fe2000000123f */
[----:B------:R-:W-:Y:S01]  /*84d0*/  ST.E desc[UR48][R50.64], RZ ;  /* 0x000000ff32007985 */ /* 0x000fe2000c101930 */
[----:B------:R-:W-:Y:S02]  /*84e0*/  LOP3.LUT R60, R6, 0x70, R3, 0x78, !PT ;  /* 0x00000070063c7812 */ /* 0x000fe400078e7803 */
[----:B------:R-:W-:Y:S01]  /*84f0*/  IADD3 R3, P0, PT, R32, 0xe200, RZ ;  /* 0x0000e20020037810 */ /* 0x000fe20007f1e0ff */
[----:B------:R1:W-:Y:S01]  /*8500*/  ST.E desc[UR48][R8.64], RZ ;  /* 0x000000ff08007985 */ /* 0x0003e2000c101930 */
[----:B------:R-:W-:-:S02]  /*8510*/  LOP3.LUT R62, R5, 0x70, R4, 0x78, !PT ;  /* 0x00000070053e7812 */ /* 0x000fc400078e7804 */
[C---:B------:R-:W-:Y:S01]  /*8520*/  IADD3 R4, P1, PT, R32.reuse, 0xe800, RZ ;  /* 0x0000e80020047810 */ /* 0x040fe20007f3e0ff */
[--C-:B----4-:R-:W-:Y:S01]  /*8530*/  IMAD.X R49, RZ, RZ, R33.reuse, P0 ;  /* 0x000000ffff317224 */ /* 0x110fe200000e0621 */
[C---:B------:R-:W-:Y:S01]  /*8540*/  IADD3 R5, P0, PT, R32.reuse, 0xea00, RZ ;  /* 0x0000ea0020057810 */ /* 0x040fe20007f1e0ff */
[----:B------:R4:W-:Y:S01]  /*8550*/  ST.E desc[UR48][R62.64], RZ ;  /* 0x000000ff3e007985 */ /* 0x0009e2000c101930 */
[----:B-----5:R-:W-:Y:S01]  /*8560*/  IADD3 R13, P3, PT, R32, 0xc400, RZ ;  /* 0x0000c400200d7810 */ /* 0x020fe20007f7e0ff */
[----:B------:R-:W-:Y:S01]  /*8570*/  IMAD.X R65, RZ, RZ, R33, P1 ;  /* 0x000000ffff417224 */ /* 0x000fe200008e0621 */
[C---:B------:R-:W-:Y:S01]  /*8580*/  SHF.R.U64 R6, R3.reuse, 0x3, R49 ;  /* 0x0000000303067819 */ /* 0x040fe20000001231 */
[----:B------:R-:W-:Y:S01]  /*8590*/  IMAD.X R59, RZ, RZ, R33, P0 ;  /* 0x000000ffff3b7224 */ /* 0x000fe200000e0621 */
[----:B------:R5:W-:Y:S02]  /*85a0*/  ST.E desc[UR48][R60.64], RZ ;  /* 0x000000ff3c007985 */ /* 0x000be4000c101930 */
[----:B------:R-:W-:-:S02]  /*85b0*/  LOP3.LUT R48, R3, 0x70, R6, 0x78, !PT ;  /* 0x0000007003307812 */ /* 0x000fc400078e7806 */
[C---:B------:R-:W-:Y:S02]  /*85c0*/  SHF.R.U64 R3, R4.reuse, 0x3, R65 ;  /* 0x0000000304037819 */ /* 0x040fe40000001241 */
[C---:B------:R-:W-:Y:S01]  /*85d0*/  SHF.R.U64 R6, R5.reuse, 0x3, R59 ;  /* 0x0000000305067819 */ /* 0x040fe2000000123b */
[----:B------:R-:W-:Y:S01]  /*85e0*/  ST.E desc[UR48][R48.64], RZ ;  /* 0x000000ff30007985 */ /* 0x000fe2000c101930 */
[----:B------:R-:W-:Y:S02]  /*85f0*/  LOP3.LUT R64, R4, 0x70, R3, 0x78, !PT ;  /* 0x0000007004407812 */ /* 0x000fe400078e7803 */
[C---:B------:R-:W-:Y:S02]  /*8600*/  IADD3 R3, P0, PT, R32.reuse, 0xf000, RZ ;  /* 0x0000f00020037810 */ /* 0x040fe40007f1e0ff */
[C---:B------:R-:W-:Y:S01]  /*8610*/  IADD3 R4, P1, PT, R32.reuse, 0xf200, RZ ;  /* 0x0000f20020047810 */ /* 0x040fe20007f3e0ff */
[----:B------:R-:W-:Y:S01]  /*8620*/  ST.E desc[UR48][R64.64], RZ ;  /* 0x000000ff40007985 */ /* 0x000fe2000c101930 */
[----:B------:R-:W-:Y:S01]  /*8630*/  LOP3.LUT R58, R5, 0x70, R6, 0x78, !PT ;  /* 0x00000070053a7812 */ /* 0x000fe200078e7806 */
[--C-:B------:R-:W-:Y:S01]  /*8640*/  IMAD.X R43, RZ, RZ, R33.reuse, P0 ;  /* 0x000000ffff2b7224 */ /* 0x100fe200000e0621 */
[C---:B------:R-:W-:Y:S01]  /*8650*/  IADD3 R5, P0, PT, R32.reuse, 0xf800, RZ ;  /* 0x0000f80020057810 */ /* 0x040fe20007f1e0ff */
[----:B------:R-:W-:Y:S01]  /*8660*/  IMAD.X R47, RZ, RZ, R33, P1 ;  /* 0x000000ffff2f7224 */ /* 0x000fe200008e0621 */
[----:B-1----:R-:W-:Y:S01]  /*8670*/  IADD3 R8, P2, PT, R32, 0xae00, RZ ;  /* 0x0000ae0020087810 */ /* 0x002fe20007f5e0ff */
[----:B------:R1:W-:Y:S01]  /*8680*/  ST.E desc[UR48][R58.64], RZ ;  /* 0x000000ff3a007985 */ /* 0x0003e2000c101930 */
[----:B------:R-:W-:Y:S01]  /*8690*/  SHF.R.U64 R6, R3, 0x3, R43 ;  /* 0x0000000303067819 */ /* 0x000fe2000000122b */
[----:B------:R-:W-:-:S02]  /*86a0*/  IMAD.X R45, RZ, RZ, R33, P0 ;  /* 0x000000ffff2d7224 */ /* 0x000fc400000e0621 */
[--C-:B------:R-:W-:Y:S01]  /*86b0*/  IMAD.X R73, RZ, RZ, R33.reuse, P2 ;  /* 0x000000ffff497224 */ /* 0x100fe200010e0621 */
[----:B------:R-:W-:Y:S01]  /*86c0*/  LOP3.LUT R42, R3, 0x70, R6, 0x78, !PT ;  /* 0x00000070032a7812 */ /* 0x000fe200078e7806 */
[----:B----4-:R-:W-:Y:S01]  /*86d0*/  IMAD.X R63, RZ, RZ, R33, P3 ;  /* 0x000000ffff3f7224 */ /* 0x010fe200018e0621 */
        /* <DEDUP_REMOVED lines=11> */
[----:B------:R-:W-:Y:S01]  /*8790*/  IADD3 R14, P2, PT, R32, 0xc600, RZ ;  /* 0x0000c600200e7810 */ /* 0x000fe20007f5e0ff */
[----:B------:R-:W-:Y:S01]  /*87a0*/  ST.E desc[UR48][R44.64], RZ ;  /* 0x000000ff2c007985 */ /* 0x000fe2000c101930 */
[----:B------:R-:W-:Y:S01]  /*87b0*/  SHF.R.U64 R6, R3, 0x3, R37 ;  /* 0x0000000303067819 */ /* 0x000fe20000001225 */
[----:B------:R-:W-:-:S02]  /*87c0*/  IMAD.X R39, RZ, RZ, R33, P0 ;  /* 0x000000ffff277224 */ /* 0x000fc400000e0621 */
[----:B-----5:R-:W-:Y:S01]  /*87d0*/  IMAD.X R61, RZ, RZ, R33, P2 ;  /* 0x000000ffff3d7224 */ /* 0x020fe200010e0621 */
[----:B------:R-:W-:Y:S02]  /*87e0*/  LOP3.LUT R36, R3, 0x70, R6, 0x78, !PT ;  /* 0x0000007003247812 */ /* 0x000fe400078e7806 */
        /* <DEDUP_REMOVED lines=9> */
[----:B------:R-:W-:Y:S01]  /*8880*/  IADD3 R5, P0, PT, R32, 0x9400, RZ ;  /* 0x0000940020057810 */ /* 0x000fe20007f1e0ff */
[----:B------:R-:W-:-:S02]  /*8890*/  IMAD.X R35, RZ, RZ, R33, P1 ;  /* 0x000000ffff237224 */ /* 0x000fc400008e0621 */
[----:B------:R-:W-:Y:S01]  /*88a0*/  ST.E desc[UR48][R38.64], RZ ;  /* 0x000000ff26007985 */ /* 0x000fe2000c101930 */
[----:B------:R-:W-:Y:S01]  /*88b0*/  SHF.R.U64 R6, R3, 0x3, R29 ;  /* 0x0000000303067819 */ /* 0x000fe2000000121d */
[----:B------:R-:W-:-:S03]  /*88c0*/  IMAD.X R31, RZ, RZ, R33, P0 ;  /* 0x000000ffff1f7224 */ /* 0x000fc600000e0621 */
        /* <DEDUP_REMOVED lines=12> */
[C---:B------:R-:W-:Y:S01]  /*8990*/  IADD3 R9, P1, PT, R32.reuse, 0xb400, RZ ;  /* 0x0000b40020097810 */ /* 0x040fe20007f3e0ff */
[----:B------:R-:W-:Y:S01]  /*89a0*/  ST.E desc[UR48][R30.64], RZ ;  /* 0x000000ff1e007985 */ /* 0x000fe2000c101930 */
[C---:B------:R-:W-:Y:S01]  /*89b0*/  SHF.R.U64 R6, R3.reuse, 0x3, R27 ;  /* 0x0000000303067819 */ /* 0x040fe2000000121b */
[--C-:B------:R-:W-:Y:S01]  /*89c0*/  IMAD.X R23, RZ, RZ, R33.reuse, P0 ;  /* 0x000000ffff177224 */ /* 0x100fe200000e0621 */
[----:B------:R-:W-:Y:S01]  /*89d0*/  IADD3 R10, P0, PT, R32, 0xb600, RZ ;  /* 0x0000b600200a7810 */ /* 0x000fe20007f1e0ff */
[----:B------:R-:W-:Y:S01]  /*89e0*/  IMAD.X R71, RZ, RZ, R33, P1 ;  /* 0x000000ffff477224 */ /* 0x000fe200008e0621 */
[----:B------:R-:W-:-:S02]  /*89f0*/  LOP3.LUT R26, R3, 0x70, R6, 0x78, !PT ;  /* 0x00000070031a7812 */ /* 0x000fc400078e7806 */
[C---:B------:R-:W-:Y:S01]  /*8a00*/  SHF.R.U64 R3, R4.reuse, 0x3, R25 ;  /* 0x0000000304037819 */ /* 0x040fe20000001219 */
[----:B------:R-:W-:Y:S01]  /*8a10*/  IMAD.X R69, RZ, RZ, R33, P0 ;  /* 0x000000ffff457224 */ /* 0x000fe200000e0621 */
[C---:B------:R-:W-:Y:S01]  /*8a20*/  SHF.R.U64 R6, R5.reuse, 0x3, R23 ;  /* 0x0000000305067819 */ /* 0x040fe20000001217 */
[----:B------:R-:W-:Y:S01]  /*8a30*/  ST.E desc[UR48][R26.64], RZ ;  /* 0x000000ff1a007985 */ /* 0x000fe2000c101930 */
[----:B------:R-:W-:Y:S02]  /*8a40*/  LOP3.LUT R24, R4, 0x70, R3, 0x78, !PT ;  /* 0x0000007004187812 */ /* 0x000fe400078e7803 */
[C---:B------:R-:W-:Y:S02]  /*8a50*/  IADD3 R3, P5, PT, R32.reuse, 0xa400, RZ ;  /* 0x0000a40020037810 */ /* 0x040fe40007fbe0ff */
[----:B------:R-:W-:Y:S01]  /*8a60*/  LOP3.LUT R22, R5, 0x70, R6, 0x78, !PT ;  /* 0x0000007005167812 */ /* 0x000fe200078e7806 */
[----:B------:R-:W-:Y:S01]  /*8a70*/  ST.E desc[UR48][R24.64], RZ ;  /* 0x000000ff18007985 */ /* 0x000fe2000c101930 */
[C---:B------:R-:W-:Y:S01]  /*8a80*/  IADD3 R5, P4, PT, R32.reuse, 0xa600, RZ ;  /* 0x0000a60020057810 */ /* 0x040fe20007f9e0ff */
[--C-:B------:R-:W-:Y:S01]  /*8a90*/  IMAD.X R79, RZ, RZ, R33.reuse, P5 ;  /* 0x000000ffff4f7224 */ /* 0x100fe200028e0621 */
[C---:B------:R-:W-:Y:S01]  /*8aa0*/  IADD3 R11, P5, PT, R32.reuse, 0xbc00, RZ ;  /* 0x0000bc00200b7810 */ /* 0x040fe20007fbe0ff */
[----:B------:R4:W-:Y:S01]  /*8ab0*/  ST.E desc[UR48][R22.64], RZ ;  /* 0x000000ff16007985 */ /* 0x0009e2000c101930 */
[C---:B------:R-:W-:Y:S01]  /*8ac0*/  IADD3 R15, P1, PT, R32.reuse, 0xcc00, RZ ;  /* 0x0000cc00200f7810 */ /* 0x040fe20007f3e0ff */
[----:B------:R-:W-:Y:S01]  /*8ad0*/  IMAD.X R77, RZ, RZ, R33, P4 ;  /* 0x000000ffff4d7224 */ /* 0x000fe200020e0621 */
[C---:B------:R-:W-:Y:S01]  /*8ae0*/  SHF.R.U64 R4, R3.reuse, 0x3, R79 ;  /* 0x0000000303047819 */ /* 0x040fe2000000124f */
[--C-:B------:R-:W-:Y:S01]  /*8af0*/  IMAD.X R67, RZ, RZ, R33.reuse, P5 ;  /* 0x000000ffff437224 */ /* 0x100fe200028e0621 */
[----:B------:R-:W-:Y:S01]  /*8b00*/  IADD3 R12, P4, PT, R32, 0xbe00, RZ ;  /* 0x0000be00200c7810 */ /* 0x000fe20007f9e0ff */
[----:B-1----:R-:W-:Y:S01]  /*8b10*/  IMAD.X R59, RZ, RZ, R33, P1 ;  /* 0x000000ffff3b7224 */ /* 0x002fe200008e0621 */
[----:B------:R-:W-:-:S02]  /*8b20*/  LOP3.LUT R78, R3, 0x70, R4, 0x78, !PT ;  /* 0x00000070034e7812 */ /* 0x000fc400078e7804 */
[C---:B------:R-:W-:Y:S01]  /*8b30*/  SHF.R.U64 R4, R7.reuse, 0x3, R75 ;  /* 0x0000000307047819 */ /* 0x040fe2000000124b */
[----:B------:R-:W-:Y:S01]  /*8b40*/  IMAD.X R65, RZ, RZ, R33, P4 ;  /* 0x000000ffff417224 */ /* 0x000fe200020e0621 */
[C---:B------:R-:W-:Y:S01]  /*8b50*/  SHF.R.U64 R3, R8.reuse, 0x3, R73 ;  /* 0x0000000308037819 */ /* 0x040fe20000001249 */
[----:B------:R3:W-:Y:S01]  /*8b60*/  ST.E desc[UR48][R78.64], RZ ;  /* 0x000000ff4e007985 */ /* 0x0007e2000c101930 */
[----:B------:R-:W-:Y:S02]  /*8b70*/  LOP3.LUT R74, R7, 0x70, R4, 0x78, !PT ;  /* 0x00000070074a7812 */ /* 0x000fe400078e7804 */
[----:B------:R-:W-:Y:S02]  /*8b80*/  SHF.R.U64 R4, R9, 0x3, R71 ;  /* 0x0000000309047819 */ /* 0x000fe40000001247 */
[----:B------:R-:W-:Y:S02]  /*8b90*/  LOP3.LUT R72, R8, 0x70, R3, 0x78, !PT ;  /* 0x0000007008487812 */ /* 0x000fe400078e7803 */
[----:B------:R-:W-:-:S02]  /*8ba0*/  SHF.R.U64 R3, R10, 0x3, R69 ;  /* 0x000000030a037819 */ /* 0x000fc40000001245 */
[----:B------:R-:W-:Y:S02]  /*8bb0*/  LOP3.LUT R70, R9, 0x70, R4, 0x78, !PT ;  /* 0x0000007009467812 */ /* 0x000fe400078e7804 */
[C---:B------:R-:W-:Y:S02]  /*8bc0*/  SHF.R.U64 R4, R11.reuse, 0x3, R67 ;  /* 0x000000030b047819 */ /* 0x040fe40000001243 */
[----:B------:R-:W-:Y:S02]  /*8bd0*/  LOP3.LUT R68, R10, 0x70, R3, 0x78, !PT ;  /* 0x000000700a447812 */ /* 0x000fe400078e7803 */
[----:B------:R-:W-:Y:S02]  /*8be0*/  IADD3 R20, P5, PT, R32, 0xd400, RZ ;  /* 0x0000d40020147810 */ /* 0x000fe40007fbe0ff */
[----:B------:R-:W-:Y:S02]  /*8bf0*/  SHF.R.U64 R3, R12, 0x3, R65 ;  /* 0x000000030c037819 */ /* 0x000fe40000001241 */
[----:B------:R-:W-:Y:S01]  /*8c00*/  LOP3.LUT R66, R11, 0x70, R4, 0x78, !PT ;  /* 0x000000700b427812 */ /* 0x000fe200078e7804 */
[----:B------:R-:W-:Y:S01]  /*8c10*/  IMAD.X R55, RZ, RZ, R33, P5 ;  /* 0x000000ffff377224 */ /* 0x000fe200028e0621 */
[----:B------:R-:W-:-:S02]  /*8c20*/  IADD3 R21, P4, PT, R32, 0xd600, RZ ;  /* 0x0000d60020157810 */ /* 0x000fc40007f9e0ff */
[C---:B------:R-:W-:Y:S02]  /*8c30*/  SHF.R.U64 R4, R13.reuse, 0x3, R63 ;  /* 0x000000030d047819 */ /* 0x040fe4000000123f */
[----:B------:R-:W-:Y:S01]  /*8c40*/  LOP3.LUT R64, R12, 0x70, R3, 0x78, !PT ;  /* 0x000000700c407812 */ /* 0x000fe200078e7803 */
[----:B------:R-:W-:Y:S01]  /*8c50*/  IMAD.X R53, RZ, RZ, R33, P4 ;  /* 0x000000ffff357224 */ /* 0x000fe200020e0621 */
[C---:B------:R-:W-:Y:S02]  /*8c60*/  IADD3 R19, P0, PT, R32.reuse, 0xce00, RZ ;  /* 0x0000ce0020137810 */ /* 0x040fe40007f1e0ff */
[----:B----4-:R-:W-:Y:S02]  /*8c70*/  IADD3 R22, P3, PT, R32, 0xdc00, RZ ;  /* 0x0000dc0020167810 */ /* 0x010fe40007f7e0ff */
[----:B------:R-:W-:Y:S01]  /*8c80*/  SHF.R.U64 R3, R14, 0x3, R61 ;  /* 0x000000030e037819 */ /* 0x000fe2000000123d */
[--C-:B------:R-:W-:Y:S01]  /*8c90*/  IMAD.X R57, RZ, RZ, R33.reuse, P0 ;  /* 0x000000ffff397224 */ /* 0x100fe200000e0621 */
[----:B------:R-:W-:Y:S01]  /*8ca0*/  LOP3.LUT R62, R13, 0x70, R4, 0x78, !PT ;  /* 0x000000700d3e7812 */ /* 0x000fe200078e7804 */
[----:B------:R-:W-:Y:S01]  /*8cb0*/  IMAD.X R51, RZ, RZ, R33, P3 ;  /* 0x000000ffff337224 */ /* 0x000fe200018e0621 */
[----:B------:R-:W-:-:S02]  /*8cc0*/  IADD3 R23, P2, PT, R32, 0xde00, RZ ;  /* 0x0000de0020177810 */ /* 0x000fc40007f5e0ff */
[C---:B------:R-:W-:Y:S02]  /*8cd0*/  SHF.R.U64 R4, R15.reuse, 0x3, R59 ;  /* 0x000000030f047819 */ /* 0x040fe4000000123b */
[----:B------:R-:W-:Y:S01]  /*8ce0*/  LOP3.LUT R60, R14, 0x70, R3, 0x78, !PT ;  /* 0x000000700e3c7812 */ /* 0x000fe200078e7803 */
[----:B------:R-:W-:Y:S01]  /*8cf0*/  IMAD.X R49, RZ, RZ, R33, P2 ;  /* 0x000000ffff317224 */ /* 0x000fe200010e0621 */
[----:B------:R-:W-:Y:S02]  /*8d00*/  IADD3 R24, P1, PT, R32, 0xe400, RZ ;  /* 0x0000e40020187810 */ /* 0x000fe40007f3e0ff */
[----:B------:R-:W-:Y:S02]  /*8d10*/  LOP3.LUT R58, R15, 0x70, R4, 0x78, !PT ;  /* 0x000000700f3a7812 */ /* 0x000fe400078e7804 */
[----:B------:R-:W-:Y:S01]  /*8d20*/  SHF.R.U64 R3, R20, 0x3, R55 ;  /* 0x0000000314037819 */ /* 0x000fe20000001237 */
[----:B------:R-:W-:Y:S01]  /*8d30*/  IMAD.X R47, RZ, RZ, R33, P1 ;  /* 0x000000ffff2f7224 */ /* 0x000fe200008e0621 */
[----:B------:R-:W-:-:S02]  /*8d40*/  IADD3 R25, P0, PT, R32, 0xe600, RZ ;  /* 0x0000e60020197810 */ /* 0x000fc40007f1e0ff */
[----:B------:R-:W-:Y:S02]  /*8d50*/  SHF.R.U64 R4, R21, 0x3, R53 ;  /* 0x0000000315047819 */ /* 0x000fe40000001235 */
[----:B------:R-:W-:Y:S01]  /*8d60*/  SHF.R.U64 R6, R5, 0x3, R77 ;  /* 0x0000000305067819 */ /* 0x000fe2000000124d */
[----:B------:R-:W-:Y:S01]  /*8d70*/  IMAD.X R45, RZ, RZ, R33, P0 ;  /* 0x000000ffff2d7224 */ /* 0x000fe200000e0621 */
[----:B------:R-:W-:Y:S02]  /*8d80*/  LOP3.LUT R54, R20, 0x70, R3, 0x78, !PT ;  /* 0x0000007014367812 */ /* 0x000fe400078e7803 */
[----:B------:R-:W-:Y:S02]  /*8d90*/  IADD3 R26, P5, PT, R32, 0xec00, RZ ;  /* 0x0000ec00201a7810 */ /* 0x000fe40007fbe0ff */
[----:B------:R-:W-:Y:S02]  /*8da0*/  LOP3.LUT R52, R21, 0x70, R4, 0x78, !PT ;  /* 0x0000007015347812 */ /* 0x000fe400078e7804 */
[----:B------:R-:W-:Y:S01]  /*8db0*/  SHF.R.U64 R3, R22, 0x3, R51 ;  /* 0x0000000316037819 */ /* 0x000fe20000001233 */
[----:B------:R-:W-:Y:S01]  /*8dc0*/  IMAD.X R43, RZ, RZ, R33, P5 ;  /* 0x000000ffff2b7224 */ /* 0x000fe200028e0621 */
[----:B------:R-:W-:-:S02]  /*8dd0*/  IADD3 R27, P4, PT, R32, 0xee00, RZ ;  /* 0x0000ee00201b7810 */ /* 0x000fc40007f9e0ff */
[----:B------:R-:W-:Y:S02]  /*8de0*/  SHF.R.U64 R4, R23, 0x3, R49 ;  /* 0x0000000317047819 */ /* 0x000fe40000001231 */
[----:B------:R-:W-:Y:S01]  /*8df0*/  LOP3.LUT R76, R5, 0x70, R6, 0x78, !PT ;  /* 0x00000070054c7812 */ /* 0x000fe200078e7806 */
[----:B------:R-:W-:Y:S01]  /*8e00*/  IMAD.X R41, RZ, RZ, R33, P4 ;  /* 0x000000ffff297224 */ /* 0x000fe200020e0621 */
[----:B------:R-:W-:Y:S02]  /*8e10*/  LOP3.LUT R50, R22, 0x70, R3, 0x78, !PT ;  /* 0x0000007016327812 */ /* 0x000fe400078e7803 */
[----:B------:R-:W-:Y:S01]  /*8e20*/  IADD3 R28, P3, PT, R32, 0xf400, RZ ;  /* 0x0000f400201c7810 */ /* 0x000fe20007f7e0ff */
[----:B------:R3:W-:Y:S01]  /*8e30*/  ST.E desc[UR48][R76.64], RZ ;  /* 0x000000ff4c007985 */ /* 0x0007e2000c101930 */
[----:B------:R-:W-:Y:S02]  /*8e40*/  LOP3.LUT R48, R23, 0x70, R4, 0x78, !PT ;  /* 0x0000007017307812 */ /* 0x000fe400078e7804 */
[----:B------:R-:W-:Y:S01]  /*8e50*/  SHF.R.U64 R3, R24, 0x3, R47 ;  /* 0x0000000318037819 */ /* 0x000fe2000000122f */
[----:B------:R3:W-:Y:S01]  /*8e60*/  ST.E desc[UR48][R74.64], RZ ;  /* 0x000000ff4a007985 */ /* 0x0007e2000c101930 */
[----:B------:R-:W-:Y:S01]  /*8e70*/  IADD3 R29, P2, PT, R32, 0xf600, RZ ;  /* 0x0000f600201d7810 */ /* 0x000fe20007f5e0ff */
[----:B------:R-:W-:Y:S01]  /*8e80*/  IMAD.X R39, RZ, RZ, R33, P3 ;  /* 0x000000ffff277224 */ /* 0x000fe200018e0621 */
[----:B------:R-:W-:Y:S01]  /*8e90*/  SHF.R.U64 R4, R25, 0x3, R45 ;  /* 0x0000000319047819 */ /* 0x000fe2000000122d */
[----:B------:R3:W-:Y:S01]  /*8ea0*/  ST.E desc[UR48][R72.64], RZ ;  /* 0x000000ff48007985 */ /* 0x0007e2000c101930 */
[----:B------:R-:W-:Y:S01]  /*8eb0*/  SHF.R.U64 R6, R19, 0x3, R57 ;  /* 0x0000000313067819 */ /* 0x000fe20000001239 */
[----:B------:R-:W-:Y:S01]  /*8ec0*/  IMAD.X R37, RZ, RZ, R33, P2 ;  /* 0x000000ffff257224 */ /* 0x000fe200010e0621 */
[----:B------:R-:W-:Y:S01]  /*8ed0*/  LOP3.LUT R46, R24, 0x70, R3, 0x78, !PT ;  /* 0x00000070182e7812 */ /* 0x000fe200078e7803 */
[----:B------:R3:W-:Y:S01]  /*8ee0*/  ST.E desc[UR48][R70.64], RZ ;  /* 0x000000ff46007985 */ /* 0x0007e2000c101930 */
[----:B------:R-:W-:-:S02]  /*8ef0*/  IADD3 R30, P1, PT, R32, 0xfc00, RZ ;  /* 0x0000fc00201e7810 */ /* 0x000fc40007f3e0ff */
[----:B------:R-:W-:Y:S01]  /*8f00*/  LOP3.LUT R44, R25, 0x70, R4, 0x78, !PT ;  /* 0x00000070192c7812 */ /* 0x000fe200078e7804 */
[----:B------:R3:W-:Y:S01]  /*8f10*/  ST.E desc[UR48][R68.64], RZ ;  /* 0x000000ff44007985 */ /* 0x0007e2000c101930 */
[----:B------:R-:W-:Y:S01]  /*8f20*/  SHF.R.U64 R3, R26, 0x3, R43 ;  /* 0x000000031a037819 */ /* 0x000fe2000000122b */
[----:B------:R-:W-:Y:S01]  /*8f30*/  IMAD.X R35, RZ, RZ, R33, P1 ;  /* 0x000000ffff237224 */ /* 0x000fe200008e0621 */
[----:B------:R-:W-:Y:S01]  /*8f40*/  IADD3 R31, P0, PT, R32, 0xfe00, RZ ;  /* 0x0000fe00201f7810 */ /* 0x000fe20007f1e0ff */
[----:B------:R3:W-:Y:S01]  /*8f50*/  ST.E desc[UR48][R66.64], RZ ;  /* 0x000000ff42007985 */ /* 0x0007e2000c101930 */
[----:B------:R-:W-:Y:S02]  /*8f60*/  SHF.R.U64 R4, R27, 0x3, R41 ;  /* 0x000000031b047819 */ /* 0x000fe40000001229 */
[----:B------:R-:W-:Y:S01]  /*8f70*/  LOP3.LUT R56, R19, 0x70, R6, 0x78, !PT ;  /* 0x0000007013387812 */ /* 0x000fe200078e7806 */
[----:B------:R3:W-:Y:S01]  /*8f80*/  ST.E desc[UR48][R64.64], RZ ;  /* 0x000000ff40007985 */ /* 0x0007e2000c101930 */
[----:B------:R-:W-:Y:S01]  /*8f90*/  LOP3.LUT R42, R26, 0x70, R3, 0x78, !PT ;  /* 0x000000701a2a7812 */ /* 0x000fe200078e7803 */
[----:B------:R-:W-:Y:S01]  /*8fa0*/  IMAD.X R33, RZ, RZ, R33, P0 ;  /* 0x000000ffff217224 */ /* 0x000fe200000e0621 */
[----:B------:R-:W-:Y:S01]  /*8fb0*/  LOP3.LUT R40, R27, 0x70, R4, 0x78, !PT ;  /* 0x000000701b287812 */ /* 0x000fe200078e7804 */
[----:B------:R3:W-:Y:S01]  /*8fc0*/  ST.E desc[UR48][R62.64], RZ ;  /* 0x000000ff3e007985 */ /* 0x0007e2000c101930 */
[----:B------:R-:W-:-:S02]  /*8fd0*/  SHF.R.U64 R3, R28, 0x3, R39 ;  /* 0x000000031c037819 */ /* 0x000fc40000001227 */
[C---:B------:R-:W-:Y:S01]  /*8fe0*/  SHF.R.U64 R4, R29.reuse, 0x3, R37 ;  /* 0x000000031d047819 */ /* 0x040fe20000001225 */
[----:B------:R3:W-:Y:S01]  /*8ff0*/  ST.E desc[UR48][R60.64], RZ ;  /* 0x000000ff3c007985 */ /* 0x0007e2000c101930 */
[----:B------:R-:W-:Y:S02]  /*9000*/  LOP3.LUT R38, R28, 0x70, R3, 0x78, !PT ;  /* 0x000000701c267812 */ /* 0x000fe400078e7803 */
[----:B------:R-:W-:Y:S01]  /*9010*/  LOP3.LUT R36, R29, 0x70, R4, 0x78, !PT ;  /* 0x000000701d247812 */ /* 0x000fe200078e7804 */
[----:B------:R3:W-:Y:S01]  /*9020*/  ST.E desc[UR48][R58.64], RZ ;  /* 0x000000ff3a007985 */ /* 0x0007e2000c101930 */
[C---:B------:R-:W-:Y:S02]  /*9030*/  SHF.R.U64 R3, R30.reuse, 0x3, R35 ;  /* 0x000000031e037819 */ /* 0x040fe40000001223 */
[----:B------:R-:W-:Y:S01]  /*9040*/  SHF.R.U64 R4, R31, 0x3, R33 ;  /* 0x000000031f047819 */ /* 0x000fe20000001221 */
[----:B------:R3:W-:Y:S01]  /*9050*/  ST.E desc[UR48][R56.64], RZ ;  /* 0x000000ff38007985 */ /* 0x0007e2000c101930 */
[----:B------:R-:W-:-:S02]  /*9060*/  LOP3.LUT R34, R30, 0x70, R3, 0x78, !PT ;  /* 0x000000701e227812 */ /* 0x000fc400078e7803 */
[----:B------:R-:W-:Y:S01]  /*9070*/  LOP3.LUT R32, R31, 0x70, R4, 0x78, !PT ;  /* 0x000000701f207812 */ /* 0x000fe200078e7804 */
[----:B------:R3:W-:Y:S04]  /*9080*/  ST.E desc[UR48][R54.64], RZ ;  /* 0x000000ff36007985 */ /* 0x0007e8000c101930 */
        /* <DEDUP_REMOVED lines=10> */
[----:B------:R3:W-:Y:S01]  /*9130*/  ST.E desc[UR48][R32.64], RZ ;  /* 0x000000ff20007985 */ /* 0x0007e2000c101930 */
[----:B------:R-:W-:Y:S01]  /*9140*/  @!PT LDS RZ, [RZ] ;  /* 0x00000000fffff984 */ /* 0x000fe20000000800 */
[----:B------:R-:W-:Y:S01]  /*9150*/  @!PT LDS RZ, [RZ] ;  /* 0x00000000fffff984 */ /* 0x000fe20000000800 */
[----:B------:R-:W-:Y:S01]  /*9160*/  @!PT LDS RZ, [RZ] ;  /* 0x00000000fffff984 */ /* 0x000fe20000000800 */
[----:B------:R-:W-:Y:S01]  /*9170*/  @!PT LDS RZ, [RZ] ;  /* 0x00000000fffff984 */ /* 0x000fe20000000800 */
[----:B------:R1:W-:Y:S06]  /*9180*/  MEMBAR.ALL.CTA ;  /* 0x0000000000007992 */ /* 0x0003ec0000008000 */
[----:B-1----:R-:W1:Y:S01]  /*9190*/  FENCE.VIEW.ASYNC.S ;  /* 0x00000000000073c6 */ /* 0x002e620000000000 */
[----:B------:R-:W-:Y:S05]  /*91a0*/  BRA.U UP0, `(.L_x_154) ;  /* 0x0000000100047547 */ /* 0x000fea000b800000 */
[----:B------:R-:W-:Y:S05]  /*91b0*/  BPT.TRAP 0x1 ;  /* 0x000000040000795c */ /* 0x000fea0000300000 */
.L_x_154:
[----:B------:R-:W-:-:S05]  /*91c0*/  HFMA2 R3, -RZ, RZ, 0, 5.9604644775390625e-08 ;  /* 0x00000001ff037431 */ /* 0x000fca00000001ff */
[----:B------:R-:W-:-:S04]  /*91d0*/  SHF.L.U32 R3, R3, 0x1f, RZ ;  /* 0x0000001f03037819 */ /* 0x000fc800000006ff */
[----:B-1----:R-:W1:Y:S02]  /*91e0*/  SYNCS.PHASECHK.TRANS64.TRYWAIT P0, [R16+URZ+0x1c0c8], R3 ;  /* 0x01c0c803100075a7 */ /* 0x002e6400080011ff */
[----:B-1----:R-:W-:Y:S05]  /*91f0*/  @!P0 BRA `(.L_x_155) ;  /* 0x0000012c00708947 */ /* 0x002fea0003800000 */
.L_x_422:
[----:B------:R-:W-:Y:S05]  /*9200*/  @!P6 BRA `(.L_x_156) ;  /* 0x000000000090e947 */ /* 0x000fea0003800000 */
[----:B------:R-:W4:Y:S01]  /*9210*/  LDCU UR4, c[0x0][0x380] ;  /* 0x00007000ff0477ac */ /* 0x000f220008000800 */
[----:B------:R-:W-:Y:S01]  /*9220*/  IADD3 R17, PT, PT, R17, 0x80, R18 ;  /* 0x0000008011117810 */ /* 0x000fe20007ffe012 */
[----:B------:R-:W-:Y:S03]  /*9230*/  BSSY.RECONVERGENT B0, `(.L_x_156) ;  /* 0x0000021000007945 */ /* 0x000fe60003800200 */
[----:B----4-:R-:W-:-:S13]  /*9240*/  ISETP.GE.AND P0, PT, R17, UR4, PT ;  /* 0x0000000411007c0c */ /* 0x010fda000bf06270 */
[----:B------:R-:W-:Y:S05]  /*9250*/  @P0 BRA `(.L_x_157) ;  /* 0x0000000000780947 */ /* 0x000fea0003800000 */
[----:B------:R-:W4:Y:S01]  /*9260*/  LDCU UR7, c[0x0][0x38c] ;  /* 0x00007180ff0777ac */ /* 0x000f220008000800 */
[----:B------:R-:W-:Y:S01]  /*9270*/  MOV R4, RZ ;  /* 0x000000ff00047202 */ /* 0x000fe20000000f00 */
[----:B------:R-:W2:Y:S01]  /*9280*/  LDCU UR6, c[0x0][0x890] ;  /* 0x00011200ff0677ac */ /* 0x000ea20008000800 */
[----:B------:R-:W5:Y:S01]  /*9290*/  LDCU.64 UR4, c[0x0][0x888] ;  /* 0x00011100ff0477ac */ /* 0x000f620008000a00 */
[----:B----4-:R-:W4:Y:S01]  /*92a0*/  I2F.U32.RP R7, UR7 ;  /* 0x0000000700077d06 */ /* 0x010f220008209000 */
[----:B------:R-:W-:Y:S01]  /*92b0*/  ISETP.NE.U32.AND P0, PT, RZ, UR7, PT ;  /* 0x00000007ff007c0c */ /* 0x000fe2000bf05070 */
[----:B--2---:R-:W-:-:S06]  /*92c0*/  IMAD R0, R0, UR6, R17 ;  /* 0x0000000600007c24 */ /* 0x004fcc000f8e0211 */
[----:B----4-:R-:W2:Y:S02]  /*92d0*/  MUFU.RCP R6, R7 ;  /* 0x0000000700067308 */ /* 0x010ea40000001000 */
[----:B--2---:R-:W-:-:S06]  /*92e0*/  IADD3 R6, PT, PT, R6, 0xffffffe, RZ ;  /* 0x0ffffffe06067810 */ /* 0x004fcc0007ffe0ff */
[----:B------:R-:W1:Y:S02]  /*92f0*/  F2I.FTZ.U32.TRUNC.NTZ R5, R6 ;  /* 0x0000000600057305 */ /* 0x000e64000021f000 */
[----:B-1----:R-:W-:-:S05]  /*9300*/  IADD3 R3, PT, PT, RZ, -R5, RZ ;  /* 0x80000005ff037210 */ /* 0x002fca0007ffe0ff */
[----:B------:R-:W-:-:S04]  /*9310*/  IMAD R3, R3, UR7, RZ ;  /* 0x0000000703037c24 */ /* 0x000fc8000f8e02ff */
[----:B------:R-:W-:-:S06]  /*9320*/  IMAD.HI.U32 R3, R5, R3, R4 ;  /* 0x0000000305037227 */ /* 0x000fcc00078e0004 */
[----:B------:R-:W-:-:S04]  /*9330*/  IMAD.HI.U32 R3, R3, R2, RZ ;  /* 0x0000000203037227 */ /* 0x000fc800078e00ff */
        /* <DEDUP_REMOVED lines=10> */
[----:B-----5:R-:W-:-:S04]  /*93e0*/  IMAD R0, R3, UR5, R0 ;  /* 0x0000000503007c24 */ /* 0x020fc8000f8e0200 */
[----:B------:R-:W-:-:S04]  /*93f0*/  IMAD R7, R7, UR7, R2 ;  /* 0x0000000707077c24 */ /* 0x000fc8000f8e0202 */
[----:B------:R-:W-:Y:S01]  /*9400*/  IMAD R7, R7, UR4, R0 ;  /* 0x0000000407077c24 */ /* 0x000fe2000f8e0200 */
[----:B------:R-:W-:-:S03]  /*9410*/  MOV R0, 0xff800000 ;  /* 0xff80000000007802 */ /* 0x000fc60000000f00 */
[----:B-1----:R-:W-:-:S05]  /*9420*/  IMAD.WIDE.U32 R4, R7, 0x4, R4 ;  /* 0x0000000407047825 */ /* 0x002fca00078e0004 */
[----:B------:R4:W-:Y:S02]  /*9430*/  STG.E desc[UR48][R4.64], R0 ;  /* 0x0000000004007986 */ /* 0x0009e4000c101930 */
.L_x_157:
[----:B------:R-:W-:Y:S05]  /*9440*/  BSYNC.RECONVERGENT B0 ;  /* 0x0000000000007941 */ /* 0x000fea0003800200 */
.L_x_156:
[----:B------:R-:W-:Y:S01]  /*9450*/  @!PT LDS RZ, [RZ] ;  /* 0x00000000fffff984 */ /* 0x000fe20000000800 */
[----:B------:R-:W-:Y:S01]  /*9460*/  @!PT LDS RZ, [RZ] ;  /* 0x00000000fffff984 */ /* 0x000fe20000000800 */
[----:B------:R-:W-:Y:S01]  /*9470*/  @!PT LDS RZ, [RZ] ;  /* 0x00000000fffff984 */ /* 0x000fe20000000800 */
[----:B------:R-:W-:Y:S01]  /*9480*/  @!PT LDS RZ, [RZ] ;  /* 0x00000000fffff984 */ /* 0x000fe20000000800 */
[----:B------:R5:W-:Y:S06]  /*9490*/  MEMBAR.ALL.CTA ;  /* 0x0000000000007992 */ /* 0x000bec0000008000 */
[----:B-----5:R-:W5:Y:S01]  /*94a0*/  FENCE.VIEW.ASYNC.S ;  /* 0x00000000000073c6 */ /* 0x020f620000000000 */
[----:B------:R-:W-:-:S09]  /*94b0*/  UISETP.NE.AND UP0, UPT, UR38, URZ, UPT ;  /* 0x000000ff2600728c */ /* 0x000fd2000bf05270 */
[----:B------:R-:W-:Y:S05]  /*94c0*/  BRA.U UP0, `(.L_x_158) ;  /* 0x0000000100047547 */ /* 0x000fea000b800000 */
[----:B------:R-:W-:Y:S05]  /*94d0*/  BPT.TRAP 0x1 ;  /* 0x000000040000795c */ /* 0x000fea0000300000 */
.L_x_158:
[----:B-----5:R-:W-:Y:S01]  /*94e0*/  SYNCS.ARRIVE.TRANS64.A1T0 RZ, [R16+URZ+0x1c0b8], RZ ;  /* 0x01c0b8ff10ff79a7 */ /* 0x020fe200081000ff */
[----:B------:R-:W-:Y:S05]  /*94f0*/  EXIT ;  /* 0x000000000000794d */ /* 0x000fea0003800000 */
.L_x_87:
[----:B------:R-:W-:Y:S01]  /*9500*/  UISETP.NE.AND UP0, UPT, UR37, URZ, UPT ;  /* 0x000000ff2500728c */ /* 0x000fe2000bf05270 */
[----:B------:R-:W-:-:S05]  /*9510*/  IMAD.U32 R22, R2, 0x10000, RZ ;  /* 0x0001000002167824 */ /* 0x000fca00078e00ff */
[----:B------:R-:W-:-:S04]  /*9520*/  LOP3.LUT R22, R22, 0x600000, RZ, 0xc0, !PT ;  /* 0x0060000016167812 */ /* 0x000fc800078ec0ff */
[----:B------:R-:W-:Y:S01]  /*9530*/  LOP3.LUT R23, R22, 0x80, RZ, 0xfc, !PT ;  /* 0x0000008016177812 */ /* 0x000fe200078efcff */
[----:B------:R-:W-:Y:S05]  /*9540*/  BRA.U !UP0, `(.L_x_159) ;  /* 0x0000000108047547 */ /* 0x000fea000b800000 */
[----:B------:R-:W-:Y:S05]  /*9550*/  BPT.TRAP 0x1 ;  /* 0x000000040000795c */ /* 0x000fea0000300000 */
.L_x_159:
[----:B------:R-:W1:Y:S01]  /*9560*/  S2UR UR40, SR_CgaCtaId ;  /* 0x00000000002879c3 */ /* 0x000e620000008800 */
[----:B------:R-:W-:Y:S01]  /*9570*/  UMOV UR39, 0x400 ;  /* 0x0000040000277882 */ /* 0x000fe20000000000 */
[----:B------:R-:W-:Y:S01]  /*9580*/  SHF.L.U32 R3, RZ, 0x1f, RZ ;  /* 0x0000001fff037819 */ /* 0x000fe200000006ff */
[----:B-1----:R-:W-:-:S09]  /*9590*/  ULEA UR39, UR40, UR39, 0x18 ;  /* 0x0000002728277291 */ /* 0x002fd2000f8ec0ff */
[----:B------:R-:W1:Y:S02]  /*95a0*/  SYNCS.PHASECHK.TRANS64.TRYWAIT P0, [UR39+0x1c070], R3 ;  /* 0x01c07003ff0075a7 */ /* 0x000e640008001127 */
[----:B-1----:R-:W-:Y:S05]  /*95b0*/  @!P0 BRA `(.L_x_160) ;  /* 0x0000012800948947 */ /* 0x002fea0003800000 */
.L_x_423:
[----:B------:R-:W-:-:S09]  /*95c0*/  UISETP.NE.AND UP0, UPT, UR37, URZ, UPT ;  /* 0x000000ff2500728c */ /* 0x000fd2000bf05270 */
[----:B------:R-:W-:Y:S05]  /*95d0*/  BRA.U !UP0, `(.L_x_161) ;  /* 0x0000000108047547 */ /* 0x000fea000b800000 */
[----:B------:R-:W-:Y:S05]  /*95e0*/  BPT.TRAP 0x1 ;  /* 0x000000040000795c */ /* 0x000fea0000300000 */
.L_x_161:
[----:B------:R-:W-:Y:S02]  /*95f0*/  UIADD3 UR4, UPT, UPT, UR39, 0x1c078, URZ ;  /* 0x0001c07827047890 */ /* 0x000fe4000fffe0ff */
[----:B------:R-:W-:Y:S02]  /*9600*/  UISETP.NE.AND UP0, UPT, UR36, URZ, UPT ;  /* 0x000000ff2400728c */ /* 0x000fe4000bf05270 */
[----:B------:R-:W-:-:S09]  /*9610*/  UPRMT UR4, UR40, 0x654, UR4 ;  /* 0x0000065428047896 */ /* 0x000fd20008000004 */
[----:B------:R-:W-:Y:S01]  /*9620*/  SYNCS.ARRIVE.TRANS64.RED.A1T0 RZ, [UR4], RZ ;  /* 0x000000ffffff79a7 */ /* 0x000fe20008100404 */
[----:B------:R-:W-:Y:S05]  /*9630*/  BRA.U !UP0, `(.L_x_162) ;  /* 0x0000000108047547 */ /* 0x000fea000b800000 */
[----:B------:R-:W-:Y:S05]  /*9640*/  BPT.TRAP 0x1 ;  /* 0x000000040000795c */ /* 0x000fea0000300000 */
.L_x_162:
[----:B------:R-:W2:Y:S01]  /*9650*/  SYNCS.PHASECHK.TRANS64.TRYWAIT P0, [UR39+0x1c080], R3 ;  /* 0x01c08003ff0075a7 */ /* 0x000ea20008001127 */
[----:B------:R-:W-:Y:S01]  /*9660*/  UMOV UR45, URZ ;  /* 0x000000ff002d7c82 */ /* 0x000fe20008000000 */
[----:B--2---:R-:W-:Y:S05]  /*9670*/  @!P0 BRA `(.L_x_163) ;  /* 0x00000128007c8947 */ /* 0x004fea0003800000 */
.L_x_424:
[----:B------:R-:W-:Y:S01]  /*9680*/  UISETP.GE.AND UP0, UPT, UR5, 0x41, UPT ;  /* 0x000000410500788c */ /* 0x000fe2000bf06270 */
[----:B------:R-:W-:Y:S01]  /*9690*/  UMOV UR44, 0x1 ;  /* 0x00000001002c7882 */ /* 0x000fe20000000000 */
[----:B------:R-:W-:-:S07]  /*96a0*/  UMOV UR43, 0x1 ;  /* 0x00000001002b7882 */ /* 0x000fce0000000000 */
[----:B------:R-:W-:Y:S05]  /*96b0*/  BRA.U !UP0, `(.L_x_164) ;  /* 0x0000003d08487547 */ /* 0x000fea000b800000 */
[----:B------:R-:W-:Y:S01]  /*96c0*/  UIADD3 UR5, UPT, UPT, UR5, 0x3f, URZ ;  /* 0x0000003f05057890 */ /* 0x000fe2000fffe0ff */
[C---:B------:R-:W-:Y:S01]  /*96d0*/  VIADD R68, R22.reuse, 0x100 ;  /* 0x0000010016447836 */ /* 0x040fe20000000000 */
[----:B------:R-:W-:Y:S01]  /*96e0*/  LOP3.LUT R69, R69, 0x3, RZ, 0xc0, !PT ;  /* 0x0000000345457812 */ /* 0x000fe200078ec0ff */
[C---:B------:R-:W-:Y:S01]  /*96f0*/  VIADD R66, R22.reuse, 0x180 ;  /* 0x0000018016427836 */ /* 0x040fe20000000000 */
[----:B------:R-:W-:Y:S01]  /*9700*/  USHF.R.S32.HI UR4, URZ, 0x1f, UR5 ;  /* 0x0000001fff047899 */ /* 0x000fe20008011405 */
[C---:B------:R-:W-:Y:S01]  /*9710*/  VIADD R65, R22.reuse, 0x110 ;  /* 0x0000011016417836 */ /* 0x040fe20000000000 */
[----:B------:R-:W-:Y:S01]  /*9720*/  SHF.R.U32.HI R67, RZ, 0x15, R23 ;  /* 0x00000015ff437819 */ /* 0x000fe20000011617 */
[C---:B------:R-:W-:Y:S01]  /*9730*/  VIADD R64, R22.reuse, 0x120 ;  /* 0x0000012016407836 */ /* 0x040fe20000000000 */
[----:B------:R-:W-:Y:S01]  /*9740*/  ULEA.HI UR4, UR4, UR5, URZ, 0x6 ;  /* 0x0000000504047291 */ /* 0x000fe2000f8f30ff */
[C---:B------:R-:W-:Y:S01]  /*9750*/  VIADD R63, R22.reuse, 0x130 ;  /* 0x00000130163f7836 */ /* 0x040fe20000000000 */
[----:B------:R-:W-:Y:S01]  /*9760*/  SHF.R.U32.HI R68, RZ, 0x15, R68 ;  /* 0x00000015ff447819 */ /* 0x000fe20000011644 */
        /* <DEDUP_REMOVED lines=20> */
[----:B------:R-:W-:Y:S01]  /*98b0*/  VIADD R16, R22, 0x1f0 ;  /* 0x000001f016107836 */ /* 0x000fe20000000000 */
[----:B------:R-:W-:Y:S01]  /*98c0*/  SHF.R.U32.HI R56, RZ, 0x15, R56 ;  /* 0x00000015ff387819 */ /* 0x000fe20000011638 */
[----:B------:R-:W-:Y:S01]  /*98d0*/  UMOV UR45, URZ ;  /* 0x000000ff002d7c82 */ /* 0x000fe20008000000 */
[----:B------:R-:W-:Y:S01]  /*98e0*/  SHF.R.U32.HI R19, RZ, 0x15, R19 ;  /* 0x00000015ff137819 */ /* 0x000fe20000011613 */
[----:B------:R-:W-:Y:S01]  /*98f0*/  USHF.R.S32.HI UR42, URZ, 0x6, UR4 ;  /* 0x00000006ff2a7899 */ /* 0x000fe20008011404 */
[----:B------:R-:W-:Y:S01]  /*9900*/  SHF.R.U32.HI R18, RZ, 0x15, R18 ;  /* 0x00000015ff127819 */ /* 0x000fe20000011612 */
[----:B------:R-:W-:Y:S01]  /*9910*/  UMOV UR43, 0x1 ;  /* 0x00000001002b7882 */ /* 0x000fe20000000000 */
[----:B------:R-:W-:Y:S01]  /*9920*/  SHF.R.U32.HI R17, RZ, 0x15, R17 ;  /* 0x00000015ff117819 */ /* 0x000fe20000011611 */
[----:B------:R-:W-:Y:S01]  /*9930*/  UMOV UR41, URZ ;  /* 0x000000ff00297c82 */ /* 0x000fe20008000000 */
[----:B------:R-:W-:-:S07]  /*9940*/  SHF.R.U32.HI R16, RZ, 0x15, R16 ;  /* 0x00000015ff107819 */ /* 0x000fce0000011610 */
.L_x_212:
[----:B------:R-:W-:Y:S01]  /*9950*/  UISETP.NE.AND UP0, UPT, UR37, URZ, UPT ;  /* 0x000000ff2500728c */ /* 0x000fe2000bf05270 */
[----:B------:R-:W-:Y:S01]  /*9960*/  UMOV UR4, UR42 ;  /* 0x0000002a00047c82 */ /* 0x000fe20008000000 */
[----:B------:R-:W-:Y:S02]  /*9970*/  UIADD3 UR42, UPT, UPT, UR42, -0x1, URZ ;  /* 0xffffffff2a2a7890 */ /* 0x000fe4000fffe0ff */
[----:B------:R-:W-:Y:S01]  /*9980*/  UISETP.GT.AND UP1, UPT, UR4, 0x2, UPT ;  /* 0x000000020400788c */ /* 0x000fe2000bf24270 */
[----:B------:R-:W-:-:S03]  /*9990*/  UMOV UR44, UR41 ;  /* 0x00000029002c7c82 */ /* 0x000fc60008000000 */
[----:B------:R-:W-:Y:S01]  /*99a0*/  UP2UR UR46, UPR, URZ, 0x2 ;  /* 0x00000002ff2e7883 */ /* 0x000fe20008000000 */
[----:B--234-:R-:W-:Y:S11]  /*99b0*/  BRA.U !UP0, `(.L_x_165) ;  /* 0x0000000108047547 */ /* 0x01cff6000b800000 */
[----:B------:R-:W-:Y:S05]  /*99c0*/  BPT.TRAP 0x1 ;  /* 0x000000040000795c */ /* 0x000fea0000300000 */
.L_x_165:
[----:B-1----:R-:W-:-:S04]  /*99d0*/  MOV R3, UR43 ;  /* 0x0000002b00037c02 */ /* 0x002fc80008000f00 */
[----:B------:R-:W-:-:S04]  /*99e0*/  SHF.L.U32 R3, R3, 0x1f, RZ ;  /* 0x0000001f03037819 */ /* 0x000fc800000006ff */
[----:B------:R-:W1:Y:S02]  /*99f0*/  SYNCS.PHASECHK.TRANS64.TRYWAIT P0, [UR39+0x1c070], R3 ;  /* 0x01c07003ff0075a7 */ /* 0x000e640008001127 */
[----:B-1----:R-:W-:Y:S05]  /*9a00*/  @!P0 BRA `(.L_x_166) ;  /* 0x0000012400b08947 */ /* 0x002fea0003800000 */
.L_x_425:
[----:B------:R-:W-:Y:S01]  /*9a10*/  R2UR UR4, R22 ;  /* 0x00000000160472ca */ /* 0x000fe200000e0000 */
[----:B------:R-:W-:Y:S01]  /*9a20*/  UISETP.NE.AND UP0, UPT, UR38, URZ, UPT ;  /* 0x000000ff2600728c */ /* 0x000fe2000bf05270 */
[----:B------:R-:W-:Y:S01]  /*9a30*/  PLOP3.LUT P0, PT, PT, PT, PT, 0x80, 0x8 ;  /* 0x000000000008781c */ /* 0x000fe20003f0f070 */
[----:B------:R-:W-:-:S10]  /*9a40*/  IMAD.MOV.U32 R70, RZ, RZ, 0x3f800000 ;  /* 0x3f800000ff467424 */ /* 0x000fd400078e00ff */
[----:B------:R-:W2:Y:S02]  /*9a50*/  LDTM.x2 R4, tmem[UR4] ;  /* 0x00000004000479ee */ /* 0x000ea400080c0000 */
[----:B--2---:R-:W-:-:S13]  /*9a60*/  FSETP.NEU.AND P2, PT, R4, R5, PT ;  /* 0x000000050400720b */ /* 0x004fda0003f4d000 */
[----:B-1----:R-:W1:Y:S01]  /*9a70*/  @P2 LDC R0, c[0x0][0x704] ;  /* 0x0001c100ff002b82 */ /* 0x002e620000000800 */
[----:B------:R-:W-:-:S04]  /*9a80*/  @P2 FADD R5, R4, -R5 ;  /* 0x8000000504052221 */ /* 0x000fc80000000000 */
[----:B-1----:R-:W-:-:S05]  /*9a90*/  @P2 FMUL R5, R5, R0 ;  /* 0x0000000005052220 */ /* 0x002fca0000400000 */
[----:B------:R-:W-:-:S04]  /*9aa0*/  @P2 FSETP.GEU.AND P1, PT, R5, -126, PT ;  /* 0xc2fc00000500280b */ /* 0x000fc80003f2e000 */
[----:B------:R-:W-:-:S13]  /*9ab0*/  @P2 PLOP3.LUT P0, PT, P1, PT, PT, 0x80, 0x8 ;  /* 0x000000000008281c */ /* 0x000fda0000f0f070 */
[----:B------:R-:W-:-:S04]  /*9ac0*/  @!P0 FMUL R5, R5, 0.5 ;  /* 0x3f00000005058820 */ /* 0x000fc80000400000 */
[----:B------:R-:W1:Y:S02]  /*9ad0*/  @P2 MUFU.EX2 R0, R5 ;  /* 0x0000000500002308 */ /* 0x000e640000000800 */
[----:B-1----:R-:W-:-:S05]  /*9ae0*/  @!P0 FMUL R0, R0, R0 ;  /* 0x0000000000008220 */ /* 0x002fca0000400000 */
[----:B------:R-:W-:Y:S01]  /*9af0*/  @P2 MOV R70, R0 ;  /* 0x0000000000462202 */ /* 0x000fe20000000f00 */
[----:B------:R-:W-:Y:S06]  /*9b00*/  BRA.U UP0, `(.L_x_167) ;  /* 0x0000000100047547 */ /* 0x000fec000b800000 */
[----:B------:R-:W-:Y:S05]  /*9b10*/  BPT.TRAP 0x1 ;  /* 0x000000040000795c */ /* 0x000fea0000300000 */
.L_x_167:
[----:B------:R-:W-:Y:S01]  /*9b20*/  IMAD.U32 R3, RZ, RZ, UR45 ;  /* 0x0000002dff037e24 */ /* 0x000fe2000f8e00ff */
[----:B------:R-:W-:-:S04]  /*9b30*/  FSETP.NEU.AND P1, PT, R70, 1, PT ;  /* 0x3f8000004600780b */ /* 0x000fc80003f2d000 */
[----:B------:R-:W-:-:S04]  /*9b40*/  SHF.L.U32 R3, R3, 0x1f, RZ ;  /* 0x0000001f03037819 */ /* 0x000fc800000006ff */
[----:B------:R-:W1:Y:S02]  /*9b50*/  SYNCS.PHASECHK.TRANS64.TRYWAIT P0, [UR39+0x1c090], R3 ;  /* 0x01c09003ff0075a7 */ /* 0x000e640008001127 */
[----:B-1----:R-:W-:Y:S05]  /*9b60*/  @!P0 BRA `(.L_x_168) ;  /* 0x0000012400708947 */ /* 0x002fea0003800000 */
.L_x_426:
[----:B------:R-:W-:-:S13]  /*9b70*/  VOTE.ANY P1, P1 ;  /* 0x0000000000ff7806 */ /* 0x000fda0000820100 */
[----:B------:R-:W-:Y:S05]  /*9b80*/  @!P1 BRA `(.L_x_169) ;  /* 0x0000001800649947 */ /* 0x000fea0003800000 */
[----:B------:R-:W-:-:S13]  /*9b90*/  ISETP.NE.AND P0, PT, R69, R68, PT ;  /* 0x000000444500720c */ /* 0x000fda0003f05270 */
[----:B------:R-:W-:Y:S05]  /*9ba0*/  @!P0 BRA `(.L_x_170) ;  /* 0x0000000000408947 */ /* 0x000fea0003800000 */
[----:B------:R-:W-:Y:S01]  /*9bb0*/  MOV R14, 0x8 ;  /* 0x00000008000e7802 */ /* 0x000fe20000000f00 */
[----:B------:R-:W2:Y:S01]  /*9bc0*/  LDCU.64 UR8, c[0x4][0xb0] ;  /* 0x01001600ff0877ac */ /* 0x000ea20008000a00 */
[----:B------:R-:W-:Y:S02]  /*9bd0*/  HFMA2 R12, -RZ, RZ, 0, 5.9604644775390625e-08 ;  /* 0x00000001ff0c7431 */ /* 0x000fe400000001ff */
[----:B------:R-:W-:Y:S01]  /*9be0*/  IMAD.MOV.U32 R8, RZ, RZ, 0x192 ;  /* 0x00000192ff087424 */ /* 0x000fe200078e00ff */
[----:B------:R-:W3:Y:S01]  /*9bf0*/  LDCU.64 UR6, c[0x4][0xb8] ;  /* 0x01001700ff0677ac */ /* 0x000ee20008000a00 */
[----:B------:R-:W4:Y:S01]  /*9c00*/  LDC.64 R14, c[0x4][R14] ;  /* 0x010000000e0e7b82 */ /* 0x000f220000000a00 */
[----:B------:R-:W-:Y:S01]  /*9c10*/  IMAD.MOV.U32 R13, RZ, RZ, RZ ;  /* 0x000000ffff0d7224 */ /* 0x000fe200078e00ff */
[----:B------:R-:W5:Y:S01]  /*9c20*/  LDCU.64 UR4, c[0x4][0x30] ;  /* 0x01000600ff0477ac */ /* 0x000f620008000a00 */
[----:B--2---:R-:W-:Y:S01]  /*9c30*/  IMAD.U32 R4, RZ, RZ, UR8 ;  /* 0x00000008ff047e24 */ /* 0x004fe2000f8e00ff */
[----:B------:R-:W-:Y:S01]  /*9c40*/  MOV R5, UR9 ;  /* 0x0000000900057c02 */ /* 0x000fe20008000f00 */
[----:B---3--:R-:W-:Y:S01]  /*9c50*/  IMAD.U32 R6, RZ, RZ, UR6 ;  /* 0x00000006ff067e24 */ /* 0x008fe2000f8e00ff */
[----:B------:R-:W-:Y:S01]  /*9c60*/  MOV R7, UR7 ;  /* 0x0000000700077c02 */ /* 0x000fe20008000f00 */
[----:B-----5:R-:W-:Y:S01]  /*9c70*/  IMAD.U32 R10, RZ, RZ, UR4 ;  /* 0x00000004ff0a7e24 */ /* 0x020fe2000f8e00ff */
[----:B------:R-:W-:-:S02]  /*9c80*/  MOV R11, UR5 ;  /* 0x00000005000b7c02 */ /* 0x000fc40008000f00 */
[----:B------:R-:W-:-:S07]  /*9c90*/  LEPC R20, `(.L_x_170) ;  /* 0x000000001014794e */ /* 0x000fce0000000000 */
[----:B-1--4-:R-:W-:Y:S05]  /*9ca0*/  CALL.ABS.NOINC R14 ;  /* 0x000000000e007343 */ /* 0x012fea0003c00000 */
.L_x_170:
[----:B------:R-:W-:Y:S05]  /*9cb0*/  WARPSYNC.ALL ;  /* 0x0000000000007948 */ /* 0x000fea0003800000 */
[----:B------:R-:W-:Y:S02]  /*9cc0*/  R2UR UR4, R22 ;  /* 0x00000000160472ca */ /* 0x000fe400000e0000 */
[----:B------:R-:W-:-:S11]  /*9cd0*/  ISETP.NE.AND P0, PT, R69, R65, PT ;  /* 0x000000414500720c */ /* 0x000fd60003f05270 */
[----:B------:R-:W2:Y:S02]  /*9ce0*/  LDTM.x16 R40, tmem[UR4+0x100] ;  /* 0x00010004002879ee */ /* 0x000ea40008240000 */
[----:B--2---:R-:W-:Y:S05]  /*9cf0*/  @!P0 BRA `(.L_x_171) ;  /* 0x0000000000408947 */ /* 0x004fea0003800000 */
        /* <DEDUP_REMOVED lines=16> */
.L_x_171:
[----:B------:R-:W-:Y:S05]  /*9e00*/  WARPSYNC.ALL ;  /* 0x0000000000007948 */ /* 0x000fea0003800000 */
[----:B------:R-:W-:Y:S02]  /*9e10*/  R2UR UR4, R22 ;  /* 0x00000000160472ca */ /* 0x000fe400000e0000 */
[----:B------:R-:W-:Y:S02]  /*9e20*/  ISETP.NE.AND P0, PT, R69, R68, PT ;  /* 0x000000444500720c */ /* 0x000fe40003f05270 */
[----:B------:R-:W-:-:S09]  /*9e30*/  FSETP.NEU.AND P1, PT, R70, 1, PT ;  /* 0x3f8000004600780b */ /* 0x000fd20003f2d000 */
[----:B------:R-:W2:Y:S04]  /*9e40*/  LDTM.x16 R24, tmem[UR4+0x110] ;  /* 0x00011004001879ee */ /* 0x000ea80008240000 */
[C---:B------:R-:W-:Y:S02]  /*9e50*/  @P1 FMUL2 R40, R70.reuse.F32, R40.F32x2.HI_LO ;  /* 0x000000284628124a */ /* 0x040fe40000040000 */
[C---:B------:R-:W-:Y:S02]  /*9e60*/  @P1 FMUL2 R42, R70.reuse.F32, R42.F32x2.HI_LO ;  /* 0x0000002a462a124a */ /* 0x040fe40000040000 */
[C---:B------:R-:W-:Y:S02]  /*9e70*/  @P1 FMUL2 R44, R70.reuse.F32, R44.F32x2.HI_LO ;  /* 0x0000002c462c124a */ /* 0x040fe40000040000 */
[----:B------:R-:W-:-:S02]  /*9e80*/  @P1 FMUL2 R46, R70.F32, R46.F32x2.HI_LO ;  /* 0x0000002e462e124a */ /* 0x000fc40000040000 */
[C---:B------:R-:W-:Y:S02]  /*9e90*/  @P1 FMUL2 R48, R70.reuse.F32, R48.F32x2.HI_LO ;  /* 0x000000304630124a */ /* 0x040fe40000040000 */
[C---:B------:R-:W-:Y:S02]  /*9ea0*/  @P1 FMUL2 R50, R70.reuse.F32, R50.F32x2.HI_LO ;  /* 0x000000324632124a */ /* 0x040fe40000040000 */
[C---:B------:R-:W-:Y:S02]  /*9eb0*/  @P1 FMUL2 R52, R70.reuse.F32, R52.F32x2.HI_LO ;  /* 0x000000344634124a */ /* 0x040fe40000040000 */
[----:B------:R-:W-:Y:S01]  /*9ec0*/  @P1 FMUL2 R54, R70.F32, R54.F32x2.HI_LO ;  /* 0x000000364636124a */ /* 0x000fe20000040000 */
[----:B--2---:R-:W-:Y:S06]  /*9ed0*/  @!P0 BRA `(.L_x_172) ;  /* 0x0000000000408947 */ /* 0x004fec0003800000 */
        /* <DEDUP_REMOVED lines=16> */
.L_x_172:
[----:B------:R-:W-:Y:S05]  /*9fe0*/  WARPSYNC.ALL ;  /* 0x0000000000007948 */ /* 0x000fea0003800000 */
[----:B------:R-:W-:Y:S02]  /*9ff0*/  R2UR UR4, R22 ;  /* 0x00000000160472ca */ /* 0x000fe400000e0000 */
[----:B------:R-:W-:-:S11]  /*a000*/  ISETP.NE.AND P0, PT, R69, R64, PT ;  /* 0x000000404500720c */ /* 0x000fd60003f05270 */
[----:B------:R2:W-:Y:S02]  /*a010*/  STTM.x16 tmem[UR4+0x100], R40 ;  /* 0x00010028000079ed */ /* 0x0005e40008240004 */
[----:B------:R-:W-:Y:S05]  /*a020*/  @!P0 BRA `(.L_x_173) ;  /* 0x0000000000408947 */ /* 0x000fea0003800000 */
[----:B------:R-:W-:Y:S01]  /*a030*/  MOV R14, 0x8 ;  /* 0x00000008000e7802 */ /* 0x000fe20000000f00 */
[----:B------:R-:W3:Y:S01]  /*a040*/  LDCU.64 UR8, c[0x4][0xb0] ;  /* 0x01001600ff0877ac */ /* 0x000ee20008000a00 */
[----:B------:R-:W-:Y:S02]  /*a050*/  HFMA2 R12, -RZ, RZ, 0, 5.9604644775390625e-08 ;  /* 0x00000001ff0c7431 */ /* 0x000fe400000001ff */
[----:B------:R-:W-:Y:S01]  /*a060*/  IMAD.MOV.U32 R8, RZ, RZ, 0x192 ;  /* 0x00000192ff087424 */ /* 0x000fe200078e00ff */
[----:B------:R-:W4:Y:S01]  /*a070*/  LDCU.64 UR6, c[0x4][0xb8] ;  /* 0x01001700ff0677ac */ /* 0x000f220008000a00 */
[----:B------:R-:W5:Y:S01]  /*a080*/  LDC.64 R14, c[0x4][R14] ;  /* 0x010000000e0e7b82 */ /* 0x000f620000000a00 */
[----:B------:R-:W-:Y:S01]  /*a090*/  IMAD.MOV.U32 R13, RZ, RZ, RZ ;  /* 0x000000ffff0d7224 */ /* 0x000fe200078e00ff */
[----:B------:R-:W1:Y:S01]  /*a0a0*/  LDCU.64 UR4, c[0x4][0x30] ;  /* 0x01000600ff0477ac */ /* 0x000e620008000a00 */
[----:B---3--:R-:W-:Y:S01]  /*a0b0*/  IMAD.U32 R4, RZ, RZ, UR8 ;  /* 0x00000008ff047e24 */ /* 0x008fe2000f8e00ff */
[----:B------:R-:W-:Y:S01]  /*a0c0*/  MOV R5, UR9 ;  /* 0x0000000900057c02 */ /* 0x000fe20008000f00 */
[----:B----4-:R-:W-:Y:S01]  /*a0d0*/  IMAD.U32 R6, RZ, RZ, UR6 ;  /* 0x00000006ff067e24 */ /* 0x010fe2000f8e00ff */
[----:B------:R-:W-:Y:S01]  /*a0e0*/  MOV R7, UR7 ;  /* 0x0000000700077c02 */ /* 0x000fe20008000f00 */
[----:B-1----:R-:W-:Y:S01]  /*a0f0*/  IMAD.U32 R10, RZ, RZ, UR4 ;  /* 0x00000004ff0a7e24 */ /* 0x002fe2000f8e00ff */
[----:B------:R-:W-:-:S02]  /*a100*/  MOV R11, UR5 ;  /* 0x00000005000b7c02 */ /* 0x000fc40008000f00 */
[----:B------:R-:W-:-:S07]  /*a110*/  LEPC R20, `(.L_x_173) ;  /* 0x000000001014794e */ /* 0x000fce0000000000 */
[----:B--2--5:R-:W-:Y:S05]  /*a120*/  CALL.ABS.NOINC R14 ;  /* 0x000000000e007343 */ /* 0x024fea0003c00000 */
.L_x_173:
[----:B------:R-:W-:Y:S05]  /*a130*/  WARPSYNC.ALL ;  /* 0x0000000000007948 */ /* 0x000fea0003800000 */
[----:B------:R-:W-:Y:S02]  /*a140*/  R2UR UR4, R22 ;  /* 0x00000000160472ca */ /* 0x000fe400000e0000 */
[----:B------:R-:W-:Y:S02]  /*a150*/  ISETP.NE.AND P0, PT, R69, R65, PT ;  /* 0x000000414500720c */ /* 0x000fe40003f05270 */
[----:B------:R-:W-:-:S09]  /*a160*/  FSETP.NEU.AND P1, PT, R70, 1, PT ;  /* 0x3f8000004600780b */ /* 0x000fd20003f2d000 */
[----:B--2---:R-:W2:Y:S04]  /*a170*/  LDTM.x16 R40, tmem[UR4+0x120] ;  /* 0x00012004002879ee */ /* 0x004ea80008240000 */
        /* <DEDUP_REMOVED lines=25> */
.L_x_174:
        /* <DEDUP_REMOVED lines=21> */
.L_x_175:
        /* <DEDUP_REMOVED lines=30> */
.L_x_176:
        /* <DEDUP_REMOVED lines=21> */
.L_x_177:
        /* <DEDUP_REMOVED lines=30> */
.L_x_178:
        /* <DEDUP_REMOVED lines=21> */
.L_x_179:
        /* <DEDUP_REMOVED lines=30> */
.L_x_180:
        /* <DEDUP_REMOVED lines=21> */
.L_x_181:
        /* <DEDUP_REMOVED lines=30> */
.L_x_182:
        /* <DEDUP_REMOVED lines=21> */
.L_x_183:
[----:B------:R-:W-:Y:S05]  /*b120*/  WARPSYNC.ALL ;  /* 0x0000000000007948 */ /* 0x000fea0003800000 */
[----:B------:R-:W-:Y:S02]  /*b130*/  R2UR UR4, R22 ;  /* 0x00000000160472ca */ /* 0x000fe400000e0000 */
[----:B------:R-:W-:Y:S02]  /*b140*/  ISETP.NE.AND P0, PT, R69, R60, PT ;  /* 0x0000003c4500720c */ /* 0x000fe40003f05270 */
[----:B------:R-:W-:-:S04]  /*b150*/  FSETP.NEU.AND P1, PT, R70, 1, PT ;  /* 0x3f8000004600780b */ /* 0x000fc80003f2d000 */
[----:B------:R-:W-:-:S05]  /*b160*/  P2R R71, PR, RZ, 0x2 ;  /* 0x00000002ff477803 */ /* 0x000fca0000000000 */
        /* <DEDUP_REMOVED lines=26> */
.L_x_184:
[----:B------:R-:W-:Y:S05]  /*b310*/  WARPSYNC.ALL ;  /* 0x0000000000007948 */ /* 0x000fea0003800000 */
[----:B------:R-:W-:Y:S02]  /*b320*/  R2UR UR4, R22 ;  /* 0x00000000160472ca */ /* 0x000fe400000e0000 */
[----:B------:R-:W-:Y:S02]  /*b330*/  ISETP.NE.AND P0, PT, R69, R59, PT ;  /* 0x0000003b4500720c */ /* 0x000fe40003f05270 */
[----:B------:R-:W-:-:S09]  /*b340*/  ISETP.NE.AND P6, PT, R71, RZ, PT ;  /* 0x000000ff4700720c */ /* 0x000fd20003fc5270 */
[----:B------:R2:W-:Y:S04]  /*b350*/  STTM.x16 tmem[UR4+0x160], R40 ;  /* 0x00016028000079ed */ /* 0x0005e80008240004 */
        /* <DEDUP_REMOVED lines=8> */
[----:B------:R-:W-:Y:S06]  /*b3e0*/  @!P0 BRA `(.L_x_185) ;  /* 0x0000000000408947 */ /* 0x000fec0003800000 */
        /* <DEDUP_REMOVED lines=16> */
.L_x_185:
[----:B------:R-:W-:Y:S05]  /*b4f0*/  WARPSYNC.ALL ;  /* 0x0000000000007948 */ /* 0x000fea0003800000 */
[----:B------:R-:W-:-:S13]  /*b500*/  R2UR UR4, R22 ;  /* 0x00000000160472ca */ /* 0x000fda00000e0000 */
[----:B------:R3:W-:Y:S02]  /*b510*/  STTM.x16 tmem[UR4+0x170], R24 ;  /* 0x00017018000079ed */ /* 0x0007e40008240004 */
.L_x_169:
[----:B------:R-:W-:-:S09]  /*b520*/  UISETP.NE.AND UP0, UPT, UR36, URZ, UPT ;  /* 0x000000ff2400728c */ /* 0x000fd2000bf05270 */
[----:B------:R-:W-:Y:S05]  /*b530*/  BRA.U !UP0, `(.L_x_186) ;  /* 0x0000000108047547 */ /* 0x000fea000b800000 */
[----:B------:R-:W-:Y:S05]  /*b540*/  BPT.TRAP 0x1 ;  /* 0x000000040000795c */ /* 0x000fea0000300000 */
.L_x_186:
[----:B------:R-:W-:Y:S02]  /*b550*/  UIADD3 UR4, UPT, UPT, UR39, 0x1c088, URZ ;  /* 0x0001c08827047890 */ /* 0x000fe4000fffe0ff */
[----:B------:R-:W-:Y:S02]  /*b560*/  UISETP.NE.AND UP0, UPT, UR38, URZ, UPT ;  /* 0x000000ff2600728c */ /* 0x000fe4000bf05270 */
[----:B------:R-:W-:Y:S02]  /*b570*/  UPRMT UR4, UR40, 0x654, UR4 ;  /* 0x0000065428047896 */ /* 0x000fe40008000004 */
[----:B------:R-:W-:-:S07]  /*b580*/  ULOP3.LUT UR41, UR44, 0x1, URZ, 0x3c, !UPT ;  /* 0x000000012c297892 */ /* 0x000fce000f8e3cff */
[----:B------:R-:W-:Y:S01]  /*b590*/  SYNCS.ARRIVE.TRANS64.RED.A1T0 RZ, [UR4], RZ ;  /* 0x000000ffffff79a7 */ /* 0x000fe20008100404 */
[----:B------:R-:W4:Y:S01]  /*b5a0*/  FENCE.VIEW.ASYNC.T ;  /* 0x00000000000073c6 */ /* 0x000f220000000200 */
[----:B------:R-:W-:Y:S05]  /*b5b0*/  BRA.U UP0, `(.L_x_187) ;  /* 0x0000000100087547 */ /* 0x000fea000b800000 */
[----:B------:R-:W-:Y:S05]  /*b5c0*/  BPT.TRAP 0x1 ;  /* 0x000000040000795c */ /* 0x000fea0000300000 */
[----:B------:R-:W-:Y:S05]  /*b5d0*/  BPT.TRAP 0x1 ;  /* 0x000000040000795c */ /* 0x000fea0000300000 */
.L_x_187:
[----:B------:R-:W-:Y:S02]  /*b5e0*/  UIADD3 UR4, UPT, UPT, UR39, 0x1c0a0, URZ ;  /* 0x0001c0a027047890 */ /* 0x000fe4000fffe0ff */
[----:B------:R-:W-:Y:S02]  /*b5f0*/  UISETP.NE.AND UP0, UPT, UR36, URZ, UPT ;  /* 0x000000ff2400728c */ /* 0x000fe4000bf05270 */
[----:B------:R-:W-:-:S09]  /*b600*/  UPRMT UR4, UR40, 0x654, UR4 ;  /* 0x0000065428047896 */ /* 0x000fd20008000004 */
[----:B----4-:R-:W-:Y:S01]  /*b610*/  SYNCS.ARRIVE.TRANS64.RED.A1T0 RZ, [UR4], RZ ;  /* 0x000000ffffff79a7 */ /* 0x010fe20008100404 */
[----:B------:R-:W-:Y:S05]  /*b620*/  BRA.U !UP0, `(.L_x_188) ;  /* 0x0000000108047547 */ /* 0x000fea000b800000 */
[----:B------:R-:W-:Y:S05]  /*b630*/  BPT.TRAP 0x1 ;  /* 0x000000040000795c */ /* 0x000fea0000300000 */
.L_x_188:
[----:B-1----:R-:W-:Y:S01]  /*b640*/  IMAD.U32 R3, RZ, RZ, UR41 ;  /* 0x00000029ff037e24 */ /* 0x002fe2000f8e00ff */
[----:B------:R-:W-:-:S04]  /*b650*/  ISETP.NE.AND P0, PT, R69, R67, PT ;  /* 0x000000434500720c */ /* 0x000fc80003f05270 */
[----:B------:R-:W-:-:S04]  /*b660*/  SHF.L.U32 R3, R3, 0x1f, RZ ;  /* 0x0000001f03037819 */ /* 0x000fc800000006ff */
[----:B------:R-:W1:Y:S02]  /*b670*/  SYNCS.PHASECHK.TRANS64.TRYWAIT P1, [UR39+0x1c080], R3 ;  /* 0x01c08003ff0075a7 */ /* 0x000e640008021127 */
[----:B-1----:R-:W-:Y:S05]  /*b680*/  @!P1 BRA `(.L_x_189) ;  /* 0x0000010800c09947 */ /* 0x002fea0003800000 */
.L_x_427:
[----:B------:R-:W-:Y:S05]  /*b690*/  @!P0 BRA `(.L_x_190) ;  /* 0x0000000000408947 */ /* 0x000fea0003800000 */
[----:B------:R-:W-:Y:S01]  /*b6a0*/  MOV R14, 0x8 ;  /* 0x00000008000e7802 */ /* 0x000fe20000000f00 */
[----:B------:R-:W4:Y:S01]  /*b6b0*/  LDCU.64 UR6, c[0x4][0xb0] ;  /* 0x01001600ff0677ac */ /* 0x000f220008000a00 */
[----:B------:R-:W-:Y:S02]  /*b6c0*/  HFMA2 R12, -RZ, RZ, 0, 5.9604644775390625e-08 ;  /* 0x00000001ff0c7431 */ /* 0x000fe400000001ff */
[----:B------:R-:W-:Y:S01]  /*b6d0*/  IMAD.MOV.U32 R8, RZ, RZ, 0x192 ;  /* 0x00000192ff087424 */ /* 0x000fe200078e00ff */
[----:B------:R-:W5:Y:S01]  /*b6e0*/  LDCU.64 UR4, c[0x4][0xb8] ;  /* 0x01001700ff0477ac */ /* 0x000f620008000a00 */
[----:B------:R-:W1:Y:S01]  /*b6f0*/  LDC.64 R14, c[0x4][R14] ;  /* 0x010000000e0e7b82 */ /* 0x000e620000000a00 */
[----:B------:R-:W-:Y:S01]  /*b700*/  IMAD.MOV.U32 R13, RZ, RZ, RZ ;  /* 0x000000ffff0d7224 */ /* 0x000fe200078e00ff */
[----:B------:R-:W2:Y:S01]  /*b710*/  LDCU.64 UR8, c[0x4][0x28] ;  /* 0x01000500ff0877ac */ /* 0x000ea20008000a00 */
[----:B----4-:R-:W-:Y:S01]  /*b720*/  IMAD.U32 R4, RZ, RZ, UR6 ;  /* 0x00000006ff047e24 */ /* 0x010fe2000f8e00ff */
[----:B------:R-:W-:Y:S01]  /*b730*/  MOV R5, UR7 ;  /* 0x0000000700057c02 */ /* 0x000fe20008000f00 */
[----:B-----5:R-:W-:Y:S01]  /*b740*/  IMAD.U32 R6, RZ, RZ, UR4 ;  /* 0x00000004ff067e24 */ /* 0x020fe2000f8e00ff */
[----:B------:R-:W-:Y:S01]  /*b750*/  MOV R7, UR5 ;  /* 0x0000000500077c02 */ /* 0x000fe20008000f00 */
[----:B--2---:R-:W-:Y:S01]  /*b760*/  IMAD.U32 R10, RZ, RZ, UR8 ;  /* 0x00000008ff0a7e24 */ /* 0x004fe2000f8e00ff */
[----:B------:R-:W-:-:S02]  /*b770*/  MOV R11, UR9 ;  /* 0x00000009000b7c02 */ /* 0x000fc40008000f00 */
[----:B------:R-:W-:-:S07]  /*b780*/  LEPC R20, `(.L_x_190) ;  /* 0x000000001014794e */ /* 0x000fce0000000000 */
[----:B-1-3--:R-:W-:Y:S05]  /*b790*/  CALL.ABS.NOINC R14 ;  /* 0x000000000e007343 */ /* 0x00afea0003c00000 */
.L_x_190:
[----:B------:R-:W-:Y:S05]  /*b7a0*/  WARPSYNC.ALL ;  /* 0x0000000000007948 */ /* 0x000fea0003800000 */
[----:B------:R-:W-:Y:S01]  /*b7b0*/  R2UR UR4, R23 ;  /* 0x00000000170472ca */ /* 0x000fe200000e0000 */
[----:B------:R-:W-:Y:S01]  /*b7c0*/  UISETP.NE.AND UP0, UPT, UR38, URZ, UPT ;  /* 0x000000ff2600728c */ /* 0x000fe2000bf05270 */
[----:B------:R-:W-:Y:S01]  /*b7d0*/  PLOP3.LUT P0, PT, PT, PT, PT, 0x80, 0x8 ;  /* 0x000000000008781c */ /* 0x000fe20003f0f070 */
[----:B------:R-:W-:-:S10]  /*b7e0*/  IMAD.MOV.U32 R70, RZ, RZ, 0x3f800000 ;  /* 0x3f800000ff467424 */ /* 0x000fd400078e00ff */
[----:B------:R-:W4:Y:S02]  /*b7f0*/  LDTM.x2 R4, tmem[UR4] ;  /* 0x00000004000479ee */ /* 0x000f2400080c0000 */
[----:B----4-:R-:W-:-:S13]  /*b800*/  FSETP.NEU.AND P2, PT, R4, R5, PT ;  /* 0x000000050400720b */ /* 0x010fda0003f4d000 */
        /* <DEDUP_REMOVED lines=11> */
.L_x_191:
[----:B------:R-:W-:Y:S01]  /*b8c0*/  IMAD.U32 R3, RZ, RZ, UR45 ;  /* 0x0000002dff037e24 */ /* 0x000fe2000f8e00ff */
[----:B------:R-:W-:-:S04]  /*b8d0*/  FSETP.NEU.AND P1, PT, R70, 1, PT ;  /* 0x3f8000004600780b */ /* 0x000fc80003f2d000 */
[----:B------:R-:W-:-:S04]  /*b8e0*/  SHF.L.U32 R3, R3, 0x1f, RZ ;  /* 0x0000001f03037819 */ /* 0x000fc800000006ff */
[----:B------:R-:W1:Y:S02]  /*b8f0*/  SYNCS.PHASECHK.TRANS64.TRYWAIT P0, [UR39+0x1c098], R3 ;  /* 0x01c09803ff0075a7 */ /* 0x000e640008001127 */
[----:B-1----:R-:W-:Y:S05]  /*b900*/  @!P0 BRA `(.L_x_192) ;  /* 0x0000010800388947 */ /* 0x002fea0003800000 */
.L_x_428:
[----:B------:R-:W-:-:S13]  /*b910*/  VOTE.ANY P1, P1 ;  /* 0x0000000000ff7806 */ /* 0x000fda0000820100 */
[----:B------:R-:W-:Y:S05]  /*b920*/  @!P1 BRA `(.L_x_193) ;  /* 0x0000001800649947 */ /* 0x000fea0003800000 */
[----:B------:R-:W-:-:S13]  /*b930*/  ISETP.NE.AND P0, PT, R69, R66, PT ;  /* 0x000000424500720c */ /* 0x000fda0003f05270 */
        /* <DEDUP_REMOVED lines=17> */
.L_x_194:
[----:B------:R-:W-:Y:S05]  /*ba50*/  WARPSYNC.ALL ;  /* 0x0000000000007948 */ /* 0x000fea0003800000 */
[----:B------:R-:W-:Y:S02]  /*ba60*/  R2UR UR4, R22 ;  /* 0x00000000160472ca */ /* 0x000fe400000e0000 */
[----:B------:R-:W-:-:S11]  /*ba70*/  ISETP.NE.AND P0, PT, R69, R58, PT ;  /* 0x0000003a4500720c */ /* 0x000fd60003f05270 */
[----:B--2---:R-:W2:Y:S02]  /*ba80*/  LDTM.x16 R40, tmem[UR4+0x180] ;  /* 0x00018004002879ee */ /* 0x004ea40008240000 */
[----:B--2---:R-:W-:Y:S05]  /*ba90*/  @!P0 BRA `(.L_x_195) ;  /* 0x0000000000408947 */ /* 0x004fea0003800000 */
[----:B------:R-:W-:Y:S01]  /*baa0*/  MOV R14, 0x8 ;  /* 0x00000008000e7802 */ /* 0x000fe20000000f00 */
[----:B------:R-:W2:Y:S01]  /*bab0*/  LDCU.64 UR8, c[0x4][0xb0] ;  /* 0x01001600ff0877ac */ /* 0x000ea20008000a00 */
[----:B------:R-:W-:Y:S02]  /*bac0*/  HFMA2 R12, -RZ, RZ, 0, 5.9604644775390625e-08 ;  /* 0x00000001ff0c7431 */ /* 0x000fe400000001ff */
[----:B------:R-:W-:Y:S01]  /*bad0*/  IMAD.MOV.U32 R8, RZ, RZ, 0x192 ;  /* 0x00000192ff087424 */ /* 0x000fe200078e00ff */
[----:B------:R-:W4:Y:S01]  /*bae0*/  LDCU.64 UR6, c[0x4][0xb8] ;  /* 0x01001700ff0677ac */ /* 0x000f220008000a00 */
[----:B------:R-:W5:Y:S01]  /*baf0*/  LDC.64 R14, c[0x4][R14] ;  /* 0x010000000e0e7b82 */ /* 0x000f620000000a00 */
[----:B------:R-:W-:Y:S01]  /*bb00*/  IMAD.MOV.U32 R13, RZ, RZ, RZ ;  /* 0x000000ffff0d7224 */ /* 0x000fe200078e00ff */
[----:B------:R-:W1:Y:S01]  /*bb10*/  LDCU.64 UR4, c[0x4][0x30] ;  /* 0x01000600ff0477ac */ /* 0x000e620008000a00 */
[----:B--2---:R-:W-:Y:S01]  /*bb20*/  IMAD.U32 R4, RZ, RZ, UR8 ;  /* 0x00000008ff047e24 */ /* 0x004fe2000f8e00ff */
[----:B------:R-:W-:Y:S01]  /*bb30*/  MOV R5, UR9 ;  /* 0x0000000900057c02 */ /* 0x000fe20008000f00 */
[----:B----4-:R-:W-:Y:S01]  /*bb40*/  IMAD.U32 R6, RZ, RZ, UR6 ;  /* 0x00000006ff067e24 */ /* 0x010fe2000f8e00ff */
[----:B------:R-:W-:Y:S01]  /*bb50*/  MOV R7, UR7 ;  /* 0x0000000700077c02 */ /* 0x000fe20008000f00 */
[----:B-1----:R-:W-:Y:S01]  /*bb60*/  IMAD.U32 R10, RZ, RZ, UR4 ;  /* 0x00000004ff0a7e24 */ /* 0x002fe2000f8e00ff */
[----:B------:R-:W-:-:S02]  /*bb70*/  MOV R11, UR5 ;  /* 0x00000005000b7c02 */ /* 0x000fc40008000f00 */
[----:B------:R-:W-:-:S07]  /*bb80*/  LEPC R20, `(.L_x_195) ;  /* 0x000000001014794e */ /* 0x000fce0000000000 */
[----:B---3-5:R-:W-:Y:S05]  /*bb90*/  CALL.ABS.NOINC R14 ;  /* 0x000000000e007343 */ /* 0x028fea0003c00000 */
.L_x_195:
[----:B------:R-:W-:Y:S05]  /*bba0*/  WARPSYNC.ALL ;  /* 0x0000000000007948 */ /* 0x000fea0003800000 */
[----:B------:R-:W-:Y:S02]  /*bbb0*/  R2UR UR4, R22 ;  /* 0x00000000160472ca */ /* 0x000fe400000e0000 */
[----:B------:R-:W-:Y:S02]  /*bbc0*/  ISETP.NE.AND P0, PT, R69, R66, PT ;  /* 0x000000424500720c */ /* 0x000fe40003f05270 */
[----:B------:R-:W-:-:S09]  /*bbd0*/  FSETP.NEU.AND P1, PT, R70, 1, PT ;  /* 0x3f8000004600780b */ /* 0x000fd20003f2d000 */
[----:B---3--:R-:W2:Y:S04]  /*bbe0*/  LDTM.x16 R24, tmem[UR4+0x190] ;  /* 0x00019004001879ee */ /* 0x008ea80008240000 */
        /* <DEDUP_REMOVED lines=25> */
.L_x_196:
        /* <DEDUP_REMOVED lines=21> */
.L_x_197:
        /* <DEDUP_REMOVED lines=30> */
.L_x_198:
        /* <DEDUP_REMOVED lines=21> */
.L_x_199:
        /* <DEDUP_REMOVED lines=30> */
.L_x_200:
        /* <DEDUP_REMOVED lines=21> */
.L_x_201:
        /* <DEDUP_REMOVED lines=30> */
.L_x_202:
        /* <DEDUP_REMOVED lines=21> */
.L_x_203:
        /* <DEDUP_REMOVED lines=30> */
.L_x_204:
        /* <DEDUP_REMOVED lines=21> */
.L_x_205:
        /* <DEDUP_REMOVED lines=30> */
.L_x_206:
        /* <DEDUP_REMOVED lines=21> */
.L_x_207:
        /* <DEDUP_REMOVED lines=31> */
.L_x_208:
        /* <DEDUP_REMOVED lines=30> */
.L_x_209:
[----:B------:R-:W-:Y:S05]  /*d290*/  WARPSYNC.ALL ;  /* 0x0000000000007948 */ /* 0x000fea0003800000 */
[----:B------:R-:W-:-:S13]  /*d2a0*/  R2UR UR4, R22 ;  /* 0x00000000160472ca */ /* 0x000fda00000e0000 */
[----:B------:R4:W-:Y:S02]  /*d2b0*/  STTM.x16 tmem[UR4+0x1f0], R24 ;  /* 0x0001f018000079ed */ /* 0x0009e40008240004 */
.L_x_193:
[----:B------:R-:W-:-:S09]  /*d2c0*/  UISETP.NE.AND UP0, UPT, UR37, URZ, UPT ;  /* 0x000000ff2500728c */ /* 0x000fd2000bf05270 */
[----:B------:R-:W-:Y:S05]  /*d2d0*/  BRA.U !UP0, `(.L_x_210) ;  /* 0x0000000108047547 */ /* 0x000fea000b800000 */
[----:B------:R-:W-:Y:S05]  /*d2e0*/  BPT.TRAP 0x1 ;  /* 0x000000040000795c */ /* 0x000fea0000300000 */
.L_x_210:
[----:B------:R-:W-:Y:S02]  /*d2f0*/  UIADD3 UR4, UPT, UPT, UR39, 0x1c078, URZ ;  /* 0x0001c07827047890 */ /* 0x000fe4000fffe0ff */
[----:B------:R-:W-:Y:S02]  /*d300*/  UISETP.NE.AND UP0, UPT, UR38, URZ, UPT ;  /* 0x000000ff2600728c */ /* 0x000fe4000bf05270 */
[----:B------:R-:W-:-:S09]  /*d310*/  UPRMT UR4, UR40, 0x654, UR4 ;  /* 0x0000065428047896 */ /* 0x000fd20008000004 */
[----:B------:R-:W-:Y:S01]  /*d320*/  SYNCS.ARRIVE.TRANS64.RED.A1T0 RZ, [UR4], RZ ;  /* 0x000000ffffff79a7 */ /* 0x000fe20008100404 */
[----:B------:R-:W5:Y:S01]  /*d330*/  FENCE.VIEW.ASYNC.T ;  /* 0x00000000000073c6 */ /* 0x000f620000000200 */
[----:B------:R-:W-:Y:S05]  /*d340*/  BRA.U UP0, `(.L_x_211) ;  /* 0x0000000100087547 */ /* 0x000fea000b800000 */
[----:B------:R-:W-:Y:S05]  /*d350*/  BPT.TRAP 0x1 ;  /* 0x000000040000795c */ /* 0x000fea0000300000 */
[----:B------:R-:W-:Y:S05]  /*d360*/  BPT.TRAP 0x1 ;  /* 0x000000040000795c */ /* 0x000fea0000300000 */
.L_x_211:
[----:B------:R-:W-:Y:S02]  /*d370*/  UIADD3 UR5, UPT, UPT, UR39, 0x1c0a8, URZ ;  /* 0x0001c0a827057890 */ /* 0x000fe4000fffe0ff */
[----:B------:R-:W-:Y:S02]  /*d380*/  UISETP.NE.AND UP0, UPT, UR46, URZ, UPT ;  /* 0x000000ff2e00728c */ /* 0x000fe4000bf05270 */
[----:B------:R-:W-:Y:S02]  /*d390*/  UPRMT UR5, UR40, 0x654, UR5 ;  /* 0x0000065428057896 */ /* 0x000fe40008000005 */
[----:B------:R-:W-:Y:S02]  /*d3a0*/  ULOP3.LUT UR45, UR45, 0x1, URZ, 0x3c, !UPT ;  /* 0x000000012d2d7892 */ /* 0x000fe4000f8e3cff */
[----:B------:R-:W-:-:S05]  /*d3b0*/  ULOP3.LUT UR43, UR43, 0x1, URZ, 0x3c, !UPT ;  /* 0x000000012b2b7892 */ /* 0x000fca000f8e3cff */
[----:B-----5:R-:W-:Y:S01]  /*d3c0*/  SYNCS.ARRIVE.TRANS64.RED.A1T0 RZ, [UR5], RZ ;  /* 0x000000ffffff79a7 */ /* 0x020fe20008100405 */
[----:B------:R-:W-:Y:S06]  /*d3d0*/  BRA.U UP0, `(.L_x_212) ;  /* 0xffffffc5005c7547 */ /* 0x000fec000b83ffff */
.L_x_164:
[----:B------:R-:W-:-:S09]  /*d3e0*/  UISETP.NE.AND UP0, UPT, UR36, URZ, UPT ;  /* 0x000000ff2400728c */ /* 0x000fd2000bf05270 */
[----:B------:R-:W-:Y:S05]  /*d3f0*/  BRA.U !UP0, `(.L_x_213) ;  /* 0x0000000108047547 */ /* 0x000fea000b800000 */
[----:B------:R-:W-:Y:S05]  /*d400*/  BPT.TRAP 0x1 ;  /* 0x000000040000795c */ /* 0x000fea0000300000 */
.L_x_213:
[----:B------:R-:W5:Y:S01]  /*d410*/  S2UR UR41, SR_CgaCtaId ;  /* 0x00000000002979c3 */ /* 0x000f620000008800 */
[----:B------:R-:W-:Y:S01]  /*d420*/  UMOV UR40, 0x400 ;  /* 0x0000040000287882 */ /* 0x000fe20000000000 */
[----:B------:R-:W-:Y:S02]  /*d430*/  UISETP.NE.AND UP0, UPT, UR37, URZ, UPT ;  /* 0x000000ff2500728c */ /* 0x000fe4000bf05270 */
[----:B-----5:R-:W-:-:S04]  /*d440*/  ULEA UR40, UR41, UR40, 0x18 ;  /* 0x0000002829287291 */ /* 0x020fc8000f8ec0ff */
[----:B------:R-:W-:-:S04]  /*d450*/  UIADD3 UR39, UPT, UPT, UR40, 0x1c088, URZ ;  /* 0x0001c08828277890 */ /* 0x000fc8000fffe0ff */
[----:B------:R-:W-:-:S09]  /*d460*/  UPRMT UR5, UR41, 0x654, UR39 ;  /* 0x0000065429057896 */ /* 0x000fd20008000027 */
[----:B------:R-:W-:Y:S01]  /*d470*/  SYNCS.ARRIVE.TRANS64.RED.A1T0 RZ, [UR5], RZ ;  /* 0x000000ffffff79a7 */ /* 0x000fe20008100405 */
[----:B------:R-:W-:Y:S05]  /*d480*/  BRA.U !UP0, `(.L_x_214) ;  /* 0x0000000108047547 */ /* 0x000fea000b800000 */
[----:B------:R-:W-:Y:S05]  /*d490*/  BPT.TRAP 0x1 ;  /* 0x000000040000795c */ /* 0x000fea0000300000 */
.L_x_214:
[----:B-1----:R-:W-:-:S04]  /*d4a0*/  MOV R3, UR43 ;  /* 0x0000002b00037c02 */ /* 0x002fc80008000f00 */
[----:B------:R-:W-:-:S04]  /*d4b0*/  SHF.L.U32 R3, R3, 0x1f, RZ ;  /* 0x0000001f03037819 */ /* 0x000fc800000006ff */
[----:B------:R-:W1:Y:S02]  /*d4c0*/  SYNCS.PHASECHK.TRANS64.TRYWAIT P0, [UR40+0x1c070], R3 ;  /* 0x01c07003ff0075a7 */ /* 0x000e640008001128 */
[----:B-1----:R-:W-:Y:S05]  /*d4d0*/  @!P0 BRA `(.L_x_215) ;  /* 0x000000ec005c8947 */ /* 0x002fea0003800000 */
.L_x_429:
[----:B------:R-:W-:Y:S01]  /*d4e0*/  R2UR UR5, R22 ;  /* 0x00000000160572ca */ /* 0x000fe200000e0000 */
[----:B------:R-:W-:-:S12]  /*d4f0*/  UISETP.NE.AND UP0, UPT, UR37, URZ, UPT ;  /* 0x000000ff2500728c */ /* 0x000fd8000bf05270 */
[----:B---34-:R-:W3:Y:S02]  /*d500*/  LDTM.x2 R24, tmem[UR5] ;  /* 0x00000005001879ee */ /* 0x018ee400080c0000 */
[----:B---3--:R-:W-:Y:S05]  /*d510*/  BRA.U !UP0, `(.L_x_216) ;  /* 0x0000000108047547 */ /* 0x008fea000b800000 */
[----:B------:R-:W-:Y:S05]  /*d520*/  BPT.TRAP 0x1 ;  /* 0x000000040000795c */ /* 0x000fea0000300000 */
.L_x_216:
[----:B------:R-:W-:Y:S01]  /*d530*/  SYNCS.ARRIVE.TRANS64.RED.A1T0 RZ, [UR4], RZ ;  /* 0x000000ffffff79a7 */ /* 0x000fe20008100404 */
[----:B------:R-:W-:-:S09]  /*d540*/  UISETP.NE.AND UP0, UPT, UR38, URZ, UPT ;  /* 0x000000ff2600728c */ /* 0x000fd2000bf05270 */
[----:B------:R-:W-:Y:S05]  /*d550*/  BRA.U UP0, `(.L_x_217) ;  /* 0x0000000100047547 */ /* 0x000fea000b800000 */
[----:B------:R-:W-:Y:S05]  /*d560*/  BPT.TRAP 0x1 ;  /* 0x000000040000795c */ /* 0x000fea0000300000 */
.L_x_217:
[----:B-1----:R-:W-:-:S04]  /*d570*/  MOV R3, UR45 ;  /* 0x0000002d00037c02 */ /* 0x002fc80008000f00 */
[----:B------:R-:W-:-:S04]  /*d580*/  SHF.L.U32 R3, R3, 0x1f, RZ ;  /* 0x0000001f03037819 */ /* 0x000fc800000006ff */
[----:B------:R-:W1:Y:S02]  /*d590*/  SYNCS.PHASECHK.TRANS64.TRYWAIT P0, [UR40+0x1c090], R3 ;  /* 0x01c09003ff0075a7 */ /* 0x000e640008001128 */
[----:B-1----:R-:W-:Y:S05]  /*d5a0*/  @!P0 BRA `(.L_x_218) ;  /* 0x000000ec00408947 */ /* 0x002fea0003800000 */
.L_x_430:
[----:B------:R-:W-:-:S09]  /*d5b0*/  UISETP.NE.AND UP0, UPT, UR38, URZ, UPT ;  /* 0x000000ff2600728c */ /* 0x000fd2000bf05270 */
[----:B------:R-:W-:Y:S05]  /*d5c0*/  BRA.U UP0, `(.L_x_219) ;  /* 0x0000000100047547 */ /* 0x000fea000b800000 */
[----:B------:R-:W-:Y:S05]  /*d5d0*/  BPT.TRAP 0x1 ;  /* 0x000000040000795c */ /* 0x000fea0000300000 */
.L_x_219:
[----:B------:R-:W-:Y:S01]  /*d5e0*/  MOV R5, 0x1 ;  /* 0x0000000100057802 */ /* 0x000fe20000000f00 */
[----:B-1----:R1:W3:Y:S03]  /*d5f0*/  MUFU.RCP R3, R24 ;  /* 0x0000001800037308 */ /* 0x0022e60000001000 */
[----:B------:R-:W-:-:S04]  /*d600*/  SHF.L.U32 R5, R5, 0x1f, RZ ;  /* 0x0000001f05057819 */ /* 0x000fc800000006ff */
[----:B------:R-:W4:Y:S02]  /*d610*/  SYNCS.PHASECHK.TRANS64.TRYWAIT P0, [UR40+0x1c0c0], R5 ;  /* 0x01c0c005ff0075a7 */ /* 0x000f240008001128 */
[----:B-1-34-:R-:W-:Y:S05]  /*d620*/  @!P0 BRA `(.L_x_220) ;  /* 0x000000ec00388947 */ /* 0x01afea0003800000 */
.L_x_431:
[----:B------:R-:W3:Y:S01]  /*d630*/  LDCU UR4, c[0x0][0x708] ;  /* 0x0000e100ff0477ac */ /* 0x000ee20008000800 */
[----:B------:R-:W-:Y:S01]  /*d640*/  FFMA R30, -R24, R3, 1 ;  /* 0x3f800000181e7423 */ /* 0x000fe20000000103 */
[----:B------:R-:W4:Y:S01]  /*d650*/  LDC R33, c[0x0][0x708] ;  /* 0x0001c200ff217b82 */ /* 0x000f220000000800 */
[----:B------:R-:W-:Y:S02]  /*d660*/  BSSY.RECONVERGENT B2, `(.L_x_221) ;  /* 0x000000b000027945 */ /* 0x000fe40003800200 */
[----:B------:R-:W-:Y:S01]  /*d670*/  FFMA R30, R3, R30, R3 ;  /* 0x0000001e031e7223 */ /* 0x000fe20000000003 */
[----:B---3--:R-:W-:-:S03]  /*d680*/  MOV R3, UR4 ;  /* 0x0000000400037c02 */ /* 0x008fc60008000f00 */
[----:B-1----:R-:W-:Y:S01]  /*d690*/  FFMA R5, R30, UR4, RZ ;  /* 0x000000041e057c23 */ /* 0x002fe200080000ff */
[----:B------:R-:W1:Y:S03]  /*d6a0*/  FCHK P0, R3, R24 ;  /* 0x0000001803007302 */ /* 0x000e660000000000 */
[----:B------:R-:W-:-:S04]  /*d6b0*/  FFMA R0, -R24, R5, UR4 ;  /* 0x0000000418007e23 */ /* 0x000fc80008000105 */
[----:B------:R-:W-:Y:S01]  /*d6c0*/  FFMA R30, R30, R0, R5 ;  /* 0x000000001e1e7223 */ /* 0x000fe20000000005 */
[----:B-1----:R-:W-:Y:S05]  /*d6d0*/  @!P0 BRA `(.L_x_222) ;  /* 0x00000000000c8947 */ /* 0x002fea0003800000 */
[----:B------:R-:W-:Y:S02]  /*d6e0*/  MOV R4, 0xd700 ;  /* 0x0000d70000047802 */ /* 0x000fe40000000f00 */
[----:B--2-4-:R-:W-:Y:S05]  /*d6f0*/  CALL.REL.NOINC `($__internal_3_$__cuda_sm3x_div_rn_noftz_f32_slowpath) ;  /* 0x000000f400f87944 */ /* 0x014fea0003c00000 */
[----:B------:R-:W-:Y:S02]  /*d700*/  MOV R30, R0 ;  /* 0x00000000001e7202 */ /* 0x000fe40000000f00 */
.L_x_222:
[----:B------:R-:W-:Y:S05]  /*d710*/  BSYNC.RECONVERGENT B2 ;  /* 0x0000000000027941 */ /* 0x000fea0003800200 */
.L_x_221:
[----:B------:R-:W-:Y:S01]  /*d720*/  VIADD R4, R22, 0x100 ;  /* 0x0000010016047836 */ /* 0x000fe20000000000 */
[----:B------:R-:W-:Y:S01]  /*d730*/  SHF.R.U32.HI R0, RZ, 0x5, R2 ;  /* 0x00000005ff007819 */ /* 0x000fe20000011602 */
[C---:B------:R-:W-:Y:S02]  /*d740*/  IMAD.SHL.U32 R3, R2.reuse, 0x80, RZ ;  /* 0x0000008002037824 */ /* 0x040fe400078e00ff */
[----:B------:R-:W-:Y:S01]  /*d750*/  IMAD.SHL.U32 R6, R2, 0x40, RZ ;  /* 0x0000004002067824 */ /* 0x000fe200078e00ff */
[----:B------:R-:W-:Y:S01]  /*d760*/  SHF.R.U32.HI R4, RZ, 0x15, R4 ;  /* 0x00000015ff047819 */ /* 0x000fe20000011604 */
[C---:B------:R-:W-:Y:S01]  /*d770*/  IMAD.SHL.U32 R26, R0.reuse, 0x1000, RZ ;  /* 0x00001000001a7824 */ /* 0x040fe200078e00ff */
[----:B------:R-:W-:Y:S02]  /*d780*/  LOP3.LUT R27, R0, 0x3, RZ, 0xc0, !PT ;  /* 0x00000003001b7812 */ /* 0x000fe400078ec0ff */
[----:B------:R-:W-:Y:S02]  /*d790*/  LOP3.LUT R3, R3, 0xc00, RZ, 0xc0, !PT ;  /* 0x00000c0003037812 */ /* 0x000fe400078ec0ff */
[----:B------:R-:W-:-:S02]  /*d7a0*/  ISETP.NE.AND P0, PT, R27, R4, PT ;  /* 0x000000041b00720c */ /* 0x000fc40003f05270 */
[----:B------:R-:W-:-:S04]  /*d7b0*/  LOP3.LUT R3, R3, 0x1c0, R6, 0xf8, !PT ;  /* 0x000001c003037812 */ /* 0x000fc800078ef806 */
[----:B------:R-:W-:-:S07]  /*d7c0*/  LOP3.LUT R26, R3, 0x3000, R26, 0xf8, !PT ;  /* 0x00003000031a7812 */ /* 0x000fce00078ef81a */
[----:B------:R-:W-:Y:S05]  /*d7d0*/  @!P0 BRA `(.L_x_223) ;  /* 0x0000000000408947 */ /* 0x000fea0003800000 */
[----:B------:R-:W-:Y:S01]  /*d7e0*/  MOV R14, 0x8 ;  /* 0x00000008000e7802 */ /* 0x000fe20000000f00 */
[----:B------:R-:W1:Y:S01]  /*d7f0*/  LDCU.64 UR6, c[0x4][0xb0] ;  /* 0x01001600ff0677ac */ /* 0x000e620008000a00 */
[----:B------:R-:W-:Y:S02]  /*d800*/  HFMA2 R12, -RZ, RZ, 0, 5.9604644775390625e-08 ;  /* 0x00000001ff0c7431 */ /* 0x000fe400000001ff */
[----:B------:R-:W-:Y:S01]  /*d810*/  IMAD.MOV.U32 R8, RZ, RZ, 0x192 ;  /* 0x00000192ff087424 */ /* 0x000fe200078e00ff */
[----:B------:R-:W3:Y:S01]  /*d820*/  LDCU.64 UR4, c[0x4][0xb8] ;  /* 0x01001700ff0477ac */ /* 0x000ee20008000a00 */
[----:B------:R-:W5:Y:S01]  /*d830*/  LDC.64 R14, c[0x4][R14] ;  /* 0x010000000e0e7b82 */ /* 0x000f620000000a00 */
[----:B------:R-:W-:Y:S01]  /*d840*/  IMAD.MOV.U32 R13, RZ, RZ, RZ ;  /* 0x000000ffff0d7224 */ /* 0x000fe200078e00ff */
[----:B------:R-:W2:Y:S01]  /*d850*/  LDCU.64 UR8, c[0x4][0x40] ;  /* 0x01000800ff0877ac */ /* 0x000ea20008000a00 */
[----:B-1----:R-:W-:Y:S01]  /*d860*/  IMAD.U32 R4, RZ, RZ, UR6 ;  /* 0x00000006ff047e24 */ /* 0x002fe2000f8e00ff */
[----:B------:R-:W-:Y:S01]  /*d870*/  MOV R5, UR7 ;  /* 0x0000000700057c02 */ /* 0x000fe20008000f00 */
[----:B---3--:R-:W-:Y:S01]  /*d880*/  IMAD.U32 R6, RZ, RZ, UR4 ;  /* 0x00000004ff067e24 */ /* 0x008fe2000f8e00ff */
[----:B------:R-:W-:Y:S01]  /*d890*/  MOV R7, UR5 ;  /* 0x0000000500077c02 */ /* 0x000fe20008000f00 */
[----:B--2---:R-:W-:Y:S01]  /*d8a0*/  IMAD.U32 R10, RZ, RZ, UR8 ;  /* 0x00000008ff0a7e24 */ /* 0x004fe2000f8e00ff */
[----:B------:R-:W-:-:S02]  /*d8b0*/  MOV R11, UR9 ;  /* 0x00000009000b7c02 */ /* 0x000fc40008000f00 */
[----:B------:R-:W-:-:S07]  /*d8c0*/  LEPC R20, `(.L_x_223) ;  /* 0x000000001014794e */ /* 0x000fce0000000000 */
[----:B----45:R-:W-:Y:S05]  /*d8d0*/  CALL.ABS.NOINC R14 ;  /* 0x000000000e007343 */ /* 0x030fea0003c00000 */
.L_x_223:
[----:B------:R-:W1:Y:S01]  /*d8e0*/  S2UR UR4, SR_SWINHI ;  /* 0x00000000000479c3 */ /* 0x000e620000002f00 */
[----:B------:R-:W-:Y:S01]  /*d8f0*/  UMOV UR6, UR40 ;  /* 0x0000002800067c82 */ /* 0x000fe20008000000 */
[----:B-1----:R-:W-:Y:S01]  /*d900*/  UMOV UR7, UR4 ;  /* 0x0000000400077c82 */ /* 0x002fe20008000000 */
[----:B------:R-:W-:-:S05]  /*d910*/  LEA R26, P0, R26, UR6, 0x1 ;  /* 0x000000061a1a7c11 */ /* 0x000fca000f8008ff */
[----:B------:R-:W-:Y:S01]  /*d920*/  IMAD.X R29, RZ, RZ, UR7, P0 ;  /* 0x00000007ff1d7e24 */ /* 0x000fe200080e06ff */
[----:B------:R-:W-:Y:S05]  /*d930*/  WARPSYNC.ALL ;  /* 0x0000000000007948 */ /* 0x000fea0003800000 */
[----:B------:R-:W-:Y:S02]  /*d940*/  R2UR UR4, R22 ;  /* 0x00000000160472ca */ /* 0x000fe400000e0000 */
[----:B------:R-:W-:-:S05]  /*d950*/  IADD3 R3, P0, PT, R26, 0x10, RZ ;  /* 0x000000101a037810 */ /* 0x000fca0007f1e0ff */
[----:B------:R-:W-:-:S05]  /*d960*/  IMAD.X R37, RZ, RZ, R29, P0 ;  /* 0x000000ffff257224 */ /* 0x000fca00000e061d */
[C---:B------:R-:W-:Y:S01]  /*d970*/  SHF.R.U64 R0, R3.reuse, 0x3, R37 ;  /* 0x0000000303007819 */ /* 0x040fe20000001225 */
[----:B------:R-:W1:Y:S03]  /*d980*/  LDTM.x16 R4, tmem[UR4+0x100] ;  /* 0x00010004000479ee */ /* 0x000e660008240000 */
[----:B------:R-:W-:Y:S01]  /*d990*/  LOP3.LUT R36, R3, 0x70, R0, 0x78, !PT ;  /* 0x0000007003247812 */ /* 0x000fe200078e7800 */
[----:B------:R-:W-:Y:S01]  /*d9a0*/  VIADD R0, R22, 0x110 ;  /* 0x0000011016007836 */ /* 0x000fe20000000000 */
[----:B------:R-:W-:-:S04]  /*d9b0*/  SHF.R.U64 R3, R26, 0x3, R29 ;  /* 0x000000031a037819 */ /* 0x000fc8000000121d */
[----:B------:R-:W-:Y:S02]  /*d9c0*/  LOP3.LUT R28, R26, 0x70, R3, 0x78, !PT ;  /* 0x000000701a1c7812 */ /* 0x000fe400078e7803 */
[----:B------:R-:W-:-:S04]  /*d9d0*/  SHF.R.U32.HI R0, RZ, 0x15, R0 ;  /* 0x00000015ff007819 */ /* 0x000fc80000011600 */
[----:B------:R-:W-:Y:S01]  /*d9e0*/  ISETP.NE.AND P0, PT, R27, R0, PT ;  /* 0x000000001b00720c */ /* 0x000fe20003f05270 */
[C---:B-1----:R-:W-:Y:S02]  /*d9f0*/  FMUL2 R4, R30.reuse.F32, R4.F32x2.HI_LO ;  /* 0x000000041e04724a */ /* 0x042fe40000040000 */
[C---:B------:R-:W-:Y:S02]  /*da00*/  FMUL2 R6, R30.reuse.F32, R6.F32x2.HI_LO ;  /* 0x000000061e06724a */ /* 0x040fe40000040000 */
[C---:B------:R-:W-:Y:S01]  /*da10*/  FMUL2 R20, R30.reuse.F32, R8.F32x2.HI_LO ;  /* 0x000000081e14724a */ /* 0x040fe20000040000 */
[----:B------:R-:W-:Y:S01]  /*da20*/  F2FP.F16.F32.PACK_AB R8, R5, R4 ;  /* 0x000000040508723e */ /* 0x000fe200000000ff */
        /* <DEDUP_REMOVED lines=8> */
[----:B------:R-:W-:Y:S01]  /*dab0*/  FMUL2 R18, R30.F32, R18.F32x2.HI_LO ;  /* 0x000000121e12724a */ /* 0x000fe20000040000 */
[----:B------:R-:W-:Y:S01]  /*dac0*/  F2FP.F16.F32.PACK_AB R5, R15, R14 ;  /* 0x0000000e0f05723e */ /* 0x000fe200000000ff */
[----:B------:R1:W-:Y:S01]  /*dad0*/  ST.E.128 desc[UR48][R28.64], R8 ;  /* 0x000000081c007985 */ /* 0x0003e2000c101d30 */
[----:B------:R-:W-:-:S02]  /*dae0*/  F2FP.F16.F32.PACK_AB R6, R17, R16 ;  /* 0x000000101106723e */ /* 0x000fc400000000ff */
[----:B------:R-:W-:-:S05]  /*daf0*/  F2FP.F16.F32.PACK_AB R7, R19, R18 ;  /* 0x000000121307723e */ /* 0x000fca00000000ff */
[----:B------:R1:W-:Y:S01]  /*db00*/  ST.E.128 desc[UR48][R36.64], R4 ;  /* 0x0000000424007985 */ /* 0x0003e2000c101d30 */
[----:B------:R-:W-:Y:S05]  /*db10*/  @!P0 BRA `(.L_x_224) ;  /* 0x0000000000408947 */ /* 0x000fea0003800000 */
[----:B------:R-:W-:Y:S01]  /*db20*/  MOV R14, 0x8 ;  /* 0x00000008000e7802 */ /* 0x000fe20000000f00 */
[----:B------:R-:W3:Y:S01]  /*db30*/  LDCU.64 UR8, c[0x4][0xb0] ;  /* 0x01001600ff0877ac */ /* 0x000ee20008000a00 */
[----:B------:R-:W-:Y:S02]  /*db40*/  HFMA2 R12, -RZ, RZ, 0, 5.9604644775390625e-08 ;  /* 0x00000001ff0c7431 */ /* 0x000fe400000001ff */
[----:B-1----:R-:W-:Y:S01]  /*db50*/  IMAD.MOV.U32 R8, RZ, RZ, 0x192 ;  /* 0x00000192ff087424 */ /* 0x002fe200078e00ff */
[----:B------:R-:W1:Y:S01]  /*db60*/  LDCU.64 UR6, c[0x4][0xb8] ;  /* 0x01001700ff0677ac */ /* 0x000e620008000a00 */
[----:B------:R-:W5:Y:S01]  /*db70*/  LDC.64 R14, c[0x4][R14] ;  /* 0x010000000e0e7b82 */ /* 0x000f620000000a00 */
[----:B------:R-:W-:Y:S01]  /*db80*/  IMAD.MOV.U32 R13, RZ, RZ, RZ ;  /* 0x000000ffff0d7224 */ /* 0x000fe200078e00ff */
[----:B------:R-:W2:Y:S01]  /*db90*/  LDCU.64 UR4, c[0x4][0x40] ;  /* 0x01000800ff0477ac */ /* 0x000ea20008000a00 */
[----:B---3--:R-:W-:Y:S01]  /*dba0*/  IMAD.U32 R4, RZ, RZ, UR8 ;  /* 0x00000008ff047e24 */ /* 0x008fe2000f8e00ff */
[----:B------:R-:W-:Y:S01]  /*dbb0*/  MOV R5, UR9 ;  /* 0x0000000900057c02 */ /* 0x000fe20008000f00 */
[----:B-1----:R-:W-:Y:S01]  /*dbc0*/  IMAD.U32 R6, RZ, RZ, UR6 ;  /* 0x00000006ff067e24 */ /* 0x002fe2000f8e00ff */
[----:B------:R-:W-:Y:S01]  /*dbd0*/  MOV R7, UR7 ;  /* 0x0000000700077c02 */ /* 0x000fe20008000f00 */
[----:B--2---:R-:W-:Y:S01]  /*dbe0*/  IMAD.U32 R10, RZ, RZ, UR4 ;  /* 0x00000004ff0a7e24 */ /* 0x004fe2000f8e00ff */
[----:B------:R-:W-:-:S02]  /*dbf0*/  MOV R11, UR5 ;  /* 0x00000005000b7c02 */ /* 0x000fc40008000f00 */
[----:B------:R-:W-:-:S07]  /*dc00*/  LEPC R20, `(.L_x_224) ;  /* 0x000000001014794e */ /* 0x000fce0000000000 */
[----:B----45:R-:W-:Y:S05]  /*dc10*/  CALL.ABS.NOINC R14 ;  /* 0x000000000e007343 */ /* 0x030fea0003c00000 */
.L_x_224:
[----:B------:R-:W-:Y:S05]  /*dc20*/  WARPSYNC.ALL ;  /* 0x0000000000007948 */ /* 0x000fea0003800000 */
[----:B------:R-:W-:Y:S02]  /*dc30*/  R2UR UR4, R22 ;  /* 0x00000000160472ca */ /* 0x000fe400000e0000 */
[C---:B------:R-:W-:Y:S02]  /*dc40*/  IADD3 R31, P0, PT, R26.reuse, 0x30, RZ ;  /* 0x000000301a1f7810 */ /* 0x040fe40007f1e0ff */
[----:B------:R-:W-:-:S03]  /*dc50*/  IADD3 R3, P1, PT, R26, 0x20, RZ ;  /* 0x000000201a037810 */ /* 0x000fc60007f3e0ff */
[--C-:B------:R-:W-:Y:S02]  /*dc60*/  IMAD.X R39, RZ, RZ, R29.reuse, P0 ;  /* 0x000000ffff277224 */ /* 0x100fe400000e061d */
[----:B-1----:R-:W-:-:S04]  /*dc70*/  IMAD.X R37, RZ, RZ, R29, P1 ;  /* 0x000000ffff257224 */ /* 0x002fc800008e061d */
[----:B------:R-:W1:Y:S01]  /*dc80*/  LDTM.x16 R4, tmem[UR4+0x110] ;  /* 0x00011004000479ee */ /* 0x000e620008240000 */
[----:B------:R-:W-:-:S04]  /*dc90*/  SHF.R.U64 R0, R3, 0x3, R37 ;  /* 0x0000000303007819 */ /* 0x000fc80000001225 */
[----:B------:R-:W-:Y:S01]  /*dca0*/  LOP3.LUT R36, R3, 0x70, R0, 0x78, !PT ;  /* 0x0000007003247812 */ /* 0x000fe200078e7800 */
[----:B------:R-:W-:-:S05]  /*dcb0*/  VIADD R0, R22, 0x120 ;  /* 0x0000012016007836 */ /* 0x000fca0000000000 */
[----:B------:R-:W-:-:S04]  /*dcc0*/  SHF.R.U32.HI R0, RZ, 0x15, R0 ;  /* 0x00000015ff007819 */ /* 0x000fc80000011600 */
[----:B------:R-:W-:Y:S01]  /*dcd0*/  ISETP.NE.AND P0, PT, R27, R0, PT ;  /* 0x000000001b00720c */ /* 0x000fe20003f05270 */
[C---:B-1----:R-:W-:Y:S01]  /*dce0*/  FMUL2 R20, R30.reuse.F32, R8.F32x2.HI_LO ;  /* 0x000000081e14724a */ /* 0x042fe20000040000 */
[C---:B------:R-:W-:Y:S01]  /*dcf0*/  SHF.R.U64 R8, R31.reuse, 0x3, R39 ;  /* 0x000000031f087819 */ /* 0x040fe20000001227 */
[C---:B------:R-:W-:Y:S02]  /*dd00*/  FMUL2 R4, R30.reuse.F32, R4.F32x2.HI_LO ;  /* 0x000000041e04724a */ /* 0x040fe40000040000 */
[C---:B------:R-:W-:Y:S01]  /*dd10*/  FMUL2 R6, R30.reuse.F32, R6.F32x2.HI_LO ;  /* 0x000000061e06724a */ /* 0x040fe20000040000 */
[----:B------:R-:W-:Y:S01]  /*dd20*/  LOP3.LUT R38, R31, 0x70, R8, 0x78, !PT ;  /* 0x000000701f267812 */ /* 0x000fe200078e7808 */
        /* <DEDUP_REMOVED lines=9> */
[----:B------:R-:W-:-:S02]  /*ddc0*/  F2FP.F16.F32.PACK_AB R4, R13, R12 ;  /* 0x0000000c0d04723e */ /* 0x000fc400000000ff */
[----:B------:R-:W-:Y:S01]  /*ddd0*/  F2FP.F16.F32.PACK_AB R5, R15, R14 ;  /* 0x0000000e0f05723e */ /* 0x000fe200000000ff */
[----:B------:R1:W-:Y:S01]  /*dde0*/  ST.E.128 desc[UR48][R36.64], R8 ;  /* 0x0000000824007985 */ /* 0x0003e2000c101d30 */
[----:B------:R-:W-:Y:S02]  /*ddf0*/  F2FP.F16.F32.PACK_AB R6, R17, R16 ;  /* 0x000000101106723e */ /* 0x000fe400000000ff */
        /* <DEDUP_REMOVED lines=19> */
.L_x_225:
[----:B------:R-:W-:Y:S05]  /*df30*/  WARPSYNC.ALL ;  /* 0x0000000000007948 */ /* 0x000fea0003800000 */
[----:B------:R-:W-:Y:S02]  /*df40*/  R2UR UR4, R22 ;  /* 0x00000000160472ca */ /* 0x000fe400000e0000 */
[C---:B------:R-:W-:Y:S02]  /*df50*/  IADD3 R31, P0, PT, R26.reuse, 0x50, RZ ;  /* 0x000000501a1f7810 */ /* 0x040fe40007f1e0ff */
[----:B------:R-:W-:-:S03]  /*df60*/  IADD3 R3, P1, PT, R26, 0x40, RZ ;  /* 0x000000401a037810 */ /* 0x000fc60007f3e0ff */
[--C-:B-1----:R-:W-:Y:S02]  /*df70*/  IMAD.X R39, RZ, RZ, R29.reuse, P0 ;  /* 0x000000ffff277224 */ /* 0x102fe400000e061d */
[----:B------:R-:W-:-:S04]  /*df80*/  IMAD.X R37, RZ, RZ, R29, P1 ;  /* 0x000000ffff257224 */ /* 0x000fc800008e061d */
        /* <DEDUP_REMOVED lines=43> */
.L_x_226:
        /* <DEDUP_REMOVED lines=49> */
.L_x_227:
        /* <DEDUP_REMOVED lines=49> */
.L_x_228:
        /* <DEDUP_REMOVED lines=49> */
.L_x_229:
        /* <DEDUP_REMOVED lines=49> */
.L_x_230:
[----:B------:R-:W-:Y:S05]  /*ee80*/  WARPSYNC.ALL ;  /* 0x0000000000007948 */ /* 0x000fea0003800000 */
[----:B------:R-:W-:Y:S01]  /*ee90*/  R2UR UR4, R22 ;  /* 0x00000000160472ca */ /* 0x000fe200000e0000 */
[----:B------:R-:W3:Y:S01]  /*eea0*/  S2R R32, SR_CTAID.X ;  /* 0x0000000000207919 */ /* 0x000ee20000002500 */
[C---:B------:R-:W-:Y:S02]  /*eeb0*/  IADD3 R31, P0, PT, R26.reuse, 0x470, RZ ;  /* 0x000004701a1f7810 */ /* 0x040fe40007f1e0ff */
[----:B------:R-:W-:-:S03]  /*eec0*/  IADD3 R3, P1, PT, R26, 0x460, RZ ;  /* 0x000004601a037810 */ /* 0x000fc60007f3e0ff */
[--C-:B-1----:R-:W-:Y:S02]  /*eed0*/  IMAD.X R39, RZ, RZ, R29.reuse, P0 ;  /* 0x000000ffff277224 */ /* 0x102fe400000e061d */
[----:B------:R-:W-:-:S04]  /*eee0*/  IMAD.X R37, RZ, RZ, R29, P1 ;  /* 0x000000ffff257224 */ /* 0x000fc800008e061d */
[----:B------:R-:W1:Y:S01]  /*eef0*/  LDTM.x16 R4, tmem[UR4+0x170] ;  /* 0x00017004000479ee */ /* 0x000e620008240000 */
[----:B------:R-:W5:Y:S01]  /*ef00*/  LDCU.64 UR4, c[0x0][0x880] ;  /* 0x00011000ff0477ac */ /* 0x000f620008000a00 */
[----:B------:R-:W-:-:S04]  /*ef10*/  SHF.R.U64 R0, R3, 0x3, R37 ;  /* 0x0000000303007819 */ /* 0x000fc80000001225 */
[----:B------:R-:W-:Y:S01]  /*ef20*/  LOP3.LUT R36, R3, 0x70, R0, 0x78, !PT ;  /* 0x0000007003247812 */ /* 0x000fe200078e7800 */
[----:B-----5:R-:W-:-:S04]  /*ef30*/  UISETP.NE.U32.AND UP0, UPT, UR4, URZ, UPT ;  /* 0x000000ff0400728c */ /* 0x020fc8000bf05070 */
[----:B------:R-:W-:Y:S01]  /*ef40*/  UISETP.NE.AND.EX UP0, UPT, UR5, URZ, UPT, UP0 ;  /* 0x000000ff0500728c */ /* 0x000fe2000bf05300 */
        /* <DEDUP_REMOVED lines=15> */
[----:B------:R-:W1:Y:S01]  /*f040*/  S2R R31, SR_CTAID.Y ;  /* 0x00000000001f7919 */ /* 0x000e620000002600 */
[----:B------:R-:W-:-:S02]  /*f050*/  F2FP.F16.F32.PACK_AB R5, R15, R14 ;  /* 0x0000000e0f05723e */ /* 0x000fc400000000ff */
[----:B------:R-:W-:Y:S01]  /*f060*/  F2FP.F16.F32.PACK_AB R6, R17, R16 ;  /* 0x000000101106723e */ /* 0x000fe200000000ff */
[----:B------:R5:W-:Y:S01]  /*f070*/  ST.E.128 desc[UR48][R36.64], R8 ;  /* 0x0000000824007985 */ /* 0x000be2000c101d30 */
[----:B------:R-:W-:Y:S01]  /*f080*/  F2FP.F16.F32.PACK_AB R7, R19, R18 ;  /* 0x000000121307723e */ /* 0x000fe200000000ff */
[----:B------:R-:W1:Y:S04]  /*f090*/  S2R R30, SR_CTAID.Z ;  /* 0x00000000001e7919 */ /* 0x000e680000002700 */
[----:B------:R5:W-:Y:S01]  /*f0a0*/  ST.E.128 desc[UR48][R38.64], R4 ;  /* 0x0000000426007985 */ /* 0x000be2000c101d30 */
[----:B------:R-:W-:Y:S01]  /*f0b0*/  @!PT LDS RZ, [RZ] ;  /* 0x00000000fffff984 */ /* 0x000fe20000000800 */
[----:B------:R-:W-:Y:S01]  /*f0c0*/  @!PT LDS RZ, [RZ] ;  /* 0x00000000fffff984 */ /* 0x000fe20000000800 */
[----:B------:R-:W-:Y:S01]  /*f0d0*/  @!PT LDS RZ, [RZ] ;  /* 0x00000000fffff984 */ /* 0x000fe20000000800 */
[----:B------:R-:W-:Y:S01]  /*f0e0*/  @!PT LDS RZ, [RZ] ;  /* 0x00000000fffff984 */ /* 0x000fe20000000800 */
[----:B------:R2:W-:Y:S06]  /*f0f0*/  MEMBAR.ALL.CTA ;  /* 0x0000000000007992 */ /* 0x0005ec0000008000 */
[----:B--2---:R-:W2:Y:S01]  /*f100*/  FENCE.VIEW.ASYNC.S ;  /* 0x00000000000073c6 */ /* 0x004ea20000000000 */
[----:B---3--:R-:W-:Y:S05]  /*f110*/  BRA.U !UP0, `(.L_x_231) ;  /* 0x0000000508007547 */ /* 0x008fea000b800000 */
[C---:B------:R-:W-:Y:S01]  /*f120*/  FSETP.GEU.AND P0, PT, R24.reuse, 1.175494350822287508e-38, PT ;  /* 0x008000001800780b */ /* 0x040fe20003f0e000 */
[----:B------:R-:W3:Y:S01]  /*f130*/  LDCU UR4, c[0x0][0x380] ;  /* 0x00007000ff0477ac */ /* 0x000ee20008000800 */
[----:B------:R-:W-:Y:S01]  /*f140*/  MOV R0, 0x3e055027 ;  /* 0x3e05502700007802 */ /* 0x000fe20000000f00 */
[----:B------:R-:W-:Y:S01]  /*f150*/  BSSY.RECONVERGENT B0, `(.L_x_231) ;  /* 0x000003c000007945 */ /* 0x000fe20003800200 */
[----:B-----5:R-:W-:Y:S01]  /*f160*/  FSEL R5, RZ, -23, P0 ;  /* 0xc1b80000ff057808 */ /* 0x020fe20000000000 */
[----:B------:R-:W5:Y:S08]  /*f170*/  LDCU UR5, c[0x0][0x700] ;  /* 0x0000e000ff0577ac */ /* 0x000f700008000800 */
[----:B------:R-:W-:-:S05]  /*f180*/  @!P0 FMUL R24, R24, 8388608 ;  /* 0x4b00000018188820 */ /* 0x000fca0000400000 */
[C---:B------:R-:W-:Y:S02]  /*f190*/  IADD3 R7, PT, PT, R24.reuse, -0x3f2aaaab, RZ ;  /* 0xc0d5555518077810 */ /* 0x040fe40007ffe0ff */
[C---:B------:R-:W-:Y:S02]  /*f1a0*/  ISETP.GT.U32.AND P0, PT, R24.reuse, 0x7f7fffff, PT ;  /* 0x7f7fffff1800780c */ /* 0x040fe40003f04070 */
[----:B------:R-:W-:Y:S02]  /*f1b0*/  LOP3.LUT R7, R7, 0xff800000, RZ, 0xc0, !PT ;  /* 0xff80000007077812 */ /* 0x000fe400078ec0ff */
[C---:B------:R-:W-:Y:S02]  /*f1c0*/  FSETP.NEU.AND P1, PT, R24.reuse, RZ, PT ;  /* 0x000000ff1800720b */ /* 0x040fe40003f2d000 */
[-C--:B------:R-:W-:Y:S02]  /*f1d0*/  IADD3 R3, PT, PT, R24, -R7.reuse, RZ ;  /* 0x8000000718037210 */ /* 0x080fe40007ffe0ff */
[----:B------:R-:W-:-:S03]  /*f1e0*/  I2FP.F32.S32 R4, R7 ;  /* 0x0000000700047245 */ /* 0x000fc60000201400 */
[----:B------:R-:W-:Y:S02]  /*f1f0*/  FADD R3, R3, -1 ;  /* 0xbf80000003037421 */ /* 0x000fe40000000000 */
[----:B------:R-:W-:Y:S02]  /*f200*/  FFMA R4, R4, 1.1920928955078125e-07, R5 ;  /* 0x3400000004047823 */ /* 0x000fe40000000005 */
[----:B------:R-:W-:-:S04]  /*f210*/  FFMA R0, R3, -R0, 0.14084610342979431152 ;  /* 0x3e1039f603007423 */ /* 0x000fc80000000800 */
[----:B------:R-:W-:-:S04]  /*f220*/  FFMA R0, R3, R0, -0.12148627638816833496 ;  /* 0xbdf8cdcc03007423 */ /* 0x000fc80000000000 */
[----:B------:R-:W-:-:S04]  /*f230*/  FFMA R0, R3, R0, 0.13980610668659210205 ;  /* 0x3e0f295503007423 */ /* 0x000fc80000000000 */
[----:B------:R-:W-:-:S04]  /*f240*/  FFMA R0, R3, R0, -0.16684235632419586182 ;  /* 0xbe2ad8b903007423 */ /* 0x000fc80000000000 */
[----:B------:R-:W-:-:S04]  /*f250*/  FFMA R0, R3, R0, 0.20012299716472625732 ;  /* 0x3e4ced0b03007423 */ /* 0x000fc80000000000 */
[----:B------:R-:W-:-:S04]  /*f260*/  FFMA R0, R3, R0, -0.24999669194221496582 ;  /* 0xbe7fff2203007423 */ /* 0x000fc80000000000 */
[----:B------:R-:W-:-:S04]  /*f270*/  FFMA R0, R3, R0, 0.33333182334899902344 ;  /* 0x3eaaaa7803007423 */ /* 0x000fc80000000000 */
[----:B------:R-:W-:-:S04]  /*f280*/  FFMA R0, R3, R0, -0.5 ;  /* 0xbf00000003007423 */ /* 0x000fc80000000000 */
[----:B------:R-:W-:-:S04]  /*f290*/  FMUL R0, R3, R0 ;  /* 0x0000000003007220 */ /* 0x000fc80000400000 */
[----:B------:R-:W-:Y:S01]  /*f2a0*/  FFMA R5, R3, R0, R3 ;  /* 0x0000000003057223 */ /* 0x000fe20000000003 */
[----:B------:R-:W-:-:S03]  /*f2b0*/  MOV R3, 0x7f800000 ;  /* 0x7f80000000037802 */ /* 0x000fc60000000f00 */
[----:B------:R-:W-:Y:S01]  /*f2c0*/  FFMA R4, R4, 0.69314718246459960938, R5 ;  /* 0x3f31721804047823 */ /* 0x000fe20000000005 */
[----:B------:R-:W-:Y:S01]  /*f2d0*/  LOP3.LUT R5, R2, 0x7f, RZ, 0xc0, !PT ;  /* 0x0000007f02057812 */ /* 0x000fe200078ec0ff */
[----:B------:R-:W-:-:S03]  /*f2e0*/  @P0 FFMA R4, R24, R3, +INF ;  /* 0x7f80000018040423 */ /* 0x000fc60000000003 */
[----:B------:R-:W-:Y:S02]  /*f2f0*/  LEA R5, R32, R5, 0x8 ;  /* 0x0000000520057211 */ /* 0x000fe400078e40ff */
[----:B------:R-:W-:Y:S02]  /*f300*/  FSEL R4, R4, -INF , P1 ;  /* 0xff80000004047808 */ /* 0x000fe40000800000 */
[----:B---3--:R-:W-:-:S03]  /*f310*/  ISETP.GE.AND P0, PT, R5, UR4, PT ;  /* 0x0000000405007c0c */ /* 0x008fc6000bf06270 */
[----:B-----5:R-:W-:-:S10]  /*f320*/  FFMA R25, R25, UR5, R4 ;  /* 0x0000000519197c23 */ /* 0x020fd40008000004 */
[----:B------:R-:W-:Y:S05]  /*f330*/  @P0 BRA `(.L_x_232) ;  /* 0x0000000000740947 */ /* 0x000fea0003800000 */
[----:B------:R-:W3:Y:S01]  /*f340*/  LDCU UR7, c[0x0][0x38c] ;  /* 0x00007180ff0777ac */ /* 0x000ee20008000800 */
[----:B------:R-:W1:Y:S01]  /*f350*/  LDCU UR6, c[0x0][0x890] ;  /* 0x00011200ff0677ac */ /* 0x000e620008000800 */
[----:B------:R-:W5:Y:S01]  /*f360*/  LDCU.64 UR4, c[0x0][0x888] ;  /* 0x00011100ff0477ac */ /* 0x000f620008000a00 */
[----:B---3--:R-:W3:Y:S01]  /*f370*/  I2F.U32.RP R8, UR7 ;  /* 0x0000000700087d06 */ /* 0x008ee20008209000 */
[----:B------:R-:W-:Y:S01]  /*f380*/  ISETP.NE.U32.AND P0, PT, RZ, UR7, PT ;  /* 0x00000007ff007c0c */ /* 0x000fe2000bf05070 */
[----:B-1----:R-:W-:-:S06]  /*f390*/  IMAD R5, R30, UR6, R5 ;  /* 0x000000061e057c24 */ /* 0x002fcc000f8e0205 */
[----:B---3--:R-:W1:Y:S02]  /*f3a0*/  MUFU.RCP R6, R8 ;  /* 0x0000000800067308 */ /* 0x008e640000001000 */
[----:B-1----:R-:W-:-:S06]  /*f3b0*/  IADD3 R6, PT, PT, R6, 0xffffffe, RZ ;  /* 0x0ffffffe06067810 */ /* 0x002fcc0007ffe0ff */
[----:B------:R1:W3:Y:S02]  /*f3c0*/  F2I.FTZ.U32.TRUNC.NTZ R7, R6 ;  /* 0x0000000600077305 */ /* 0x0002e4000021f000 */
[----:B-1----:R-:W-:Y:S01]  /*f3d0*/  HFMA2 R6, -RZ, RZ, 0, 0 ;  /* 0x00000000ff067431 */ /* 0x002fe200000001ff */
[----:B---3--:R-:W-:-:S05]  /*f3e0*/  IADD3 R0, PT, PT, RZ, -R7, RZ ;  /* 0x80000007ff007210 */ /* 0x008fca0007ffe0ff */
[----:B------:R-:W-:-:S04]  /*f3f0*/  IMAD R3, R0, UR7, RZ ;  /* 0x0000000700037c24 */ /* 0x000fc8000f8e02ff */
[----:B------:R-:W-:Y:S02]  /*f400*/  IMAD.HI.U32 R0, R7, R3, R6 ;  /* 0x0000000307007227 */ /* 0x000fe400078e0006 */
[----:B------:R-:W1:Y:S04]  /*f410*/  LDC.64 R6, c[0x0][0x880] ;  /* 0x00022000ff067b82 */ /* 0x000e680000000a00 */
[----:B------:R-:W-:-:S05]  /*f420*/  IMAD.HI.U32 R0, R0, R31, RZ ;  /* 0x0000001f00007227 */ /* 0x000fca00078e00ff */
[----:B------:R-:W-:-:S05]  /*f430*/  IADD3 R4, PT, PT, -R0, RZ, RZ ;  /* 0x000000ff00047210 */ /* 0x000fca0007ffe1ff */
[----:B------:R-:W-:-:S05]  /*f440*/  IMAD R3, R4, UR7, R31 ;  /* 0x0000000704037c24 */ /* 0x000fca000f8e021f */
[----:B------:R-:W-:-:S13]  /*f450*/  ISETP.GE.U32.AND P2, PT, R3, UR7, PT ;  /* 0x0000000703007c0c */ /* 0x000fda000bf46070 */
[----:B------:R-:W-:Y:S02]  /*f460*/  @P2 IADD3 R3, PT, PT, R3, -UR7, RZ ;  /* 0x8000000703032c10 */ /* 0x000fe4000fffe0ff */
[----:B------:R-:W-:Y:S02]  /*f470*/  @P2 IADD3 R0, PT, PT, R0, 0x1, RZ ;  /* 0x0000000100002810 */ /* 0x000fe40007ffe0ff */
[----:B------:R-:W-:-:S13]  /*f480*/  ISETP.GE.U32.AND P1, PT, R3, UR7, PT ;  /* 0x0000000703007c0c */ /* 0x000fda000bf26070 */
[----:B------:R-:W-:Y:S02]  /*f490*/  @P1 IADD3 R0, PT, PT, R0, 0x1, RZ ;  /* 0x0000000100001810 */ /* 0x000fe40007ffe0ff */
[----:B------:R-:W-:-:S04]  /*f4a0*/  @!P0 LOP3.LUT R0, RZ, UR7, RZ, 0x33, !PT ;  /* 0x00000007ff008c12 */ /* 0x000fc8000f8e33ff */
[C---:B------:R-:W-:Y:S01]  /*f4b0*/  IADD3 R4, PT, PT, -R0.reuse, RZ, RZ ;  /* 0x000000ff00047210 */ /* 0x040fe20007ffe1ff */
[----:B-----5:R-:W-:-:S04]  /*f4c0*/  IMAD R5, R0, UR5, R5 ;  /* 0x0000000500057c24 */ /* 0x020fc8000f8e0205 */
[----:B------:R-:W-:-:S04]  /*f4d0*/  IMAD R4, R4, UR7, R31 ;  /* 0x0000000704047c24 */ /* 0x000fc8000f8e021f */
[----:B------:R-:W-:-:S04]  /*f4e0*/  IMAD R5, R4, UR4, R5 ;  /* 0x0000000404057c24 */ /* 0x000fc8000f8e0205 */
[----:B-1----:R-:W-:-:S05]  /*f4f0*/  IMAD.WIDE.U32 R6, R5, 0x4, R6 ;  /* 0x0000000405067825 */ /* 0x002fca00078e0006 */
[----:B------:R3:W-:Y:S02]  /*f500*/  STG.E desc[UR48][R6.64], R25 ;  /* 0x0000001906007986 */ /* 0x0007e4000c101930 */
.L_x_232:
[----:B------:R-:W-:Y:S05]  /*f510*/  BSYNC.RECONVERGENT B0 ;  /* 0x0000000000007941 */ /* 0x000fea0003800200 */
.L_x_231:
[----:B------:R-:W-:Y:S01]  /*f520*/  UISETP.NE.AND UP0, UPT, UR38, URZ, UPT ;  /* 0x000000ff2600728c */ /* 0x000fe2000bf05270 */
[----:B------:R-:W-:-:S08]  /*f530*/  NOP ;  /* 0x0000000000007918 */ /* 0x000fd00000000000 */
[----:B------:R-:W-:Y:S05]  /*f540*/  BRA.U UP0, `(.L_x_233) ;  /* 0x0000000100087547 */ /* 0x000fea000b800000 */
[----:B------:R-:W-:Y:S05]  /*f550*/  BPT.TRAP 0x1 ;  /* 0x000000040000795c */ /* 0x000fea0000300000 */
[----:B------:R-:W-:Y:S05]  /*f560*/  BPT.TRAP 0x1 ;  /* 0x000000040000795c */ /* 0x000fea0000300000 */
.L_x_233:
[----:B------:R-:W-:Y:S02]  /*f570*/  UIADD3 UR4, UPT, UPT, UR40, 0x1c0a0, URZ ;  /* 0x0001c0a028047890 */ /* 0x000fe4000fffe0ff */
[----:B------:R-:W-:Y:S02]  /*f580*/  UISETP.NE.AND UP0, UPT, UR38, URZ, UPT ;  /* 0x000000ff2600728c */ /* 0x000fe4000bf05270 */
[----:B------:R-:W-:-:S09]  /*f590*/  UPRMT UR4, UR41, 0x654, UR4 ;  /* 0x0000065429047896 */ /* 0x000fd20008000004 */
[----:B--2---:R-:W-:Y:S01]  /*f5a0*/  SYNCS.ARRIVE.TRANS64.RED.A1T0 RZ, [UR4], RZ ;  /* 0x000000ffffff79a7 */ /* 0x004fe20008100404 */
[----:B------:R-:W-:Y:S05]  /*f5b0*/  BRA.U UP0, `(.L_x_234) ;  /* 0x0000000100047547 */ /* 0x000fea000b800000 */
[----:B------:R-:W-:Y:S05]  /*f5c0*/  BPT.TRAP 0x1 ;  /* 0x000000040000795c */ /* 0x000fea0000300000 */
.L_x_234:
[----:B------:R-:W-:Y:S01]  /*f5d0*/  SYNCS.ARRIVE.TRANS64.A1T0 RZ, [UR40+0x1c0b0], RZ ;  /* 0x01c0b0ffffff79a7 */ /* 0x000fe20008100028 */
[----:B------:R-:W-:-:S09]  /*f5e0*/  UISETP.NE.AND UP0, UPT, UR36, URZ, UPT ;  /* 0x000000ff2400728c */ /* 0x000fd2000bf05270 */
[----:B------:R-:W-:Y:S05]  /*f5f0*/  BRA.U !UP0, `(.L_x_235) ;  /* 0x0000000108047547 */ /* 0x000fea000b800000 */
[----:B------:R-:W-:Y:S05]  /*f600*/  BPT.TRAP 0x1 ;  /* 0x000000040000795c */ /* 0x000fea0000300000 */
.L_x_235:
[----:B------:R-:W-:Y:S01]  /*f610*/  IMAD.U32 R3, RZ, RZ, UR44 ;  /* 0x0000002cff037e24 */ /* 0x000fe2000f8e00ff */
[----:B------:R-:W-:-:S04]  /*f620*/  SHF.R.U32.HI R0, RZ, 0x15, R23 ;  /* 0x00000015ff007819 */ /* 0x000fc80000011617 */
[----:B------:R-:W-:Y:S02]  /*f630*/  SHF.L.U32 R3, R3, 0x1f, RZ ;  /* 0x0000001f03037819 */ /* 0x000fe400000006ff */
[----:B------:R-:W-:Y:S02]  /*f640*/  ISETP.NE.AND P0, PT, R27, R0, PT ;  /* 0x000000001b00720c */ /* 0x000fe40003f05270 */
[----:B------:R-:W2:Y:S02]  /*f650*/  SYNCS.PHASECHK.TRANS64.TRYWAIT P1, [UR40+0x1c080], R3 ;  /* 0x01c08003ff0075a7 */ /* 0x000ea40008021128 */
[----:B--2---:R-:W-:Y:S09]  /*f660*/  @!P1 BRA `(.L_x_236) ;  /* 0x000000cc00409947 */ /* 0x004ff20003800000 */
.L_x_432:
[----:B------:R-:W-:Y:S05]  /*f670*/  @!P0 BRA `(.L_x_237) ;  /* 0x0000000000408947 */ /* 0x000fea0003800000 */
[----:B------:R-:W-:Y:S01]  /*f680*/  MOV R14, 0x8 ;  /* 0x00000008000e7802 */ /* 0x000fe20000000f00 */
[----:B------:R-:W1:Y:S01]  /*f690*/  LDCU.64 UR8, c[0x4][0xb0] ;  /* 0x01001600ff0877ac */ /* 0x000e620008000a00 */
[----:B------:R-:W-:Y:S02]  /*f6a0*/  HFMA2 R12, -RZ, RZ, 0, 5.9604644775390625e-08 ;  /* 0x00000001ff0c7431 */ /* 0x000fe400000001ff */
[----:B-----5:R-:W-:Y:S01]  /*f6b0*/  IMAD.MOV.U32 R8, RZ, RZ, 0x192 ;  /* 0x00000192ff087424 */ /* 0x020fe200078e00ff */
        /* <DEDUP_REMOVED lines=12> */
.L_x_237:
[----:B------:R-:W-:Y:S05]  /*f780*/  WARPSYNC.ALL ;  /* 0x0000000000007948 */ /* 0x000fea0003800000 */
[----:B------:R-:W-:Y:S01]  /*f790*/  R2UR UR4, R23 ;  /* 0x00000000170472ca */ /* 0x000fe200000e0000 */
[----:B------:R-:W-:-:S12]  /*f7a0*/  UISETP.NE.AND UP0, UPT, UR36, URZ, UPT ;  /* 0x000000ff2400728c */ /* 0x000fd8000bf05270 */
[----:B---3--:R-:W3:Y:S02]  /*f7b0*/  LDTM.x2 R24, tmem[UR4] ;  /* 0x00000004001879ee */ /* 0x008ee400080c0000 */
[----:B---3--:R-:W-:Y:S05]  /*f7c0*/  BRA.U !UP0, `(.L_x_238) ;  /* 0x0000000108047547 */ /* 0x008fea000b800000 */
[----:B------:R-:W-:Y:S05]  /*f7d0*/  BPT.TRAP 0x1 ;  /* 0x000000040000795c */ /* 0x000fea0000300000 */
.L_x_238:
[----:B------:R-:W-:Y:S02]  /*f7e0*/  UPRMT UR39, UR41, 0x654, UR39 ;  /* 0x0000065429277896 */ /* 0x000fe40008000027 */
[----:B------:R-:W-:-:S07]  /*f7f0*/  UISETP.NE.AND UP0, UPT, UR38, URZ, UPT ;  /* 0x000000ff2600728c */ /* 0x000fce000bf05270 */
[----:B------:R-:W-:Y:S02]  /*f800*/  SYNCS.ARRIVE.TRANS64.RED.A1T0 RZ, [UR39], RZ ;  /* 0x000000ffffff79a7 */ /* 0x000fe40008100427 */
[----:B------:R-:W-:Y:S05]  /*f810*/  BRA.U UP0, `(.L_x_239) ;  /* 0x0000000100047547 */ /* 0x000fea000b800000 */
[----:B------:R-:W-:Y:S05]  /*f820*/  BPT.TRAP 0x1 ;  /* 0x000000040000795c */ /* 0x000fea0000300000 */
.L_x_239:
[----:B--2---:R-:W-:-:S04]  /*f830*/  MOV R3, UR45 ;  /* 0x0000002d00037c02 */ /* 0x004fc80008000f00 */
[----:B------:R-:W-:-:S04]  /*f840*/  SHF.L.U32 R3, R3, 0x1f, RZ ;  /* 0x0000001f03037819 */ /* 0x000fc800000006ff */
[----:B------:R-:W2:Y:S02]  /*f850*/  SYNCS.PHASECHK.TRANS64.TRYWAIT P0, [UR40+0x1c098], R3 ;  /* 0x01c09803ff0075a7 */ /* 0x000ea40008001128 */
[----:B--2---:R-:W-:Y:S05]  /*f860*/  @!P0 BRA `(.L_x_240) ;  /* 0x000000c800d88947 */ /* 0x004fea0003800000 */
.L_x_433:
[----:B------:R-:W-:-:S09]  /*f870*/  UISETP.NE.AND UP0, UPT, UR38, URZ, UPT ;  /* 0x000000ff2600728c */ /* 0x000fd2000bf05270 */
[----:B------:R-:W-:Y:S05]  /*f880*/  BRA.U UP0, `(.L_x_241) ;  /* 0x0000000100047547 */ /* 0x000fea000b800000 */
[----:B------:R-:W-:Y:S05]  /*f890*/  BPT.TRAP 0x1 ;  /* 0x000000040000795c */ /* 0x000fea0000300000 */
.L_x_241:
[----:B--2---:R-:W-:Y:S01]  /*f8a0*/  MOV R3, 0x1 ;  /* 0x0000000100037802 */ /* 0x004fe20000000f00 */
[----:B-----5:R2:W3:Y:S03]  /*f8b0*/  MUFU.RCP R5, R24 ;  /* 0x0000001800057308 */ /* 0x0204e60000001000 */
[----:B------:R-:W-:-:S04]  /*f8c0*/  SHF.L.U32 R3, R3, 0x1f, RZ ;  /* 0x0000001f03037819 */ /* 0x000fc800000006ff */
[----:B------:R-:W5:Y:S02]  /*f8d0*/  SYNCS.PHASECHK.TRANS64.TRYWAIT P0, [UR40+0x1c0c8], R3 ;  /* 0x01c0c803ff0075a7 */ /* 0x000f640008001128 */
[----:B--23-5:R-:W-:Y:S05]  /*f8e0*/  @!P0 BRA `(.L_x_242) ;  /* 0x000000c800d08947 */ /* 0x02cfea0003800000 */
.L_x_434:
[----:B------:R-:W3:Y:S01]  /*f8f0*/  LDCU UR4, c[0x0][0x708] ;  /* 0x0000e100ff0477ac */ /* 0x000ee20008000800 */
[----:B--2---:R-:W-:Y:S01]  /*f900*/  FFMA R0, -R24, R5, 1 ;  /* 0x3f80000018007423 */ /* 0x004fe20000000105 */
[----:B------:R-:W-:Y:S03]  /*f910*/  BSSY.RECONVERGENT B2, `(.L_x_243) ;  /* 0x000000b000027945 */ /* 0x000fe60003800200 */
[----:B------:R-:W-:Y:S01]  /*f920*/  FFMA R0, R5, R0, R5 ;  /* 0x0000000005007223 */ /* 0x000fe20000000005 */
[----:B---3--:R-:W-:-:S03]  /*f930*/  MOV R3, UR4 ;  /* 0x0000000400037c02 */ /* 0x008fc60008000f00 */
[----:B------:R-:W-:Y:S01]  /*f940*/  FFMA R23, R0, UR4, RZ ;  /* 0x0000000400177c23 */ /* 0x000fe200080000ff */
[----:B------:R-:W2:Y:S03]  /*f950*/  FCHK P0, R3, R24 ;  /* 0x0000001803007302 */ /* 0x000ea60000000000 */
[----:B------:R-:W-:-:S04]  /*f960*/  FFMA R4, -R24, R23, UR4 ;  /* 0x0000000418047e23 */ /* 0x000fc80008000117 */
[----:B------:R-:W-:Y:S01]  /*f970*/  FFMA R23, R0, R4, R23 ;  /* 0x0000000400177223 */ /* 0x000fe20000000017 */
[----:B--2---:R-:W-:Y:S06]  /*f980*/  @!P0 BRA `(.L_x_244) ;  /* 0x00000000000c8947 */ /* 0x004fec0003800000 */
[----:B------:R-:W-:Y:S02]  /*f990*/  MOV R4, 0xf9b0 ;  /* 0x0000f9b000047802 */ /* 0x000fe40000000f00 */
[----:B-1--4-:R-:W-:Y:S05]  /*f9a0*/  CALL.REL.NOINC `($__internal_3_$__cuda_sm3x_div_rn_noftz_f32_slowpath) ;  /* 0x000000d4004c7944 */ /* 0x012fea0003c00000 */
[----:B------:R-:W-:Y:S02]  /*f9b0*/  MOV R23, R0 ;  /* 0x0000000000177202 */ /* 0x000fe40000000f00 */
.L_x_244:
[----:B------:R-:W-:Y:S05]  /*f9c0*/  BSYNC.RECONVERGENT B2 ;  /* 0x0000000000027941 */ /* 0x000fea0003800200 */
.L_x_243:
[----:B------:R-:W-:-:S05]  /*f9d0*/  VIADD R0, R22, 0x180 ;  /* 0x0000018016007836 */ /* 0x000fca0000000000 */
[----:B------:R-:W-:-:S04]  /*f9e0*/  SHF.R.U32.HI R0, RZ, 0x15, R0 ;  /* 0x00000015ff007819 */ /* 0x000fc80000011600 */
[----:B------:R-:W-:-:S13]  /*f9f0*/  ISETP.NE.AND P0, PT, R27, R0, PT ;  /* 0x000000001b00720c */ /* 0x000fda0003f05270 */
[----:B------:R-:W-:Y:S05]  /*fa00*/  @!P0 BRA `(.L_x_245) ;  /* 0x0000000000408947 */ /* 0x000fea0003800000 */
[----:B------:R-:W-:Y:S01]  /*fa10*/  MOV R14, 0x8 ;  /* 0x00000008000e7802 */ /* 0x000fe20000000f00 */
[----:B------:R-:W2:Y:S01]  /*fa20*/  LDCU.64 UR8, c[0x4][0xb0] ;  /* 0x01001600ff0877ac */ /* 0x000ea20008000a00 */
[----:B------:R-:W-:Y:S02]  /*fa30*/  HFMA2 R12, -RZ, RZ, 0, 5.9604644775390625e-08 ;  /* 0x00000001ff0c7431 */ /* 0x000fe400000001ff */
[----:B------:R-:W-:Y:S01]  /*fa40*/  IMAD.MOV.U32 R8, RZ, RZ, 0x192 ;  /* 0x00000192ff087424 */ /* 0x000fe200078e00ff */
[----:B------:R-:W3:Y:S01]  /*fa50*/  LDCU.64 UR6, c[0x4][0xb8] ;  /* 0x01001700ff0677ac */ /* 0x000ee20008000a00 */
[----:B------:R-:W5:Y:S01]  /*fa60*/  LDC.64 R14, c[0x4][R14] ;  /* 0x010000000e0e7b82 */ /* 0x000f620000000a00 */
[----:B------:R-:W-:Y:S01]  /*fa70*/  IMAD.MOV.U32 R13, RZ, RZ, RZ ;  /* 0x000000ffff0d7224 */ /* 0x000fe200078e00ff */
[----:B------:R-:W1:Y:S01]  /*fa80*/  LDCU.64 UR4, c[0x4][0x40] ;  /* 0x01000800ff0477ac */ /* 0x000e620008000a00 */
[----:B--2---:R-:W-:Y:S01]  /*fa90*/  IMAD.U32 R4, RZ, RZ, UR8 ;  /* 0x00000008ff047e24 */ /* 0x004fe2000f8e00ff */
[----:B------:R-:W-:Y:S01]  /*faa0*/  MOV R5, UR9 ;  /* 0x0000000900057c02 */ /* 0x000fe20008000f00 */
[----:B---3--:R-:W-:Y:S01]  /*fab0*/  IMAD.U32 R6, RZ, RZ, UR6 ;  /* 0x00000006ff067e24 */ /* 0x008fe2000f8e00ff */
[----:B------:R-:W-:Y:S01]  /*fac0*/  MOV R7, UR7 ;  /* 0x0000000700077c02 */ /* 0x000fe20008000f00 */
[----:B-1----:R-:W-:Y:S01]  /*fad0*/  IMAD.U32 R10, RZ, RZ, UR4 ;  /* 0x00000004ff0a7e24 */ /* 0x002fe2000f8e00ff */
[----:B------:R-:W-:-:S02]  /*fae0*/  MOV R11, UR5 ;  /* 0x00000005000b7c02 */ /* 0x000fc40008000f00 */
[----:B------:R-:W-:-:S07]  /*faf0*/  LEPC R20, `(.L_x_245) ;  /* 0x000000001014794e */ /* 0x000fce0000000000 */
[----:B----45:R-:W-:Y:S05]  /*fb00*/  CALL.ABS.NOINC R14 ;  /* 0x000000000e007343 */ /* 0x030fea0003c00000 */
.L_x_245:
[----:B------:R-:W-:Y:S05]  /*fb10*/  WARPSYNC.ALL ;  /* 0x0000000000007948 */ /* 0x000fea0003800000 */
[----:B------:R-:W-:Y:S02]  /*fb20*/  R2UR UR4, R22 ;  /* 0x00000000160472ca */ /* 0x000fe400000e0000 */
[C---:B----4-:R-:W-:Y:S02]  /*fb30*/  IADD3 R33, P0, PT, R26.reuse, 0x8010, RZ ;  /* 0x000080101a217810 */ /* 0x050fe40007f1e0ff */
[----:B------:R-:W-:-:S03]  /*fb40*/  IADD3 R3, P1, PT, R26, 0x8000, RZ ;  /* 0x000080001a037810 */ /* 0x000fc60007f3e0ff */
[--C-:B------:R-:W-:Y:S02]  /*fb50*/  IMAD.X R39, RZ, RZ, R29.reuse, P0 ;  /* 0x000000ffff277224 */ /* 0x100fe400000e061d */
[----:B------:R-:W-:-:S04]  /*fb60*/  IMAD.X R37, RZ, RZ, R29, P1 ;  /* 0x000000ffff257224 */ /* 0x000fc800008e061d */
[----:B------:R-:W2:Y:S01]  /*fb70*/  LDTM.x16 R4, tmem[UR4+0x180] ;  /* 0x00018004000479ee */ /* 0x000ea20008240000 */
[----:B------:R-:W-:-:S04]  /*fb80*/  SHF.R.U64 R0, R3, 0x3, R37 ;  /* 0x0000000303007819 */ /* 0x000fc80000001225 */
[----:B------:R-:W-:Y:S01]  /*fb90*/  LOP3.LUT R36, R3, 0x70, R0, 0x78, !PT ;  /* 0x0000007003247812 */ /* 0x000fe200078e7800 */
[----:B------:R-:W-:-:S05]  /*fba0*/  VIADD R0, R22, 0x190 ;  /* 0x0000019016007836 */ /* 0x000fca0000000000 */
[----:B------:R-:W-:-:S04]  /*fbb0*/  SHF.R.U32.HI R0, RZ, 0x15, R0 ;  /* 0x00000015ff007819 */ /* 0x000fc80000011600 */
[----:B------:R-:W-:Y:S01]  /*fbc0*/  ISETP.NE.AND P0, PT, R27, R0, PT ;  /* 0x000000001b00720c */ /* 0x000fe20003f05270 */
[----:B--2---:R-:W-:Y:S01]  /*fbd0*/  FMUL2 R20, R23.F32, R8.F32x2.HI_LO ;  /* 0x000000081714724a */ /* 0x004fe20000040000 */
[----:B------:R-:W-:Y:S01]  /*fbe0*/  SHF.R.U64 R8, R33, 0x3, R39 ;  /* 0x0000000321087819 */ /* 0x000fe20000001227 */
[C---:B------:R-:W-:Y:S02]  /*fbf0*/  FMUL2 R4, R23.reuse.F32, R4.F32x2.HI_LO ;  /* 0x000000041704724a */ /* 0x040fe40000040000 */
[----:B------:R-:W-:Y:S01]  /*fc00*/  FMUL2 R6, R23.F32, R6.F32x2.HI_LO ;  /* 0x000000061706724a */ /* 0x000fe20000040000 */
[----:B------:R-:W-:Y:S01]  /*fc10*/  LOP3.LUT R38, R33, 0x70, R8, 0x78, !PT ;  /* 0x0000007021267812 */ /* 0x000fe200078e7808 */
[----:B------:R-:W-:Y:S01]  /*fc20*/  FMUL2 R34, R23.F32, R10.F32x2.HI_LO ;  /* 0x0000000a1722724a */ /* 0x000fe20000040000 */
[----:B------:R-:W-:Y:S01]  /*fc30*/  F2FP.F16.F32.PACK_AB R8, R5, R4 ;  /* 0x000000040508723e */ /* 0x000fe200000000ff */
[----:B------:R-:W-:Y:S01]  /*fc40*/  FMUL2 R12, R23.F32, R12.F32x2.HI_LO ;  /* 0x0000000c170c724a */ /* 0x000fe20000040000 */
[----:B------:R-:W-:Y:S01]  /*fc50*/  F2FP.F16.F32.PACK_AB R9, R7, R6 ;  /* 0x000000060709723e */ /* 0x000fe200000000ff */
[----:B------:R-:W-:Y:S01]  /*fc60*/  FMUL2 R14, R23.F32, R14.F32x2.HI_LO ;  /* 0x0000000e170e724a */ /* 0x000fe20000040000 */
[----:B------:R-:W-:Y:S01]  /*fc70*/  F2FP.F16.F32.PACK_AB R10, R21, R20 ;  /* 0x00000014150a723e */ /* 0x000fe200000000ff */
[----:B------:R-:W-:Y:S01]  /*fc80*/  FMUL2 R16, R23.F32, R16.F32x2.HI_LO ;  /* 0x000000101710724a */ /* 0x000fe20000040000 */
        /* <DEDUP_REMOVED lines=12> */
[----:B--2---:R-:W-:Y:S01]  /*fd50*/  IMAD.MOV.U32 R8, RZ, RZ, 0x192 ;  /* 0x00000192ff087424 */ /* 0x004fe200078e00ff */
[----:B------:R-:W2:Y:S01]  /*fd60*/  LDCU.64 UR6, c[0x4][0xb8] ;  /* 0x01001700ff0677ac */ /* 0x000ea20008000a00 */
[----:B------:R-:W4:Y:S01]  /*fd70*/  LDC.64 R14, c[0x4][R14] ;  /* 0x010000000e0e7b82 */ /* 0x000f220000000a00 */
[----:B------:R-:W-:Y:S01]  /*fd80*/  IMAD.MOV.U32 R13, RZ, RZ, RZ ;  /* 0x000000ffff0d7224 */ /* 0x000fe200078e00ff */
[----:B------:R-:W5:Y:S01]  /*fd90*/  LDCU.64 UR4, c[0x4][0x40] ;  /* 0x01000800ff0477ac */ /* 0x000f620008000a00 */
[----:B---3--:R-:W-:Y:S01]  /*fda0*/  IMAD.U32 R4, RZ, RZ, UR8 ;  /* 0x00000008ff047e24 */ /* 0x008fe2000f8e00ff */
[----:B------:R-:W-:Y:S01]  /*fdb0*/  MOV R5, UR9 ;  /* 0x0000000900057c02 */ /* 0x000fe20008000f00 */
[----:B--2---:R-:W-:Y:S01]  /*fdc0*/  IMAD.U32 R6, RZ, RZ, UR6 ;  /* 0x00000006ff067e24 */ /* 0x004fe2000f8e00ff */
[----:B------:R-:W-:Y:S01]  /*fdd0*/  MOV R7, UR7 ;  /* 0x0000000700077c02 */ /* 0x000fe20008000f00 */
[----:B-----5:R-:W-:Y:S01]  /*fde0*/  IMAD.U32 R10, RZ, RZ, UR4 ;  /* 0x00000004ff0a7e24 */ /* 0x020fe2000f8e00ff */
[----:B------:R-:W-:-:S02]  /*fdf0*/  MOV R11, UR5 ;  /* 0x00000005000b7c02 */ /* 0x000fc40008000f00 */
[----:B------:R-:W-:-:S07]  /*fe00*/  LEPC R20, `(.L_x_246) ;  /* 0x000000001014794e */ /* 0x000fce0000000000 */
[----:B-1--4-:R-:W-:Y:S05]  /*fe10*/  CALL.ABS.NOINC R14 ;  /* 0x000000000e007343 */ /* 0x012fea0003c00000 */
.L_x_246:
[----:B------:R-:W-:Y:S05]  /*fe20*/  WARPSYNC.ALL ;  /* 0x0000000000007948 */ /* 0x000fea0003800000 */
[----:B------:R-:W-:Y:S02]  /*fe30*/  R2UR UR4, R22 ;  /* 0x00000000160472ca */ /* 0x000fe400000e0000 */
[C---:B------:R-:W-:Y:S02]  /*fe40*/  IADD3 R33, P0, PT, R26.reuse, 0x8030, RZ ;  /* 0x000080301a217810 */ /* 0x040fe40007f1e0ff */
[----:B------:R-:W-:-:S03]  /*fe50*/  IADD3 R3, P1, PT, R26, 0x8020, RZ ;  /* 0x000080201a037810 */ /* 0x000fc60007f3e0ff */
[--C-:B--2---:R-:W-:Y:S02]  /*fe60*/  IMAD.X R39, RZ, RZ, R29.reuse, P0 ;  /* 0x000000ffff277224 */ /* 0x104fe400000e061d */
        /* <DEDUP_REMOVED lines=44> */
.L_x_247:
        /* <DEDUP_REMOVED lines=49> */
.L_x_248:
        /* <DEDUP_REMOVED lines=49> */
.L_x_249:
        /* <DEDUP_REMOVED lines=49> */
.L_x_250:
        /* <DEDUP_REMOVED lines=49> */
.L_x_251:
        /* <DEDUP_REMOVED lines=49> */
.L_x_252:
[----:B------:R-:W3:Y:S01]  /*11080*/  LDCU.64 UR4, c[0x0][0x880] ;  /* 0x00011000ff0477ac */ /* 0x000ee20008000a00 */
[C---:B------:R-:W-:Y:S02]  /*11090*/  IADD3 R3, P2, PT, R26.reuse, 0x8460, RZ ;  /* 0x000084601a037810 */ /* 0x040fe40007f5e0ff */
[----:B------:R-:W-:-:S03]  /*110a0*/  IADD3 R28, P1, PT, R26, 0x8470, RZ ;  /* 0x000084701a1c7810 */ /* 0x000fc60007f3e0ff */
[--C-:B------:R-:W-:Y:S02]  /*110b0*/  IMAD.X R35, RZ, RZ, R29.reuse, P2 ;  /* 0x000000ffff237224 */ /* 0x100fe400010e061d */
[----:B------:R-:W-:-:S03]  /*110c0*/  IMAD.X R29, RZ, RZ, R29, P1 ;  /* 0x000000ffff1d7224 */ /* 0x000fc600008e061d */
[----:B------:R-:W-:-:S04]  /*110d0*/  SHF.R.U64 R0, R3, 0x3, R35 ;  /* 0x0000000303007819 */ /* 0x000fc80000001223 */
[----:B------:R-:W-:Y:S02]  /*110e0*/  LOP3.LUT R34, R3, 0x70, R0, 0x78, !PT ;  /* 0x0000007003227812 */ /* 0x000fe400078e7800 */
[----:B---3--:R-:W-:-:S04]  /*110f0*/  ISETP.NE.U32.AND P0, PT, RZ, UR4, PT ;  /* 0x00000004ff007c0c */ /* 0x008fc8000bf05070 */
[----:B------:R-:W-:Y:S01]  /*11100*/  ISETP.NE.AND.EX P0, PT, RZ, UR5, PT, P0 ;  /* 0x00000005ff007c0c */ /* 0x000fe2000bf05300 */
[----:B------:R-:W-:Y:S05]  /*11110*/  WARPSYNC.ALL ;  /* 0x0000000000007948 */ /* 0x000fea0003800000 */
[----:B------:R-:W-:-:S13]  /*11120*/  R2UR UR4, R22 ;  /* 0x00000000160472ca */ /* 0x000fda00000e0000 */
[----:B--2---:R-:W2:Y:S02]  /*11130*/  LDTM.x16 R4, tmem[UR4+0x1f0] ;  /* 0x0001f004000479ee */ /* 0x004ea40008240000 */
[C---:B--2---:R-:W-:Y:S01]  /*11140*/  FMUL2 R20, R23.reuse.F32, R8.F32x2.HI_LO ;  /* 0x000000081714724a */ /* 0x044fe20000040000 */
[C---:B------:R-:W-:Y:S01]  /*11150*/  SHF.R.U64 R9, R28.reuse, 0x3, R29 ;  /* 0x000000031c097819 */ /* 0x040fe2000000121d */
[C---:B------:R-:W-:Y:S02]  /*11160*/  FMUL2 R4, R23.reuse.F32, R4.F32x2.HI_LO ;  /* 0x000000041704724a */ /* 0x040fe40000040000 */
[C---:B------:R-:W-:Y:S01]  /*11170*/  FMUL2 R6, R23.reuse.F32, R6.F32x2.HI_LO ;  /* 0x000000061706724a */ /* 0x040fe20000040000 */
        /* <DEDUP_REMOVED lines=16> */
[----:B------:R-:W-:Y:S01]  /*11280*/  @!PT LDS RZ, [RZ] ;  /* 0x00000000fffff984 */ /* 0x000fe20000000800 */
[----:B------:R-:W-:Y:S01]  /*11290*/  @!PT LDS RZ, [RZ] ;  /* 0x00000000fffff984 */ /* 0x000fe20000000800 */
[----:B------:R-:W-:Y:S01]  /*112a0*/  @!PT LDS RZ, [RZ] ;  /* 0x00000000fffff984 */ /* 0x000fe20000000800 */
[----:B------:R-:W-:Y:S01]  /*112b0*/  @!PT LDS RZ, [RZ] ;  /* 0x00000000fffff984 */ /* 0x000fe20000000800 */
[----:B------:R3:W-:Y:S06]  /*112c0*/  MEMBAR.ALL.CTA ;  /* 0x0000000000007992 */ /* 0x0007ec0000008000 */
[----:B---3--:R-:W3:Y:S01]  /*112d0*/  FENCE.VIEW.ASYNC.S ;  /* 0x00000000000073c6 */ /* 0x008ee20000000000 */
[----:B------:R-:W-:Y:S05]  /*112e0*/  @!P0 BRA `(.L_x_253) ;  /* 0x0000000400048947 */ /* 0x000fea0003800000 */
[C---:B------:R-:W-:Y:S01]  /*112f0*/  FSETP.GEU.AND P0, PT, R24.reuse, 1.175494350822287508e-38, PT ;  /* 0x008000001800780b */ /* 0x040fe20003f0e000 */
[----:B------:R-:W4:Y:S01]  /*11300*/  LDCU UR4, c[0x0][0x380] ;  /* 0x00007000ff0477ac */ /* 0x000f220008000800 */
[----:B------:R-:W-:Y:S01]  /*11310*/  MOV R0, 0x3e055027 ;  /* 0x3e05502700007802 */ /* 0x000fe20000000f00 */
[----:B------:R-:W-:Y:S01]  /*11320*/  BSSY.RECONVERGENT B0, `(.L_x_253) ;  /* 0x000003d000007945 */ /* 0x000fe20003800200 */
[----:B--2---:R-:W-:Y:S01]  /*11330*/  FSEL R5, RZ, -23, P0 ;  /* 0xc1b80000ff057808 */ /* 0x004fe20000000000 */
[----:B------:R-:W2:Y:S08]  /*11340*/  LDCU UR5, c[0x0][0x700] ;  /* 0x0000e000ff0577ac */ /* 0x000eb00008000800 */
[----:B------:R-:W-:-:S05]  /*11350*/  @!P0 FMUL R24, R24, 8388608 ;  /* 0x4b00000018188820 */ /* 0x000fca0000400000 */
[C---:B------:R-:W-:Y:S02]  /*11360*/  IADD3 R7, PT, PT, R24.reuse, -0x3f2aaaab, RZ ;  /* 0xc0d5555518077810 */ /* 0x040fe40007ffe0ff */
[C---:B------:R-:W-:Y:S02]  /*11370*/  ISETP.GT.U32.AND P0, PT, R24.reuse, 0x7f7fffff, PT ;  /* 0x7f7fffff1800780c */ /* 0x040fe40003f04070 */
[----:B------:R-:W-:Y:S02]  /*11380*/  LOP3.LUT R7, R7, 0xff800000, RZ, 0xc0, !PT ;  /* 0xff80000007077812 */ /* 0x000fe400078ec0ff */
[C---:B------:R-:W-:Y:S02]  /*11390*/  FSETP.NEU.AND P1, PT, R24.reuse, RZ, PT ;  /* 0x000000ff1800720b */ /* 0x040fe40003f2d000 */
[-C--:B------:R-:W-:Y:S02]  /*113a0*/  IADD3 R3, PT, PT, R24, -R7.reuse, RZ ;  /* 0x8000000718037210 */ /* 0x080fe40007ffe0ff */
[----:B------:R-:W-:-:S02]  /*113b0*/  I2FP.F32.S32 R4, R7 ;  /* 0x0000000700047245 */ /* 0x000fc40000201400 */
[----:B------:R-:W-:Y:S01]  /*113c0*/  MOV R7, 0x7f800000 ;  /* 0x7f80000000077802 */ /* 0x000fe20000000f00 */
[----:B------:R-:W-:Y:S02]  /*113d0*/  FADD R3, R3, -1 ;  /* 0xbf80000003037421 */ /* 0x000fe40000000000 */
[----:B------:R-:W-:Y:S01]  /*113e0*/  FFMA R4, R4, 1.1920928955078125e-07, R5 ;  /* 0x3400000004047823 */ /* 0x000fe20000000005 */
[----:B------:R-:W-:Y:S01]  /*113f0*/  LOP3.LUT R5, R2, 0x7f, RZ, 0xc0, !PT ;  /* 0x0000007f02057812 */ /* 0x000fe200078ec0ff */
[----:B------:R-:W-:-:S03]  /*11400*/  FFMA R0, R3, -R0, 0.14084610342979431152 ;  /* 0x3e1039f603007423 */ /* 0x000fc60000000800 */
[----:B------:R-:W-:Y:S01]  /*11410*/  LEA R5, R32, R5, 0x8 ;  /* 0x0000000520057211 */ /* 0x000fe200078e40ff */
[----:B------:R-:W-:-:S03]  /*11420*/  FFMA R0, R3, R0, -0.12148627638816833496 ;  /* 0xbdf8cdcc03007423 */ /* 0x000fc60000000000 */
[----:B------:R-:W-:Y:S01]  /*11430*/  IADD3 R5, PT, PT, R5, 0x80, RZ ;  /* 0x0000008005057810 */ /* 0x000fe20007ffe0ff */
[----:B------:R-:W-:-:S04]  /*11440*/  FFMA R0, R3, R0, 0.13980610668659210205 ;  /* 0x3e0f295503007423 */ /* 0x000fc80000000000 */
[----:B------:R-:W-:-:S04]  /*11450*/  FFMA R0, R3, R0, -0.16684235632419586182 ;  /* 0xbe2ad8b903007423 */ /* 0x000fc80000000000 */
[----:B------:R-:W-:-:S04]  /*11460*/  FFMA R0, R3, R0, 0.20012299716472625732 ;  /* 0x3e4ced0b03007423 */ /* 0x000fc80000000000 */
[----:B------:R-:W-:-:S04]  /*11470*/  FFMA R0, R3, R0, -0.24999669194221496582 ;  /* 0xbe7fff2203007423 */ /* 0x000fc80000000000 */
[----:B------:R-:W-:-:S04]  /*11480*/  FFMA R0, R3, R0, 0.33333182334899902344 ;  /* 0x3eaaaa7803007423 */ /* 0x000fc80000000000 */
[----:B------:R-:W-:-:S04]  /*11490*/  FFMA R0, R3, R0, -0.5 ;  /* 0xbf00000003007423 */ /* 0x000fc80000000000 */
[----:B------:R-:W-:-:S04]  /*114a0*/  FMUL R0, R3, R0 ;  /* 0x0000000003007220 */ /* 0x000fc80000400000 */
[----:B------:R-:W-:-:S04]  /*114b0*/  FFMA R3, R3, R0, R3 ;  /* 0x0000000003037223 */ /* 0x000fc80000000003 */
[----:B------:R-:W-:Y:S01]  /*114c0*/  FFMA R3, R4, 0.69314718246459960938, R3 ;  /* 0x3f31721804037823 */ /* 0x000fe20000000003 */
[----:B------:R-:W-:Y:S01]  /*114d0*/  @P0 FFMA R3, R24, R7, +INF ;  /* 0x7f80000018030423 */ /* 0x000fe20000000007 */
[----:B----4-:R-:W-:-:S04]  /*114e0*/  ISETP.GE.AND P0, PT, R5, UR4, PT ;  /* 0x0000000405007c0c */ /* 0x010fc8000bf06270 */
[----:B------:R-:W-:-:S05]  /*114f0*/  FSEL R0, R3, -INF , P1 ;  /* 0xff80000003007808 */ /* 0x000fca0000800000 */
[----:B--2---:R-:W-:-:S04]  /*11500*/  FFMA R25, R25, UR5, R0 ;  /* 0x0000000519197c23 */ /* 0x004fc80008000000 */
[----:B------:R-:W-:Y:S05]  /*11510*/  @P0 BRA `(.L_x_254) ;  /* 0x0000000000740947 */ /* 0x000fea0003800000 */
[----:B------:R-:W2:Y:S01]  /*11520*/  LDCU UR7, c[0x0][0x38c] ;  /* 0x00007180ff0777ac */ /* 0x000ea20008000800 */
[----:B------:R-:W-:Y:S01]  /*11530*/  HFMA2 R2, -RZ, RZ, 0, 0 ;  /* 0x00000000ff027431 */ /* 0x000fe200000001ff */
[----:B------:R-:W1:Y:S01]  /*11540*/  LDCU UR6, c[0x0][0x890] ;  /* 0x00011200ff0677ac */ /* 0x000e620008000800 */
[----:B------:R-:W4:Y:S01]  /*11550*/  LDCU.64 UR4, c[0x0][0x888] ;  /* 0x00011100ff0477ac */ /* 0x000f220008000a00 */
[----:B--2---:R-:W2:Y:S01]  /*11560*/  I2F.U32.RP R4, UR7 ;  /* 0x0000000700047d06 */ /* 0x004ea20008209000 */
[----:B------:R-:W-:Y:S01]  /*11570*/  ISETP.NE.U32.AND P0, PT, RZ, UR7, PT ;  /* 0x00000007ff007c0c */ /* 0x000fe2000bf05070 */
[----:B-1----:R-:W-:-:S06]  /*11580*/  IMAD R5, R30, UR6, R5 ;  /* 0x000000061e057c24 */ /* 0x002fcc000f8e0205 */
[----:B--2---:R-:W1:Y:S02]  /*11590*/  MUFU.RCP R3, R4 ;  /* 0x0000000400037308 */ /* 0x004e640000001000 */
[----:B-1----:R-:W-:-:S06]  /*115a0*/  IADD3 R3, PT, PT, R3, 0xffffffe, RZ ;  /* 0x0ffffffe03037810 */ /* 0x002fcc0007ffe0ff */
[----:B------:R-:W1:Y:S02]  /*115b0*/  F2I.FTZ.U32.TRUNC.NTZ R3, R3 ;  /* 0x0000000300037305 */ /* 0x000e64000021f000 */
[----:B-1----:R-:W-:-:S05]  /*115c0*/  IADD3 R0, PT, PT, RZ, -R3, RZ ;  /* 0x80000003ff007210 */ /* 0x002fca0007ffe0ff */
[----:B------:R-:W-:-:S04]  /*115d0*/  IMAD R7, R0, UR7, RZ ;  /* 0x0000000700077c24 */ /* 0x000fc8000f8e02ff */
[----:B------:R-:W-:-:S06]  /*115e0*/  IMAD.HI.U32 R0, R3, R7, R2 ;  /* 0x0000000703007227 */ /* 0x000fcc00078e0002 */
[----:B------:R-:W-:-:S05]  /*115f0*/  IMAD.HI.U32 R0, R0, R31, RZ ;  /* 0x0000001f00007227 */ /* 0x000fca00078e00ff */
[----:B------:R-:W-:-:S05]  /*11600*/  IADD3 R2, PT, PT, -R0, RZ, RZ ;  /* 0x000000ff00027210 */ /* 0x000fca0007ffe1ff */
[----:B------:R-:W-:-:S05]  /*11610*/  IMAD R2, R2, UR7, R31 ;  /* 0x0000000702027c24 */ /* 0x000fca000f8e021f */
[----:B------:R-:W-:-:S13]  /*11620*/  ISETP.GE.U32.AND P2, PT, R2, UR7, PT ;  /* 0x0000000702007c0c */ /* 0x000fda000bf46070 */
[----:B------:R-:W-:Y:S02]  /*11630*/  @P2 IADD3 R2, PT, PT, R2, -UR7, RZ ;  /* 0x8000000702022c10 */ /* 0x000fe4000fffe0ff */
[----:B------:R-:W-:Y:S02]  /*11640*/  @P2 IADD3 R0, PT, PT, R0, 0x1, RZ ;  /* 0x0000000100002810 */ /* 0x000fe40007ffe0ff */
[----:B------:R-:W-:Y:S02]  /*11650*/  ISETP.GE.U32.AND P1, PT, R2, UR7, PT ;  /* 0x0000000702007c0c */ /* 0x000fe4000bf26070 */
[----:B------:R-:W1:Y:S11]  /*11660*/  LDC.64 R2, c[0x0][0x880] ;  /* 0x00022000ff027b82 */ /* 0x000e760000000a00 */
[----:B------:R-:W-:-:S02]  /*11670*/  @P1 IADD3 R0, PT, PT, R0, 0x1, RZ ;  /* 0x0000000100001810 */ /* 0x000fc40007ffe0ff */
[----:B------:R-:W-:-:S04]  /*11680*/  @!P0 LOP3.LUT R0, RZ, UR7, RZ, 0x33, !PT ;  /* 0x00000007ff008c12 */ /* 0x000fc8000f8e33ff */
[C---:B------:R-:W-:Y:S01]  /*11690*/  IADD3 R4, PT, PT, -R0.reuse, RZ, RZ ;  /* 0x000000ff00047210 */ /* 0x040fe20007ffe1ff */
[----:B----4-:R-:W-:-:S04]  /*116a0*/  IMAD R5, R0, UR5, R5 ;  /* 0x0000000500057c24 */ /* 0x010fc8000f8e0205 */
[----:B------:R-:W-:-:S04]  /*116b0*/  IMAD R4, R4, UR7, R31 ;  /* 0x0000000704047c24 */ /* 0x000fc8000f8e021f */
[----:B------:R-:W-:-:S04]  /*116c0*/  IMAD R5, R4, UR4, R5 ;  /* 0x0000000404057c24 */ /* 0x000fc8000f8e0205 */
[----:B-1----:R-:W-:-:S05]  /*116d0*/  IMAD.WIDE.U32 R2, R5, 0x4, R2 ;  /* 0x0000000405027825 */ /* 0x002fca00078e0002 */
[----:B------:R2:W-:Y:S02]  /*116e0*/  STG.E desc[UR48][R2.64], R25 ;  /* 0x0000001902007986 */ /* 0x0005e4000c101930 */
.L_x_254:
[----:B------:R-:W-:Y:S05]  /*116f0*/  BSYNC.RECONVERGENT B0 ;  /* 0x0000000000007941 */ /* 0x000fea0003800200 */
.L_x_253:
[----:B------:R-:W-:Y:S01]  /*11700*/  UISETP.NE.AND UP0, UPT, UR38, URZ, UPT ;  /* 0x000000ff2600728c */ /* 0x000fe2000bf05270 */
[----:B------:R-:W-:-:S08]  /*11710*/  NOP ;  /* 0x0000000000007918 */ /* 0x000fd00000000000 */
[----:B------:R-:W-:Y:S05]  /*11720*/  BRA.U UP0, `(.L_x_255) ;  /* 0x0000000100087547 */ /* 0x000fea000b800000 */
[----:B------:R-:W-:Y:S05]  /*11730*/  BPT.TRAP 0x1 ;  /* 0x000000040000795c */ /* 0x000fea0000300000 */
[----:B------:R-:W-:Y:S05]  /*11740*/  BPT.TRAP 0x1 ;  /* 0x000000040000795c */ /* 0x000fea0000300000 */
.L_x_255:
[----:B------:R-:W-:Y:S02]  /*11750*/  UIADD3 UR4, UPT, UPT, UR40, 0x1c0a8, URZ ;  /* 0x0001c0a828047890 */ /* 0x000fe4000fffe0ff */
[----:B------:R-:W-:Y:S02]  /*11760*/  UISETP.NE.AND UP0, UPT, UR38, URZ, UPT ;  /* 0x000000ff2600728c */ /* 0x000fe4000bf05270 */
[----:B------:R-:W-:-:S09]  /*11770*/  UPRMT UR4, UR41, 0x654, UR4 ;  /* 0x0000065429047896 */ /* 0x000fd20008000004 */
[----:B---3--:R-:W-:Y:S01]  /*11780*/  SYNCS.ARRIVE.TRANS64.RED.A1T0 RZ, [UR4], RZ ;  /* 0x000000ffffff79a7 */ /* 0x008fe20008100404 */
[----:B------:R-:W-:Y:S05]  /*11790*/  BRA.U UP0, `(.L_x_256) ;  /* 0x0000000100047547 */ /* 0x000fea000b800000 */
[----:B------:R-:W-:Y:S05]  /*117a0*/  BPT.TRAP 0x1 ;  /* 0x000000040000795c */ /* 0x000fea0000300000 */
.L_x_256:
[----:B------:R-:W-:Y:S01]  /*117b0*/  SYNCS.ARRIVE.TRANS64.A1T0 RZ, [UR40+0x1c0b8], RZ ;  /* 0x01c0b8ffffff79a7 */ /* 0x000fe20008100028 */
[----:B------:R-:W-:Y:S05]  /*117c0*/  EXIT ;  /* 0x000000000000794d */ /* 0x000fea0003800000 */
.L_x_27:
[----:B------:R-:W-:-:S08]  /*117d0*/  NOP ;  /* 0x0000000000007918 */ /* 0x000fd00000000000 */
[----:B------:R-:W1:Y:S02]  /*117e0*/  USETMAXREG.TRY_ALLOC.CTAPOOL UP0, 0xc0 ;  /* 0x000000c0000079c8 */ /* 0x000e640008000600 */
[----:B-1----:R-:W-:Y:S05]  /*117f0*/  BRA.U !UP0, `(.L_x_27) ;  /* 0xfffffffd08f47547 */ /* 0x002fea000b83ffff */
[----:B------:R-:W1:Y:S01]  /*11800*/  S2UR UR8, SR_CTAID.X ;  /* 0x00000000000879c3 */ /* 0x000e620000002500 */
[----:B------:R-:W2:Y:S02]  /*11810*/  LDCU.64 UR4, c[0x0][0x380] ;  /* 0x00007000ff0477ac */ /* 0x000ea40008000a00 */
[----:B--2---:R-:W-:Y:S02]  /*11820*/  UISETP.NE.AND UP0, UPT, UR5, URZ, UPT ;  /* 0x000000ff0500728c */ /* 0x004fe4000bf05270 */
[----:B-1----:R-:W-:-:S04]  /*11830*/  USHF.L.U32 UR8, UR8, 0x8, URZ ;  /* 0x0000000808087899 */ /* 0x002fc800080006ff */
[----:B------:R-:W-:-:S06]  /*11840*/  UISETP.GE.U32.OR UP0, UPT, UR8, UR4, !UP0 ;  /* 0x000000040800728c */ /* 0x000fcc000c706470 */
[----:B------:R-:W-:-:S13]  /*11850*/  PLOP3.LUT P0, PT, PT, PT, UP0, 0x80, 0x8 ;  /* 0x000000000008781c */ /* 0x000fda0003f0f008 */
[----:B------:R-:W-:Y:S05]  /*11860*/  @P0 EXIT ;  /* 0x000000000000094d */ /* 0x000fea0003800000 */
[----:B------:R-:W-:Y:S02]  /*11870*/  UIADD3 UR8, UPT, UPT, UR5, 0x3f, URZ ;  /* 0x0000003f05087890 */ /* 0x000fe4000fffe0ff */
[----:B------:R-:W-:Y:S02]  /*11880*/  ULOP3.LUT UP0, UR57, UR5, 0x3f, URZ, 0xc0, !UPT ;  /* 0x0000003f05397892 */ /* 0x000fe4000f80c0ff */
[----:B------:R-:W-:Y:S02]  /*11890*/  UISETP.NE.AND UP1, UPT, UR58, URZ, UPT ;  /* 0x000000ff3a00728c */ /* 0x000fe4000bf25270 */
[----:B------:R-:W-:Y:S02]  /*118a0*/  USHF.R.S32.HI UR4, URZ, 0x1f, UR8 ;  /* 0x0000001fff047899 */ /* 0x000fe40008011408 */
[----:B------:R-:W-:Y:S02]  /*118b0*/  USEL UR47, UR7, UR6, UP1 ;  /* 0x00000006072f7287 */ /* 0x000fe40008800000 */
[----:B------:R-:W-:-:S02]  /*118c0*/  ULEA.HI UR4, UR4, UR8, URZ, 0x6 ;  /* 0x0000000804047291 */ /* 0x000fc4000f8f30ff */
[----:B------:R-:W-:Y:S02]  /*118d0*/  ULOP3.LUT UR47, UR47, 0x1, URZ, 0xc0, !UPT ;  /* 0x000000012f2f7892 */ /* 0x000fe4000f8ec0ff */
[----:B------:R-:W-:Y:S02]  /*118e0*/  @UP0 ULEA.HI.SX32 UR50, UR4, 0xffffffff, 0x1a ;  /* 0xffffffff04320891 */ /* 0x000fe4000f8fd2ff */
[----:B------:R-:W-:Y:S02]  /*118f0*/  @!UP0 USHF.R.S32.HI UR50, URZ, 0x6, UR4 ;  /* 0x00000006ff328899 */ /* 0x000fe40008011404 */
[----:B------:R-:W-:-:S09]  /*11900*/  UISETP.NE.U32.AND UP0, UPT, UR47, 0x1, UPT ;  /* 0x000000012f00788c */ /* 0x000fd2000bf05070 */
[----:B------:R-:W-:Y:S05]  /*11910*/  BRA.U !UP0, `(.L_x_257) ;  /* 0x0000000108047547 */ /* 0x000fea000b800000 */
[----:B------:R-:W-:Y:S05]  /*11920*/  BPT.TRAP 0x1 ;  /* 0x000000040000795c */ /* 0x000fea0000300000 */
.L_x_257:
[----:B------:R-:W1:Y:S01]  /*11930*/  S2UR UR38, SR_CgaCtaId ;  /* 0x00000000002679c3 */ /* 0x000e620000008800 */
[----:B------:R-:W-:Y:S01]  /*11940*/  UISETP.NE.AND UP0, UPT, UR58, URZ, UPT ;  /* 0x000000ff3a00728c */ /* 0x000fe2000bf05270 */
[----:B------:R-:W-:Y:S01]  /*11950*/  MOV R3, 0x1 ;  /* 0x0000000100037802 */ /* 0x000fe20000000f00 */
[----:B------:R-:W-:Y:S01]  /*11960*/  UMOV UR37, 0x400 ;  /* 0x0000040000257882 */ /* 0x000fe20000000000 */
[----:B------:R-:W2:Y:S01]  /*11970*/  S2R R122, SR_TID.X ;  /* 0x00000000007a7919 */ /* 0x000ea20000002100 */
[----:B------:R-:W-:Y:S01]  /*11980*/  USHF.L.U32 UR46, UR46, 0x3, URZ ;  /* 0x000000032e2e7899 */ /* 0x000fe200080006ff */
[----:B------:R-:W-:Y:S01]  /*11990*/  SHF.L.U32 R3, R3, 0x1f, RZ ;  /* 0x0000001f03037819 */ /* 0x000fe200000006ff */
[----:B------:R-:W-:Y:S01]  /*119a0*/  UMOV UR55, 0x1 ;  /* 0x0000000100377882 */ /* 0x000fe20000000000 */
[----:B------:R-:W-:Y:S01]  /*119b0*/  UMOV UR52, 0x1 ;  /* 0x0000000100347882 */ /* 0x000fe20000000000 */
[----:B-1----:R-:W-:-:S04]  /*119c0*/  ULEA UR37, UR38, UR37, 0x18 ;  /* 0x0000002526257291 */ /* 0x002fc8000f8ec0ff */
[----:B------:R-:W-:Y:S02]  /*119d0*/  UIADD3 UR56, UPT, UPT, UR37, 0x1c078, URZ ;  /* 0x0001c07825387890 */ /* 0x000fe4000fffe0ff */
[----:B------:R-:W-:Y:S02]  /*119e0*/  @!UP0 UIADD3 UR56, UPT, UPT, UR37, 0x1c088, URZ ;  /* 0x0001c08825388890 */ /* 0x000fe4000fffe0ff */
[----:B------:R-:W-:-:S07]  /*119f0*/  UIADD3 UR45, UPT, UPT, UR37, UR46, URZ ;  /* 0x0000002e252d7290 */ /* 0x000fce000fffe0ff */
[----:B------:R-:W1:Y:S02]  /*11a00*/  SYNCS.PHASECHK.TRANS64.TRYWAIT P0, [UR56], R3 ;  /* 0x00000003ff0075a7 */ /* 0x000e640008001138 */
[----:B-12---:R-:W-:Y:S05]  /*11a10*/  @!P0 BRA `(.L_x_258) ;  /* 0x000000a8009c8947 */ /* 0x006fea0003800000 */
.L_x_435:
[----:B------:R-:W-:Y:S01]  /*11a20*/  UISETP.GE.AND UP0, UPT, UR50, 0x1, UPT ;  /* 0x000000013200788c */ /* 0x000fe2000bf06270 */
[----:B------:R-:W-:Y:S01]  /*11a30*/  IMAD.MOV.U32 R91, RZ, RZ, RZ ;  /* 0x000000ffff5b7224 */ /* 0x000fe200078e00ff */
[----:B------:R-:W-:Y:S01]  /*11a40*/  MOV R89, 0xff800000 ;  /* 0xff80000000597802 */ /* 0x000fe20000000f00 */
[----:B------:R-:W-:Y:S01]  /*11a50*/  IMAD.MOV.U32 R88, RZ, RZ, RZ ;  /* 0x000000ffff587224 */ /* 0x000fe200078e00ff */
[----:B------:R-:W-:Y:S01]  /*11a60*/  SHF.R.U32.HI R2, RZ, 0x5, R122 ;  /* 0x00000005ff027819 */ /* 0x000fe2000001167a */
[----:B------:R-:W-:Y:S01]  /*11a70*/  UMOV UR54, URZ ;  /* 0x000000ff00367c82 */ /* 0x000fe20008000000 */
[----:B------:R-:W-:-:S03]  /*11a80*/  UMOV UR53, URZ ;  /* 0x000000ff00357c82 */ /* 0x000fc60008000000 */
[----:B------:R-:W-:Y:S05]  /*11a90*/  BRA.U !UP0, `(.L_x_259) ;  /* 0x0000002508647547 */ /* 0x000fea000b800000 */
[----:B------:R-:W-:Y:S01]  /*11aa0*/  UISETP.NE.AND UP0, UPT, UR58, URZ, UPT ;  /* 0x000000ff3a00728c */ /* 0x000fe2000bf05270 */
[----:B------:R-:W-:Y:S01]  /*11ab0*/  IMAD.U32 R121, R122, 0x10000, RZ ;  /* 0x000100007a797824 */ /* 0x000fe200078e00ff */
[----:B------:R-:W-:Y:S01]  /*11ac0*/  USHF.L.U32 UR4, UR50, 0x6, URZ ;  /* 0x0000000632047899 */ /* 0x000fe200080006ff */
[----:B------:R-:W-:Y:S01]  /*11ad0*/  LOP3.LUT R120, R2, 0x3, RZ, 0xc0, !PT ;  /* 0x0000000302787812 */ /* 0x000fe200078ec0ff */
[----:B------:R-:W-:Y:S01]  /*11ae0*/  USEL UR5, URZ, 0x80, UP0 ;  /* 0x00000080ff057887 */ /* 0x000fe20008000000 */
[----:B------:R-:W-:Y:S01]  /*11af0*/  IMAD.MOV.U32 R88, RZ, RZ, RZ ;  /* 0x000000ffff587224 */ /* 0x000fe200078e00ff */
[----:B------:R-:W-:Y:S01]  /*11b00*/  LOP3.LUT R121, R121, 0x600000, RZ, 0xc0, !PT ;  /* 0x0060000079797812 */ /* 0x000fe200078ec0ff */
[----:B------:R-:W-:Y:S01]  /*11b10*/  IMAD.MOV.U32 R16, RZ, RZ, -0x800000 ;  /* 0xff800000ff107424 */ /* 0x000fe200078e00ff */
[----:B------:R-:W-:Y:S01]  /*11b20*/  UMOV UR44, 0x20 ;  /* 0x00000020002c7882 */ /* 0x000fe20000000000 */
[----:B------:R-:W-:Y:S01]  /*11b30*/  IMAD.U32 R91, RZ, RZ, UR4 ;  /* 0x00000004ff5b7e24 */ /* 0x000fe2000f8e00ff */
[----:B------:R-:W-:Y:S01]  /*11b40*/  LOP3.LUT R124, R121, UR5, RZ, 0xfc, !PT ;  /* 0x00000005797c7c12 */ /* 0x000fe2000f8efcff */
[----:B------:R-:W-:Y:S01]  /*11b50*/  UIADD3 UR42, UPT, UPT, UR37, 0x1c060, URZ ;  /* 0x0001c060252a7890 */ /* 0x000fe2000fffe0ff */
[----:B------:R-:W-:Y:S01]  /*11b60*/  SHF.R.U32.HI R125, RZ, 0x15, R121 ;  /* 0x00000015ff7d7819 */ /* 0x000fe20000011679 */
[----:B------:R-:W-:Y:S01]  /*11b70*/  USEL UR43, UR49, UR48, UP0 ;  /* 0x00000030312b7287 */ /* 0x000fe20008000000 */
[----:B------:R-:W-:Y:S01]  /*11b80*/  LOP3.LUT R123, R124, 0x20, RZ, 0xfc, !PT ;  /* 0x000000207c7b7812 */ /* 0x000fe200078efcff */
[----:B------:R-:W-:-:S02]  /*11b90*/  ULOP3.LUT UR51, UR46, 0x8, URZ, 0x3c, !UPT ;  /* 0x000000082e337892 */ /* 0x000fc4000f8e3cff */
[----:B------:R-:W-:Y:S01]  /*11ba0*/  UIADD3 UR50, UPT, UPT, UR50, -0x1, URZ ;  /* 0xffffffff32327890 */ /* 0x000fe2000fffe0ff */
[----:B------:R-:W-:Y:S01]  /*11bb0*/  UMOV UR53, URZ ;  /* 0x000000ff00357c82 */ /* 0x000fe20008000000 */
[----:B------:R-:W2:Y:S01]  /*11bc0*/  LDCU UR36, c[0x0][0x704] ;  /* 0x0000e080ff2477ac */ /* 0x000ea20008000800 */
[----:B------:R-:W-:Y:S01]  /*11bd0*/  UMOV UR52, 0x1 ;  /* 0x0000000100347882 */ /* 0x000fe20000000000 */
[----:B------:R-:W-:Y:S02]  /*11be0*/  USEL UR44, UR44, 0xa0, UP0 ;  /* 0x000000a02c2c7887 */ /* 0x000fe40008000000 */
[----:B------:R-:W-:Y:S01]  /*11bf0*/  @UP0 UIADD3 UR42, UPT, UPT, UR37, 0x1c050, URZ ;  /* 0x0001c050252a0890 */ /* 0x000fe2000fffe0ff */
[----:B------:R-:W-:Y:S01]  /*11c00*/  UMOV UR55, 0x1 ;  /* 0x0000000100377882 */ /* 0x000fe20000000000 */
[----:B------:R-:W-:-:S10]  /*11c10*/  UMOV UR54, URZ ;  /* 0x000000ff00367c82 */ /* 0x000fd40008000000 */
.L_x_277:
[----:B-12---:R-:W-:Y:S01]  /*11c20*/  IADD3 R0, PT, PT, R121, UR44, RZ ;  /* 0x0000002c79007c10 */ /* 0x006fe2000fffe0ff */
[----:B------:R-:W-:-:S04]  /*11c30*/  UISETP.NE.AND UP0, UPT, UR58, URZ, UPT ;  /* 0x000000ff3a00728c */ /* 0x000fc8000bf05270 */
[----:B------:R-:W-:Y:S01]  /*11c40*/  USEL UR40, UR54, UR53, UP0 ;  /* 0x0000003536287287 */ /* 0x000fe20008000000 */
[----:B------:R-:W1:Y:S01]  /*11c50*/  SHFL.IDX PT, R0, R0, RZ, 0x1f ;  /* 0x00001fff00007589 */ /* 0x000e6200000e0000 */
[----:B------:R-:W-:Y:S01]  /*11c60*/  UISETP.GT.U32.AND UP0, UPT, UR43, 0x1, UPT ;  /* 0x000000012b00788c */ /* 0x000fe2000bf04070 */
[----:B-1----:R-:W-:-:S08]  /*11c70*/  R2UR UR41, R0 ;  /* 0x00000000002972ca */ /* 0x002fd000000e0000 */
[----:B---3--:R-:W-:Y:S07]  /*11c80*/  BRA.U UP0, `(.L_x_260) ;  /* 0x0000000100047547 */ /* 0x008fee000b800000 */
[----:B--2---:R-:W-:Y:S05]  /*11c90*/  BPT.TRAP 0x1 ;  /* 0x000000040000795c */ /* 0x004fea0000300000 */
.L_x_260:
[----:B------:R-:W-:Y:S01]  /*11ca0*/  IMAD.U32 R3, RZ, RZ, UR40 ;  /* 0x00000028ff037e24 */ /* 0x000fe2000f8e00ff */
[----:B------:R-:W-:-:S04]  /*11cb0*/  ISETP.NE.AND P0, PT, R120, R125, PT ;  /* 0x0000007d7800720c */ /* 0x000fc80003f05270 */
[----:B------:R-:W-:-:S04]  /*11cc0*/  SHF.L.U32 R3, R3, 0x1f, RZ ;  /* 0x0000001f03037819 */ /* 0x000fc800000006ff */
[----:B------:R-:W1:Y:S02]  /*11cd0*/  SYNCS.PHASECHK.TRANS64.TRYWAIT P1, [UR42], R3 ;  /* 0x00000003ff0075a7 */ /* 0x000e64000802112a */
[----:B-1----:R-:W-:Y:S05]  /*11ce0*/  @!P1 BRA `(.L_x_261) ;  /* 0x000000a800009947 */ /* 0x002fea0003800000 */
.L_x_436:
        /* <DEDUP_REMOVED lines=17> */
.L_x_262:
[----:B------:R-:W-:Y:S05]  /*11e00*/  WARPSYNC.ALL ;  /* 0x0000000000007948 */ /* 0x000fea0003800000 */
[----:B------:R-:W-:Y:S02]  /*11e10*/  R2UR UR4, R124 ;  /* 0x000000007c0472ca */ /* 0x000fe400000e0000 */
[----:B------:R-:W-:-:S11]  /*11e20*/  ISETP.NE.AND P0, PT, R120, R125, PT ;  /* 0x0000007d7800720c */ /* 0x000fd60003f05270 */
[----:B------:R-:W3:Y:S02]  /*11e30*/  LDTM.x32 R56, tmem[UR4] ;  /* 0x00000004003879ee */ /* 0x000ee400082c0000 */
[----:B---3--:R-:W-:Y:S05]  /*11e40*/  @!P0 BRA `(.L_x_263) ;  /* 0x0000000000408947 */ /* 0x008fea0003800000 */
        /* <DEDUP_REMOVED lines=16> */
.L_x_263:
[----:B------:R-:W-:Y:S05]  /*11f50*/  WARPSYNC.ALL ;  /* 0x0000000000007948 */ /* 0x000fea0003800000 */
[----:B------:R-:W-:Y:S02]  /*11f60*/  R2UR UR4, R123 ;  /* 0x000000007b0472ca */ /* 0x000fe400000e0000 */
[C---:B-1----:R-:W-:Y:S02]  /*11f70*/  FMNMX3 R3, R16.reuse, R56, R60, !PT ;  /* 0x0000003810037276 */ /* 0x042fe4000780003c */
[C---:B------:R-:W-:Y:S02]  /*11f80*/  FMNMX3 R0, R16.reuse, R57, R61, !PT ;  /* 0x0000003910007276 */ /* 0x040fe4000780003d */
[----:B------:R-:W-:-:S02]  /*11f90*/  FMNMX3 R5, R16, R58, R62, !PT ;  /* 0x0000003a10057276 */ /* 0x000fc4000780003e */
[----:B------:R-:W-:Y:S02]  /*11fa0*/  FMNMX3 R3, R3, R64, R68, !PT ;  /* 0x0000004003037276 */ /* 0x000fe40007800044 */
[----:B------:R-:W-:Y:S02]  /*11fb0*/  FMNMX3 R0, R0, R65, R69, !PT ;  /* 0x0000004100007276 */ /* 0x000fe40007800045 */
[----:B------:R-:W-:Y:S01]  /*11fc0*/  FMNMX3 R6, R16, R59, R63, !PT ;  /* 0x0000003b10067276 */ /* 0x000fe2000780003f */
[----:B------:R-:W1:Y:S01]  /*11fd0*/  LDTM.x32 R24, tmem[UR4] ;  /* 0x00000004001879ee */ /* 0x000e6200082c0000 */
[----:B------:R-:W-:Y:S02]  /*11fe0*/  FMNMX3 R5, R5, R66, R70, !PT ;  /* 0x0000004205057276 */ /* 0x000fe40007800046 */
[----:B------:R-:W-:Y:S02]  /*11ff0*/  FMNMX3 R3, R3, R72, R76, !PT ;  /* 0x0000004803037276 */ /* 0x000fe4000780004c */
[----:B------:R-:W-:-:S02]  /*12000*/  FMNMX3 R0, R0, R73, R77, !PT ;  /* 0x0000004900007276 */ /* 0x000fc4000780004d */
[----:B------:R-:W-:Y:S02]  /*12010*/  FMNMX3 R6, R6, R67, R71, !PT ;  /* 0x0000004306067276 */ /* 0x000fe40007800047 */
[----:B------:R-:W-:Y:S02]  /*12020*/  FMNMX3 R5, R5, R74, R78, !PT ;  /* 0x0000004a05057276 */ /* 0x000fe4000780004e */
[----:B------:R-:W-:Y:S02]  /*12030*/  FMNMX3 R3, R3, R80, R84, !PT ;  /* 0x0000005003037276 */ /* 0x000fe40007800054 */
[----:B------:R-:W-:Y:S02]  /*12040*/  FMNMX3 R0, R0, R81, R85, !PT ;  /* 0x0000005100007276 */ /* 0x000fe40007800055 */
[----:B------:R-:W-:Y:S02]  /*12050*/  FMNMX3 R6, R6, R75, R79, !PT ;  /* 0x0000004b06067276 */ /* 0x000fe4000780004f */
[----:B------:R-:W-:-:S02]  /*12060*/  FMNMX3 R5, R5, R82, R86, !PT ;  /* 0x0000005205057276 */ /* 0x000fc40007800056 */
[----:B------:R-:W-:Y:S02]  /*12070*/  FMNMX3 R6, R6, R83, R87, !PT ;  /* 0x0000005306067276 */ /* 0x000fe40007800057 */
[----:B------:R-:W-:Y:S02]  /*12080*/  ISETP.NE.AND P0, PT, R120, R125, PT ;  /* 0x0000007d7800720c */ /* 0x000fe40003f05270 */
[----:B-1----:R-:W-:Y:S02]  /*12090*/  FMNMX3 R3, R3, R24, R28, !PT ;  /* 0x0000001803037276 */ /* 0x002fe4000780001c */
        /* <DEDUP_REMOVED lines=15> */
[----:B------:R-:W-:-:S04]  /*12190*/  FMNMX3 R0, R4, R3, R0, !PT ;  /* 0x0000000304007276 */ /* 0x000fc80007800000 */
[----:B------:R-:W-:-:S04]  /*121a0*/  FMNMX R89, R89, R0, !PT ;  /* 0x0000000059597209 */ /* 0x000fc80007800000 */
[----:B------:R-:W-:-:S04]  /*121b0*/  FSETP.NEU.AND P1, PT, R89, -INF , PT ;  /* 0xff8000005900780b */ /* 0x000fc80003f2d000 */
[----:B------:R-:W-:Y:S01]  /*121c0*/  FSEL R17, R89, RZ, P1 ;  /* 0x000000ff59117208 */ /* 0x000fe20000800000 */
[----:B------:R-:W-:Y:S08]  /*121d0*/  @!P0 BRA `(.L_x_264) ;  /* 0x0000000000408947 */ /* 0x000ff00003800000 */
[----:B------:R-:W-:Y:S01]  /*121e0*/  MOV R14, 0x8 ;  /* 0x00000008000e7802 */ /* 0x000fe20000000f00 */
[----:B------:R-:W1:Y:S01]  /*121f0*/  LDCU.64 UR6, c[0x4][0xb0] ;  /* 0x01001600ff0677ac */ /* 0x000e620008000a00 */
[----:B------:R-:W-:Y:S02]  /*12200*/  HFMA2 R12, -RZ, RZ, 0, 5.9604644775390625e-08 ;  /* 0x00000001ff0c7431 */ /* 0x000fe400000001ff */
[----:B------:R-:W-:Y:S01]  /*12210*/  IMAD.MOV.U32 R8, RZ, RZ, 0x1be ;  /* 0x000001beff087424 */ /* 0x000fe200078e00ff */
[----:B------:R-:W3:Y:S01]  /*12220*/  LDCU.64 UR4, c[0x4][0xb8] ;  /* 0x01001700ff0477ac */ /* 0x000ee20008000a00 */
[----:B------:R-:W4:Y:S01]  /*12230*/  LDC.64 R14, c[0x4][R14] ;  /* 0x010000000e0e7b82 */ /* 0x000f220000000a00 */
[----:B------:R-:W-:Y:S01]  /*12240*/  IMAD.MOV.U32 R13, RZ, RZ, RZ ;  /* 0x000000ffff0d7224 */ /* 0x000fe200078e00ff */
[----:B------:R-:W5:Y:S01]  /*12250*/  LDCU.64 UR8, c[0x4][0x18] ;  /* 0x01000300ff0877ac */ /* 0x000f620008000a00 */
[----:B-1----:R-:W-:Y:S01]  /*12260*/  IMAD.U32 R4, RZ, RZ, UR6 ;  /* 0x00000006ff047e24 */ /* 0x002fe2000f8e00ff */
[----:B------:R-:W-:Y:S01]  /*12270*/  MOV R5, UR7 ;  /* 0x0000000700057c02 */ /* 0x000fe20008000f00 */
[----:B---3--:R-:W-:Y:S01]  /*12280*/  IMAD.U32 R6, RZ, RZ, UR4 ;  /* 0x00000004ff067e24 */ /* 0x008fe2000f8e00ff */
[----:B------:R-:W-:Y:S01]  /*12290*/  MOV R7, UR5 ;  /* 0x0000000500077c02 */ /* 0x000fe20008000f00 */
[----:B-----5:R-:W-:Y:S01]  /*122a0*/  IMAD.U32 R10, RZ, RZ, UR8 ;  /* 0x00000008ff0a7e24 */ /* 0x020fe2000f8e00ff */
[----:B------:R-:W-:-:S02]  /*122b0*/  MOV R11, UR9 ;  /* 0x00000009000b7c02 */ /* 0x000fc40008000f00 */
[----:B------:R-:W-:-:S07]  /*122c0*/  LEPC R20, `(.L_x_264) ;  /* 0x000000001014794e */ /* 0x000fce0000000000 */
[----:B--2-4-:R-:W-:Y:S05]  /*122d0*/  CALL.ABS.NOINC R14 ;  /* 0x000000000e007343 */ /* 0x014fea0003c00000 */
.L_x_264:
[----:B------:R-:W-:Y:S05]  /*122e0*/  WARPSYNC.ALL ;  /* 0x0000000000007948 */ /* 0x000fea0003800000 */
[----:B------:R-:W-:Y:S02]  /*122f0*/  R2UR UR4, R124 ;  /* 0x000000007c0472ca */ /* 0x000fe400000e0000 */
[----:B------:R-:W-:-:S11]  /*12300*/  ISETP.NE.AND P0, PT, RZ, UR47, PT ;  /* 0x0000002fff007c0c */ /* 0x000fd6000bf05270 */
[----:B------:R1:W-:Y:S02]  /*12310*/  STTM.x2 tmem[UR4], R16 ;  /* 0x00000010000079ed */ /* 0x0003e400080c0004 */
[----:B------:R-:W-:Y:S05]  /*12320*/  @P0 BRA `(.L_x_265) ;  /* 0x0000000000040947 */ /* 0x000fea0003800000 */
[----:B--2---:R-:W-:Y:S05]  /*12330*/  BPT.TRAP 0x1 ;  /* 0x000000040000795c */ /* 0x004fea0000300000 */
.L_x_265:
[----:B------:R-:W-:Y:S01]  /*12340*/  UISETP.NE.AND UP0, UPT, UR58, URZ, UPT ;  /* 0x000000ff3a00728c */ /* 0x000fe2000bf05270 */
[----:B------:R-:W-:Y:S01]  /*12350*/  SHF.L.U32 R3, R90, 0x1f, RZ ;  /* 0x0000001f5a037819 */ /* 0x000fe200000006ff */
[----:B------:R-:W-:Y:S01]  /*12360*/  UIADD3 UR4, UPT, UPT, UR37, 0x1c080, URZ ;  /* 0x0001c08025047890 */ /* 0x000fe2000fffe0ff */
[----:B------:R-:W-:Y:S01]  /*12370*/  MOV R4, UR46 ;  /* 0x0000002e00047c02 */ /* 0x000fe20008000f00 */
[----:B--2---:R-:W-:Y:S01]  /*12380*/  FMUL R0, R17, -UR36 ;  /* 0x8000002411007c20 */ /* 0x004fe20008400000 */
[----:B------:R-:W-:-:S03]  /*12390*/  USEL UR39, UR55, UR52, UP0 ;  /* 0x0000003437277287 */ /* 0x000fc60008000000 */
[--C-:B------:R-:W-:Y:S01]  /*123a0*/  FFMA2 R18, R56.F32x2.HI_LO, UR36.F32, R0.reuse.F32 ;  /* 0x0000002438127c49 */ /* 0x100fe20009200000 */
[----:B------:R-:W-:Y:S01]  /*123b0*/  ULOP3.LUT UR39, UR39, 0x1, URZ, 0x3c, !UPT ;  /* 0x0000000127277892 */ /* 0x000fe2000f8e3cff */
[--C-:B------:R-:W-:Y:S01]  /*123c0*/  FFMA2 R22, R58.F32x2.HI_LO, UR36.F32, R0.reuse.F32 ;  /* 0x000000243a167c49 */ /* 0x100fe20009200000 */
[----:B------:R-:W-:Y:S01]  /*123d0*/  @UP0 UIADD3 UR4, UPT, UPT, UR37, 0x1c070, URZ ;  /* 0x0001c07025040890 */ /* 0x000fe2000fffe0ff */
[--C-:B------:R-:W-:Y:S01]  /*123e0*/  FFMA2 R56, R60.F32x2.HI_LO, UR36.F32, R0.reuse.F32 ;  /* 0x000000243c387c49 */ /* 0x100fe20009200000 */
[----:B------:R-:W-:Y:S01]  /*123f0*/  FSETP.GEU.AND P1, PT, R18, -126, PT ;  /* 0xc2fc00001200780b */ /* 0x000fe20003f2e000 */
[----:B------:R-:W-:Y:S01]  /*12400*/  FFMA2 R58, R62.F32x2.HI_LO, UR36.F32, R0.F32 ;  /* 0x000000243e3a7c49 */ /* 0x000fe20009200000 */
[----:B------:R-:W-:Y:S02]  /*12410*/  FSETP.GEU.AND P0, PT, R19, -126, PT ;  /* 0xc2fc00001300780b */ /* 0x000fe40003f0e000 */
[----:B------:R-:W-:Y:S02]  /*12420*/  FSETP.GEU.AND P6, PT, R22, -126, PT ;  /* 0xc2fc00001600780b */ /* 0x000fe40003fce000 */
[----:B------:R-:W-:Y:S01]  /*12430*/  FSETP.GEU.AND P5, PT, R23, -126, PT ;  /* 0xc2fc00001700780b */ /* 0x000fe20003fae000 */
[----:B------:R-:W-:Y:S01]  /*12440*/  SYNCS.ARRIVE.TRANS64.A1T0 RZ, [UR4], RZ ;  /* 0x000000ffffff79a7 */ /* 0x000fe20008100004 */
[----:B------:R-:W-:-:S02]  /*12450*/  FSETP.GEU.AND P4, PT, R56, -126, PT ;  /* 0xc2fc00003800780b */ /* 0x000fc40003f8e000 */
[----:B------:R-:W-:-:S03]  /*12460*/  FSETP.GEU.AND P3, PT, R57, -126, PT ;  /* 0xc2fc00003900780b */ /* 0x000fc60003f6e000 */
[----:B------:R-:W-:Y:S01]  /*12470*/  @!P1 FMUL R18, R18, 0.5 ;  /* 0x3f00000012129820 */ /* 0x000fe20000400000 */
[----:B------:R-:W2:Y:S01]  /*12480*/  SYNCS.PHASECHK.TRANS64.TRYWAIT P2, [R4+UR37+0x1c0d0], R3 ;  /* 0x01c0d003040075a7 */ /* 0x000ea20008041125 */
[----:B------:R-:W-:Y:S02]  /*12490*/  @!P0 FMUL R19, R19, 0.5 ;  /* 0x3f00000013138820 */ /* 0x000fe40000400000 */
[----:B------:R-:W-:Y:S02]  /*124a0*/  @!P6 FMUL R22, R22, 0.5 ;  /* 0x3f0000001616e820 */ /* 0x000fe40000400000 */
[----:B------:R-:W-:Y:S01]  /*124b0*/  @!P5 FMUL R23, R23, 0.5 ;  /* 0x3f0000001717d820 */ /* 0x000fe20000400000 */
[----:B------:R-:W3:Y:S08]  /*124c0*/  MUFU.EX2 R18, R18 ;  /* 0x0000001200127308 */ /* 0x000ef00000000800 */
[----:B------:R-:W4:Y:S08]  /*124d0*/  MUFU.EX2 R19, R19 ;  /* 0x0000001300137308 */ /* 0x000f300000000800 */
[----:B------:R-:W5:Y:S08]  /*124e0*/  MUFU.EX2 R22, R22 ;  /* 0x0000001600167308 */ /* 0x000f700000000800 */
[----:B------:R-:W1:Y:S02]  /*124f0*/  MUFU.EX2 R23, R23 ;  /* 0x0000001700177308 */ /* 0x000e640000000800 */
[----:B-12345:R-:W-:Y:S05]  /*12500*/  @!P2 BRA `(.L_x_266) ;  /* 0x000000a00010a947 */ /* 0x03efea0003800000 */
.L_x_437:
[----:B------:R-:W-:Y:S01]  /*12510*/  @!P1 FMUL R18, R18, R18 ;  /* 0x0000001212129220 */ /* 0x000fe20000400000 */
[----:B------:R-:W-:Y:S01]  /*12520*/  FSETP.GEU.AND P2, PT, R58, -126, PT ;  /* 0xc2fc00003a00780b */ /* 0x000fe20003f4e000 */
[----:B------:R-:W-:Y:S01]  /*12530*/  @!P4 FMUL R56, R56, 0.5 ;  /* 0x3f0000003838c820 */ /* 0x000fe20000400000 */
[----:B------:R-:W-:Y:S01]  /*12540*/  FSETP.GEU.AND P1, PT, R59, -126, PT ;  /* 0xc2fc00003b00780b */ /* 0x000fe20003f2e000 */
[----:B------:R-:W-:Y:S01]  /*12550*/  @!P3 FMUL R57, R57, 0.5 ;  /* 0x3f0000003939b820 */ /* 0x000fe20000400000 */
[--C-:B------:R-:W-:Y:S01]  /*12560*/  FFMA2 R60, R64.F32x2.HI_LO, UR36.F32, R0.reuse.F32 ;  /* 0x00000024403c7c49 */ /* 0x100fe20009200000 */
[----:B------:R-:W-:Y:S01]  /*12570*/  USHF.R.U32.HI UR4, URZ, 0x15, UR41 ;  /* 0x00000015ff047899 */ /* 0x000fe20008011629 */
[----:B------:R-:W-:Y:S01]  /*12580*/  @!P0 FMUL R19, R19, R19 ;  /* 0x0000001313138220 */ /* 0x000fe20000400000 */
[----:B------:R-:W2:Y:S01]  /*12590*/  MUFU.EX2 R56, R56 ;  /* 0x0000003800387308 */ /* 0x000ea20000000800 */
[--C-:B------:R-:W-:Y:S01]  /*125a0*/  FFMA2 R62, R66.F32x2.HI_LO, UR36.F32, R0.reuse.F32 ;  /* 0x00000024423e7c49 */ /* 0x100fe20009200000 */
[----:B------:R-:W-:Y:S01]  /*125b0*/  FSETP.GEU.AND P0, PT, R60, -126, PT ;  /* 0xc2fc00003c00780b */ /* 0x000fe20003f0e000 */
[--C-:B------:R-:W-:Y:S01]  /*125c0*/  FFMA2 R64, R68.F32x2.HI_LO, UR36.F32, R0.reuse.F32 ;  /* 0x0000002444407c49 */ /* 0x100fe20009200000 */
[----:B-1----:R-:W-:Y:S01]  /*125d0*/  MOV R3, UR4 ;  /* 0x0000000400037c02 */ /* 0x002fe20008000f00 */
[--C-:B------:R-:W-:Y:S01]  /*125e0*/  FFMA2 R66, R70.F32x2.HI_LO, UR36.F32, R0.reuse.F32 ;  /* 0x0000002446427c49 */ /* 0x100fe20009200000 */
[----:B------:R-:W-:Y:S01]  /*125f0*/  UISETP.NE.AND UP0, UPT, UR58, URZ, UPT ;  /* 0x000000ff3a00728c */ /* 0x000fe2000bf05270 */
[----:B------:R-:W-:Y:S01]  /*12600*/  @!P2 FMUL R58, R58, 0.5 ;  /* 0x3f0000003a3aa820 */ /* 0x000fe20000400000 */
[----:B------:R-:W-:Y:S01]  /*12610*/  @!P1 FMUL R59, R59, 0.5 ;  /* 0x3f0000003b3b9820 */ /* 0x000fe20000400000 */
[----:B------:R-:W1:Y:S01]  /*12620*/  MUFU.EX2 R57, R57 ;  /* 0x0000003900397308 */ /* 0x000e620000000800 */
[----:B------:R-:W-:Y:S01]  /*12630*/  @!P6 FMUL R22, R22, R22 ;  /* 0x000000161616e220 */ /* 0x000fe20000400000 */
[----:B------:R-:W-:Y:S01]  /*12640*/  @!P5 FMUL R23, R23, R23 ;  /* 0x000000171717d220 */ /* 0x000fe20000400000 */
[----:B------:R-:W-:Y:S01]  /*12650*/  FSETP.GEU.AND P6, PT, R61, -126, PT ;  /* 0xc2fc00003d00780b */ /* 0x000fe20003fce000 */
[--C-:B------:R-:W-:Y:S01]  /*12660*/  FFMA2 R68, R72.F32x2.HI_LO, UR36.F32, R0.reuse.F32 ;  /* 0x0000002448447c49 */ /* 0x100fe20009200000 */
[----:B------:R-:W-:Y:S01]  /*12670*/  FSETP.GEU.AND P5, PT, R62, -126, PT ;  /* 0xc2fc00003e00780b */ /* 0x000fe20003fae000 */
[----:B------:R-:W-:Y:S01]  /*12680*/  @!P0 FMUL R60, R60, 0.5 ;  /* 0x3f0000003c3c8820 */ /* 0x000fe20000400000 */
[--C-:B------:R-:W-:Y:S01]  /*12690*/  FFMA2 R70, R74.F32x2.HI_LO, UR36.F32, R0.reuse.F32 ;  /* 0x000000244a467c49 */ /* 0x100fe20009200000 */
[----:B------:R-:W3:Y:S01]  /*126a0*/  MUFU.EX2 R58, R58 ;  /* 0x0000003a003a7308 */ /* 0x000ee20000000800 */
[----:B--2---:R-:W-:Y:S01]  /*126b0*/  @!P4 FMUL R56, R56, R56 ;  /* 0x000000383838c220 */ /* 0x004fe20000400000 */
[----:B------:R-:W-:Y:S01]  /*126c0*/  FSETP.GEU.AND P4, PT, R63, -126, PT ;  /* 0xc2fc00003f00780b */ /* 0x000fe20003f8e000 */
[--C-:B------:R-:W-:Y:S01]  /*126d0*/  FFMA2 R72, R76.F32x2.HI_LO, UR36.F32, R0.reuse.F32 ;  /* 0x000000244c487c49 */ /* 0x100fe20009200000 */
[----:B------:R-:W-:Y:S01]  /*126e0*/  USEL UR55, UR39, UR55, UP0 ;  /* 0x0000003727377287 */ /* 0x000fe20008000000 */
[--C-:B------:R-:W-:Y:S01]  /*126f0*/  FFMA2 R74, R78.F32x2.HI_LO, UR36.F32, R0.reuse.F32 ;  /* 0x000000244e4a7c49 */ /* 0x100fe20009200000 */
[----:B------:R-:W-:Y:S01]  /*12700*/  USEL UR52, UR52, UR39, UP0 ;  /* 0x0000002734347287 */ /* 0x000fe20008000000 */
[--C-:B------:R-:W-:Y:S01]  /*12710*/  FFMA2 R76, R80.F32x2.HI_LO, UR36.F32, R0.reuse.F32 ;  /* 0x00000024504c7c49 */ /* 0x100fe20009200000 */
[----:B------:R-:W2:Y:S01]  /*12720*/  MUFU.EX2 R59, R59 ;  /* 0x0000003b003b7308 */ /* 0x000ea20000000800 */
[----:B-1----:R-:W-:Y:S01]  /*12730*/  @!P3 FMUL R57, R57, R57 ;  /* 0x000000393939b220 */ /* 0x002fe20000400000 */
[----:B------:R-:W-:Y:S01]  /*12740*/  FSETP.GEU.AND P3, PT, R64, -126, PT ;  /* 0xc2fc00004000780b */ /* 0x000fe20003f6e000 */
[----:B------:R-:W-:Y:S01]  /*12750*/  @!P6 FMUL R61, R61, 0.5 ;  /* 0x3f0000003d3de820 */ /* 0x000fe20000400000 */
[----:B------:R-:W-:Y:S01]  /*12760*/  @!P5 FMUL R62, R62, 0.5 ;  /* 0x3f0000003e3ed820 */ /* 0x000fe20000400000 */
[--C-:B------:R-:W-:Y:S01]  /*12770*/  FFMA2 R78, R82.F32x2.HI_LO, UR36.F32, R0.reuse.F32 ;  /* 0x00000024524e7c49 */ /* 0x100fe20009200000 */
[----:B------:R-:W-:Y:S01]  /*12780*/  LOP3.LUT R90, R90, 0x1, RZ, 0x3c, !PT ;  /* 0x000000015a5a7812 */ /* 0x000fe200078e3cff */
[----:B------:R-:W-:Y:S01]  /*12790*/  @!P4 FMUL R63, R63, 0.5 ;  /* 0x3f0000003f3fc820 */ /* 0x000fe20000400000 */
[----:B------:R-:W1:Y:S01]  /*127a0*/  MUFU.EX2 R60, R60 ;  /* 0x0000003c003c7308 */ /* 0x000e620000000800 */
[----:B---3--:R-:W-:Y:S01]  /*127b0*/  @!P2 FMUL R58, R58, R58 ;  /* 0x0000003a3a3aa220 */ /* 0x008fe20000400000 */
[----:B------:R-:W-:Y:S01]  /*127c0*/  FSETP.GEU.AND P2, PT, R65, -126, PT ;  /* 0xc2fc00004100780b */ /* 0x000fe20003f4e000 */
[----:B------:R-:W-:-:S02]  /*127d0*/  FFMA2 R80, R84.F32x2.HI_LO, UR36.F32, R0.F32 ;  /* 0x0000002454507c49 */ /* 0x000fc40009200000 */
[--C-:B------:R-:W-:Y:S02]  /*127e0*/  FFMA2 R82, R86.F32x2.HI_LO, UR36.F32, R0.reuse.F32 ;  /* 0x0000002456527c49 */ /* 0x100fe40009200000 */
[----:B------:R-:W-:Y:S01]  /*127f0*/  @!P3 FMUL R64, R64, 0.5 ;  /* 0x3f0000004040b820 */ /* 0x000fe20000400000 */
[----:B------:R-:W3:Y:S01]  /*12800*/  MUFU.EX2 R61, R61 ;  /* 0x0000003d003d7308 */ /* 0x000ee20000000800 */
[----:B--2---:R-:W-:Y:S01]  /*12810*/  @!P1 FMUL R59, R59, R59 ;  /* 0x0000003b3b3b9220 */ /* 0x004fe20000400000 */
[----:B------:R-:W-:Y:S01]  /*12820*/  FSETP.GEU.AND P1, PT, R66, -126, PT ;  /* 0xc2fc00004200780b */ /* 0x000fe20003f2e000 */
[--C-:B------:R-:W-:Y:S02]  /*12830*/  FFMA2 R24, R24.F32x2.HI_LO, UR36.F32, R0.reuse.F32 ;  /* 0x0000002418187c49 */ /* 0x100fe40009200000 */
[--C-:B------:R-:W-:Y:S02]  /*12840*/  FFMA2 R26, R26.F32x2.HI_LO, UR36.F32, R0.reuse.F32 ;  /* 0x000000241a1a7c49 */ /* 0x100fe40009200000 */
[----:B------:R-:W-:Y:S01]  /*12850*/  @!P2 FMUL R65, R65, 0.5 ;  /* 0x3f0000004141a820 */ /* 0x000fe20000400000 */
[----:B------:R-:W2:Y:S01]  /*12860*/  MUFU.EX2 R62, R62 ;  /* 0x0000003e003e7308 */ /* 0x000ea20000000800 */
[----:B-1----:R-:W-:Y:S01]  /*12870*/  @!P0 FMUL R60, R60, R60 ;  /* 0x0000003c3c3c8220 */ /* 0x002fe20000400000 */
[----:B------:R-:W-:Y:S01]  /*12880*/  FSETP.GEU.AND P0, PT, R67, -126, PT ;  /* 0xc2fc00004300780b */ /* 0x000fe20003f0e000 */
[----:B------:R-:W-:-:S02]  /*12890*/  FFMA2 R28, R28.F32x2.HI_LO, UR36.F32, R0.F32 ;  /* 0x000000241c1c7c49 */ /* 0x000fc40009200000 */
[--C-:B------:R-:W-:Y:S02]  /*128a0*/  FFMA2 R30, R30.F32x2.HI_LO, UR36.F32, R0.reuse.F32 ;  /* 0x000000241e1e7c49 */ /* 0x100fe40009200000 */
[----:B------:R-:W-:Y:S01]  /*128b0*/  @!P1 FMUL R66, R66, 0.5 ;  /* 0x3f00000042429820 */ /* 0x000fe20000400000 */
[----:B------:R-:W1:Y:S01]  /*128c0*/  MUFU.EX2 R63, R63 ;  /* 0x0000003f003f7308 */ /* 0x000e620000000800 */
[----:B---3--:R-:W-:Y:S01]  /*128d0*/  @!P6 FMUL R61, R61, R61 ;  /* 0x0000003d3d3de220 */ /* 0x008fe20000400000 */
[----:B------:R-:W-:Y:S01]  /*128e0*/  FSETP.GEU.AND P6, PT, R68, -126, PT ;  /* 0xc2fc00004400780b */ /* 0x000fe20003fce000 */
[--C-:B------:R-:W-:Y:S02]  /*128f0*/  FFMA2 R32, R32.F32x2.HI_LO, UR36.F32, R0.reuse.F32 ;  /* 0x0000002420207c49 */ /* 0x100fe40009200000 */
[--C-:B------:R-:W-:Y:S02]  /*12900*/  FFMA2 R34, R34.F32x2.HI_LO, UR36.F32, R0.reuse.F32 ;  /* 0x0000002422227c49 */ /* 0x100fe40009200000 */
[----:B------:R-:W-:Y:S01]  /*12910*/  @!P0 FMUL R67, R67, 0.5 ;  /* 0x3f00000043438820 */ /* 0x000fe20000400000 */
[----:B------:R-:W3:Y:S01]  /*12920*/  MUFU.EX2 R64, R64 ;  /* 0x0000004000407308 */ /* 0x000ee20000000800 */
[----:B--2---:R-:W-:Y:S01]  /*12930*/  @!P5 FMUL R62, R62, R62 ;  /* 0x0000003e3e3ed220 */ /* 0x004fe20000400000 */
[----:B------:R-:W-:Y:S01]  /*12940*/  FSETP.GEU.AND P5, PT, R69, -126, PT ;  /* 0xc2fc00004500780b */ /* 0x000fe20003fae000 */
[----:B------:R-:W-:-:S02]  /*12950*/  FFMA2 R36, R36.F32x2.HI_LO, UR36.F32, R0.F32 ;  /* 0x0000002424247c49 */ /* 0x000fc40009200000 */
[--C-:B------:R-:W-:Y:S02]  /*12960*/  FFMA2 R38, R38.F32x2.HI_LO, UR36.F32, R0.reuse.F32 ;  /* 0x0000002426267c49 */ /* 0x100fe40009200000 */
[----:B------:R-:W-:Y:S01]  /*12970*/  @!P6 FMUL R68, R68, 0.5 ;  /* 0x3f0000004444e820 */ /* 0x000fe20000400000 */
[----:B------:R-:W2:Y:S01]  /*12980*/  MUFU.EX2 R65, R65 ;  /* 0x0000004100417308 */ /* 0x000ea20000000800 */
[----:B-1----:R-:W-:Y:S01]  /*12990*/  @!P4 FMUL R63, R63, R63 ;  /* 0x0000003f3f3fc220 */ /* 0x002fe20000400000 */
[----:B------:R-:W-:Y:S01]  /*129a0*/  FSETP.GEU.AND P4, PT, R70, -126, PT ;  /* 0xc2fc00004600780b */ /* 0x000fe20003f8e000 */
[--C-:B------:R-:W-:Y:S02]  /*129b0*/  FFMA2 R40, R40.F32x2.HI_LO, UR36.F32, R0.reuse.F32 ;  /* 0x0000002428287c49 */ /* 0x100fe40009200000 */
[--C-:B------:R-:W-:Y:S02]  /*129c0*/  FFMA2 R42, R42.F32x2.HI_LO, UR36.F32, R0.reuse.F32 ;  /* 0x000000242a2a7c49 */ /* 0x100fe40009200000 */
        /* <DEDUP_REMOVED lines=17> */
[----:B------:R-:W-:Y:S01]  /*12ae0*/  FFMA2 R54, R54.F32x2.HI_LO, UR36.F32, R0.F32 ;  /* 0x0000002436367c49 */ /* 0x000fe20009200000 */
[----:B------:R-:W-:Y:S01]  /*12af0*/  MOV R0, UR51 ;  /* 0x0000003300007c02 */ /* 0x000fe20008000f00 */
[----:B------:R-:W-:Y:S01]  /*12b00*/  @!P2 FMUL R72, R72, 0.5 ;  /* 0x3f0000004848a820 */ /* 0x000fe20000400000 */
[----:B------:R-:W1:Y:S01]  /*12b10*/  MUFU.EX2 R69, R69 ;  /* 0x0000004500457308 */ /* 0x000e620000000800 */
[----:B---3--:R-:W-:Y:S01]  /*12b20*/  @!P0 FMUL R67, R67, R67 ;  /* 0x0000004343438220 */ /* 0x008fe20000400000 */
[----:B------:R-:W-:Y:S01]  /*12b30*/  FSETP.GEU.AND P0, PT, R74, -126, PT ;  /* 0xc2fc00004a00780b */ /* 0x000fe20003f0e000 */
[----:B------:R3:W-:Y:S04]  /*12b40*/  SYNCS.ARRIVE.TRANS64.A1T0 RZ, [R0+UR37+0x1c0d0], RZ ;  /* 0x01c0d0ff00ff79a7 */ /* 0x0007e80008100025 */
[----:B------:R-:W-:Y:S01]  /*12b50*/  @!P1 FMUL R73, R73, 0.5 ;  /* 0x3f00000049499820 */ /* 0x000fe20000400000 */
[----:B------:R-:W4:Y:S01]  /*12b60*/  MUFU.EX2 R70, R70 ;  /* 0x0000004600467308 */ /* 0x000f220000000800 */
[----:B--2---:R-:W-:Y:S01]  /*12b70*/  @!P6 FMUL R68, R68, R68 ;  /* 0x000000444444e220 */ /* 0x004fe20000400000 */
[----:B------:R-:W-:-:S05]  /*12b80*/  FSETP.GEU.AND P6, PT, R75, -126, PT ;  /* 0xc2fc00004b00780b */ /* 0x000fca0003fce000 */
[----:B------:R-:W-:Y:S01]  /*12b90*/  @!P0 FMUL R74, R74, 0.5 ;  /* 0x3f0000004a4a8820 */ /* 0x000fe20000400000 */
[----:B------:R-:W2:Y:S01]  /*12ba0*/  MUFU.EX2 R71, R71 ;  /* 0x0000004700477308 */ /* 0x000ea20000000800 */
[----:B-1----:R-:W-:Y:S01]  /*12bb0*/  @!P5 FMUL R69, R69, R69 ;  /* 0x000000454545d220 */ /* 0x002fe20000400000 */
[----:B------:R-:W-:-:S05]  /*12bc0*/  FSETP.GEU.AND P5, PT, R76, -126, PT ;  /* 0xc2fc00004c00780b */ /* 0x000fca0003fae000 */
[----:B------:R-:W-:Y:S01]  /*12bd0*/  @!P6 FMUL R75, R75, 0.5 ;  /* 0x3f0000004b4be820 */ /* 0x000fe20000400000 */
[----:B------:R-:W1:Y:S01]  /*12be0*/  MUFU.EX2 R72, R72 ;  /* 0x0000004800487308 */ /* 0x000e620000000800 */
[----:B----4-:R-:W-:Y:S01]  /*12bf0*/  @!P4 FMUL R70, R70, R70 ;  /* 0x000000464646c220 */ /* 0x010fe20000400000 */
[----:B------:R-:W-:-:S05]  /*12c00*/  FSETP.GEU.AND P4, PT, R77, -126, PT ;  /* 0xc2fc00004d00780b */ /* 0x000fca0003f8e000 */
        /* <DEDUP_REMOVED lines=55> */
[----:B------:R-:W-:Y:S02]  /*12f80*/  FSETP.GEU.AND P4, PT, R31, -126, PT ;  /* 0xc2fc00001f00780b */ /* 0x000fe40003f8e000 */
[----:B------:R-:W-:-:S03]  /*12f90*/  F2FP.BF16.F32.PACK_AB R24, R19, R18 ;  /* 0x000000121318723e */ /* 0x000fc600000010ff */
[----:B------:R-:W-:Y:S01]  /*12fa0*/  @!P5 FMUL R30, R30, 0.5 ;  /* 0x3f0000001e1ed820 */ /* 0x000fe20000400000 */
[----:B------:R-:W1:Y:S01]  /*12fb0*/  MUFU.EX2 R87, R27 ;  /* 0x0000001b00577308 */ /* 0x000e620000000800 */
[----:B----4-:R-:W-:Y:S01]  /*12fc0*/  @!P3 FMUL R85, R85, R85 ;  /* 0x000000555555b220 */ /* 0x010fe20000400000 */
[----:B------:R-:W-:Y:S02]  /*12fd0*/  FSETP.GEU.AND P3, PT, R32, -126, PT ;  /* 0xc2fc00002000780b */ /* 0x000fe40003f6e000 */
[----:B------:R-:W-:-:S03]  /*12fe0*/  F2FP.BF16.F32.PACK_AB R25, R23, R22 ;  /* 0x000000161719723e */ /* 0x000fc600000010ff */
[----:B------:R-:W-:Y:S01]  /*12ff0*/  @!P4 FMUL R31, R31, 0.5 ;  /* 0x3f0000001f1fc820 */ /* 0x000fe20000400000 */
[----:B------:R-:W4:Y:S01]  /*13000*/  MUFU.EX2 R92, R28 ;  /* 0x0000001c005c7308 */ /* 0x000f220000000800 */
[----:B--2---:R-:W-:Y:S01]  /*13010*/  @!P2 FMUL R86, R86, R86 ;  /* 0x000000565656a220 */ /* 0x004fe20000400000 */
[----:B------:R-:W-:Y:S02]  /*13020*/  FSETP.GEU.AND P2, PT, R33, -126, PT ;  /* 0xc2fc00002100780b */ /* 0x000fe40003f4e000 */
[----:B------:R-:W-:-:S03]  /*13030*/  F2FP.BF16.F32.PACK_AB R26, R57, R56 ;  /* 0x00000038391a723e */ /* 0x000fc600000010ff */
        /* <DEDUP_REMOVED lines=113> */
[----:B------:R-:W-:Y:S02]  /*13750*/  LOP3.LUT P0, RZ, R3, 0x3, R2, 0x48, !PT ;  /* 0x0000000303ff7812 */ /* 0x000fe40007804802 */
[----:B------:R-:W-:-:S03]  /*13760*/  F2FP.BF16.F32.PACK_AB R49, R107, R106 ;  /* 0x0000006a6b31723e */ /* 0x000fc600000010ff */
[----:B------:R-:W-:Y:S01]  /*13770*/  @!P1 FMUL R55, R55, 0.5 ;  /* 0x3f00000037379820 */ /* 0x000fe20000400000 */
[----:B------:R-:W4:Y:S01]  /*13780*/  MUFU.EX2 R118, R52 ;  /* 0x0000003400767308 */ /* 0x000f220000000800 */
[----:B--2---:R-:W-:Y:S01]  /*13790*/  @!P6 FMUL R114, R114, R114 ;  /* 0x000000727272e220 */ /* 0x004fe20000400000 */
[----:B------:R-:W-:-:S06]  /*137a0*/  F2FP.BF16.F32.PACK_AB R50, R109, R108 ;  /* 0x0000006c6d32723e */ /* 0x000fcc00000010ff */
[----:B------:R-:W2:Y:S01]  /*137b0*/  MUFU.EX2 R119, R53 ;  /* 0x0000003500777308 */ /* 0x000ea20000000800 */
[----:B-1----:R-:W-:Y:S01]  /*137c0*/  @!P5 FMUL R115, R115, R115 ;  /* 0x000000737373d220 */ /* 0x002fe20000400000 */
[----:B------:R-:W-:-:S06]  /*137d0*/  F2FP.BF16.F32.PACK_AB R51, R111, R110 ;  /* 0x0000006e6f33723e */ /* 0x000fcc00000010ff */
[----:B------:R-:W1:Y:S01]  /*137e0*/  MUFU.EX2 R116, R54 ;  /* 0x0000003600747308 */ /* 0x000e620000000800 */
[----:B----4-:R-:W-:Y:S01]  /*137f0*/  @!P4 FMUL R118, R118, R118 ;  /* 0x000000767676c220 */ /* 0x010fe20000400000 */
[----:B------:R-:W-:-:S06]  /*13800*/  F2FP.BF16.F32.PACK_AB R52, R113, R112 ;  /* 0x000000707134723e */ /* 0x000fcc00000010ff */
[----:B------:R-:W4:Y:S01]  /*13810*/  MUFU.EX2 R117, R55 ;  /* 0x0000003700757308 */ /* 0x000f220000000800 */
[----:B--2---:R-:W-:Y:S01]  /*13820*/  @!P3 FMUL R119, R119, R119 ;  /* 0x000000777777b220 */ /* 0x004fe20000400000 */
[----:B------:R-:W-:Y:S01]  /*13830*/  F2FP.BF16.F32.PACK_AB R53, R115, R114 ;  /* 0x000000727335723e */ /* 0x000fe200000010ff */
[----:B-1----:R-:W-:-:S03]  /*13840*/  @!P2 FMUL R116, R116, R116 ;  /* 0x000000747474a220 */ /* 0x002fc60000400000 */
[----:B------:R-:W-:Y:S01]  /*13850*/  F2FP.BF16.F32.PACK_AB R54, R119, R118 ;  /* 0x000000767736723e */ /* 0x000fe200000010ff */
[----:B----4-:R-:W-:-:S05]  /*13860*/  @!P1 FMUL R117, R117, R117 ;  /* 0x0000007575759220 */ /* 0x010fca0000400000 */
[----:B------:R-:W-:Y:S01]  /*13870*/  F2FP.BF16.F32.PACK_AB R55, R117, R116 ;  /* 0x000000747537723e */ /* 0x000fe200000010ff */
[----:B---3--:R-:W-:Y:S06]  /*13880*/  @!P0 BRA `(.L_x_267) ;  /* 0x0000000000408947 */ /* 0x008fec0003800000 */
[----:B------:R-:W-:Y:S01]  /*13890*/  MOV R14, 0x8 ;  /* 0x00000008000e7802 */ /* 0x000fe20000000f00 */
[----:B------:R-:W1:Y:S01]  /*138a0*/  LDCU.64 UR6, c[0x4][0xb0] ;  /* 0x01001600ff0677ac */ /* 0x000e620008000a00 */
[----:B------:R-:W-:Y:S02]  /*138b0*/  HFMA2 R12, -RZ, RZ, 0, 5.9604644775390625e-08 ;  /* 0x00000001ff0c7431 */ /* 0x000fe400000001ff */
[----:B------:R-:W-:Y:S01]  /*138c0*/  IMAD.MOV.U32 R8, RZ, RZ, 0x1be ;  /* 0x000001beff087424 */ /* 0x000fe200078e00ff */
[----:B------:R-:W2:Y:S01]  /*138d0*/  LDCU.64 UR4, c[0x4][0xb8] ;  /* 0x01001700ff0477ac */ /* 0x000ea20008000a00 */
[----:B------:R-:W3:Y:S01]  /*138e0*/  LDC.64 R14, c[0x4][R14] ;  /* 0x010000000e0e7b82 */ /* 0x000ee20000000a00 */
[----:B------:R-:W-:Y:S01]  /*138f0*/  IMAD.MOV.U32 R13, RZ, RZ, RZ ;  /* 0x000000ffff0d7224 */ /* 0x000fe200078e00ff */
[----:B------:R-:W4:Y:S01]  /*13900*/  LDCU.64 UR8, c[0x4][0x20] ;  /* 0x01000400ff0877ac */ /* 0x000f220008000a00 */
[----:B-1----:R-:W-:Y:S01]  /*13910*/  IMAD.U32 R4, RZ, RZ, UR6 ;  /* 0x00000006ff047e24 */ /* 0x002fe2000f8e00ff */
[----:B------:R-:W-:Y:S01]  /*13920*/  MOV R5, UR7 ;  /* 0x0000000700057c02 */ /* 0x000fe20008000f00 */
[----:B--2---:R-:W-:Y:S01]  /*13930*/  IMAD.U32 R6, RZ, RZ, UR4 ;  /* 0x00000004ff067e24 */ /* 0x004fe2000f8e00ff */
[----:B------:R-:W-:Y:S01]  /*13940*/  MOV R7, UR5 ;  /* 0x0000000500077c02 */ /* 0x000fe20008000f00 */
[----:B----4-:R-:W-:Y:S01]  /*13950*/  IMAD.U32 R10, RZ, RZ, UR8 ;  /* 0x00000008ff0a7e24 */ /* 0x010fe2000f8e00ff */
[----:B------:R-:W-:-:S02]  /*13960*/  MOV R11, UR9 ;  /* 0x00000009000b7c02 */ /* 0x000fc40008000f00 */
[----:B------:R-:W-:-:S07]  /*13970*/  LEPC R20, `(.L_x_267) ;  /* 0x000000001014794e */ /* 0x000fce0000000000 */
[----:B---3--:R-:W-:Y:S05]  /*13980*/  CALL.ABS.NOINC R14 ;  /* 0x000000000e007343 */ /* 0x008fea0003c00000 */
.L_x_267:
[----:B------:R-:W-:Y:S01]  /*13990*/  MOV R0, UR43 ;  /* 0x0000002b00007c02 */ /* 0x000fe20008000f00 */
[----:B------:R-:W-:Y:S05]  /*139a0*/  WARPSYNC.ALL ;  /* 0x0000000000007948 */ /* 0x000fea0003800000 */
[----:B------:R-:W-:Y:S01]  /*139b0*/  ISETP.GT.U32.AND P0, PT, R0, 0x1, PT ;  /* 0x000000010000780c */ /* 0x000fe20003f04070 */
[----:B------:R1:W-:Y:S01]  /*139c0*/  STTM.x32 tmem[UR41], R24 ;  /* 0x00000018000079ed */ /* 0x0003e200082c0029 */
[----:B------:R-:W2:Y:S11]  /*139d0*/  FENCE.VIEW.ASYNC.T ;  /* 0x00000000000073c6 */ /* 0x000eb60000000200 */
[----:B------:R-:W-:Y:S05]  /*139e0*/  @P0 BRA `(.L_x_268) ;  /* 0x0000000000080947 */ /* 0x000fea0003800000 */
[----:B------:R-:W-:Y:S05]  /*139f0*/  BPT.TRAP 0x1 ;  /* 0x000000040000795c */ /* 0x000fea0000300000 */
[----:B------:R-:W-:Y:S05]  /*13a00*/  BPT.TRAP 0x1 ;  /* 0x000000040000795c */ /* 0x000fea0000300000 */
.L_x_268:
[----:B------:R-:W-:Y:S02]  /*13a10*/  UISETP.NE.AND UP0, UPT, UR58, URZ, UPT ;  /* 0x000000ff3a00728c */ /* 0x000fe4000bf05270 */
[----:B------:R-:W-:Y:S02]  /*13a20*/  UIADD3 UR4, UPT, UPT, UR37, 0x1c068, URZ ;  /* 0x0001c06825047890 */ /* 0x000fe4000fffe0ff */
[----:B------:R-:W-:-:S04]  /*13a30*/  ULOP3.LUT UR40, UR40, 0x1, URZ, 0x3c, !UPT ;  /* 0x0000000128287892 */ /* 0x000fc8000f8e3cff */
[----:B------:R-:W-:Y:S02]  /*13a40*/  USEL UR54, UR40, UR54, UP0 ;  /* 0x0000003628367287 */ /* 0x000fe40008000000 */
[----:B------:R-:W-:Y:S02]  /*13a50*/  USEL UR53, UR53, UR40, UP0 ;  /* 0x0000002835357287 */ /* 0x000fe40008000000 */
[----:B------:R-:W-:Y:S02]  /*13a60*/  @UP0 UIADD3 UR4, UPT, UPT, UR37, 0x1c058, URZ ;  /* 0x0001c05825040890 */ /* 0x000fe4000fffe0ff */
[----:B------:R-:W-:Y:S02]  /*13a70*/  UISETP.NE.AND UP0, UPT, UR47, URZ, UPT ;  /* 0x000000ff2f00728c */ /* 0x000fe4000bf05270 */
[----:B------:R-:W-:-:S09]  /*13a80*/  UPRMT UR4, UR38, 0x654, UR4 ;  /* 0x0000065426047896 */ /* 0x000fd20008000004 */
[----:B--2---:R-:W-:Y:S01]  /*13a90*/  SYNCS.ARRIVE.TRANS64.RED.A1T0 RZ, [UR4], RZ ;  /* 0x000000ffffff79a7 */ /* 0x004fe20008100404 */
[----:B------:R-:W-:Y:S05]  /*13aa0*/  BRA.U UP0, `(.L_x_269) ;  /* 0x0000000100047547 */ /* 0x000fea000b800000 */
[----:B------:R-:W-:Y:S05]  /*13ab0*/  BPT.TRAP 0x1 ;  /* 0x000000040000795c */ /* 0x000fea0000300000 */
.L_x_269:
[----:B------:R-:W-:Y:S01]  /*13ac0*/  MOV R0, UR39 ;  /* 0x0000002700007c02 */ /* 0x000fe20008000f00 */
[----:B------:R-:W-:Y:S01]  /*13ad0*/  FADD2 R22, R22.F32x2.HI_LO, RZ.F32 ;  /* 0x000000ff1616724b */ /* 0x000fe20000200000 */
[----:B------:R-:W-:Y:S01]  /*13ae0*/  FSETP.NEU.AND P1, PT, R16, R17, PT ;  /* 0x000000111000720b */ /* 0x000fe20003f2d000 */
[----:B------:R-:W-:Y:S01]  /*13af0*/  FADD2 R56, R56.F32x2.HI_LO, RZ.F32 ;  /* 0x000000ff3838724b */ /* 0x000fe20000200000 */
[----:B------:R-:W-:Y:S01]  /*13b00*/  SHF.L.U32 R0, R0, 0x1f, RZ ;  /* 0x0000001f00007819 */ /* 0x000fe200000006ff */
[----:B------:R-:W-:Y:S02]  /*13b10*/  FADD2 R22, R22.F32x2.HI_LO, R62.F32x2.HI_LO ;  /* 0x0000003e1616724b */ /* 0x000fe40000000000 */
[----:B------:R-:W-:Y:S01]  /*13b20*/  FADD2 R58, R58.F32x2.HI_LO, RZ.F32 ;  /* 0x000000ff3a3a724b */ /* 0x000fe20000200000 */
[----:B------:R-:W2:Y:S01]  /*13b30*/  SYNCS.PHASECHK.TRANS64.TRYWAIT P2, [UR56], R0 ;  /* 0x00000000ff0075a7 */ /* 0x000ea20008041138 */
[----:B------:R-:W-:Y:S02]  /*13b40*/  FADD2 R56, R56.F32x2.HI_LO, R64.F32x2.HI_LO ;  /* 0x000000403838724b */ /* 0x000fe40000000000 */
[----:B------:R-:W-:-:S02]  /*13b50*/  FADD2 R58, R58.F32x2.HI_LO, R66.F32x2.HI_LO ;  /* 0x000000423a3a724b */ /* 0x000fc40000000000 */
[----:B------:R-:W-:Y:S02]  /*13b60*/  FADD2 R22, R22.F32x2.HI_LO, R70.F32x2.HI_LO ;  /* 0x000000461616724b */ /* 0x000fe40000000000 */
[----:B------:R-:W-:Y:S01]  /*13b70*/  FADD2 R56, R56.F32x2.HI_LO, R72.F32x2.HI_LO ;  /* 0x000000483838724b */ /* 0x000fe20000000000 */
[----:B--2---:R-:W-:Y:S06]  /*13b80*/  @!P2 BRA `(.L_x_270) ;  /* 0x000000880088a947 */ /* 0x004fec0003800000 */
.L_x_438:
[----:B------:R-:W-:Y:S01]  /*13b90*/  BSSY.RECONVERGENT B0, `(.L_x_271) ;  /* 0x000000a000007945 */ /* 0x000fe20003800200 */
[----:B--2---:R-:W-:-:S03]  /*13ba0*/  MOV R3, 0x3f000000 ;  /* 0x3f00000000037802 */ /* 0x004fc60000000f00 */
[----:B------:R-:W-:Y:S05]  /*13bb0*/  @!P1 BRA `(.L_x_272) ;  /* 0x00000000001c9947 */ /* 0x000fea0003800000 */
[----:B------:R-:W-:-:S04]  /*13bc0*/  FADD R0, -R17, R16 ;  /* 0x0000001011007221 */ /* 0x000fc80000000100 */
[----:B------:R-:W-:-:S05]  /*13bd0*/  FMUL R0, R0, UR36 ;  /* 0x0000002400007c20 */ /* 0x000fca0008400000 */
[----:B------:R-:W-:-:S13]  /*13be0*/  FSETP.GEU.AND P1, PT, R0, -126, PT ;  /* 0xc2fc00000000780b */ /* 0x000fda0003f2e000 */
[----:B------:R-:W-:-:S04]  /*13bf0*/  @!P1 FMUL R0, R0, 0.5 ;  /* 0x3f00000000009820 */ /* 0x000fc80000400000 */
[----:B------:R-:W2:Y:S02]  /*13c00*/  MUFU.EX2 R3, R0 ;  /* 0x0000000000037308 */ /* 0x000ea40000000800 */
[----:B--2---:R-:W-:-:S04]  /*13c10*/  @!P1 FMUL R3, R3, R3 ;  /* 0x0000000303039220 */ /* 0x004fc80000400000 */
[----:B------:R-:W-:Y:S02]  /*13c20*/  FMUL R3, R3, 0.5 ;  /* 0x3f00000003037820 */ /* 0x000fe40000400000 */
.L_x_272:
[----:B------:R-:W-:Y:S05]  /*13c30*/  BSYNC.RECONVERGENT B0 ;  /* 0x0000000000007941 */ /* 0x000fea0003800200 */
.L_x_271:
[----:B------:R-:W-:Y:S01]  /*13c40*/  FMUL R88, R3, R88 ;  /* 0x0000005803587220 */ /* 0x000fe20000400000 */
[----:B------:R-:W-:Y:S01]  /*13c50*/  FADD2 R58, R58.F32x2.HI_LO, R74.F32x2.HI_LO ;  /* 0x0000004a3a3a724b */ /* 0x000fe20000000000 */
[----:B------:R-:W-:Y:S01]  /*13c60*/  ULOP3.LUT UP0, URZ, UR57, UR50, URZ, 0xfc, !UPT ;  /* 0x0000003239ff7292 */ /* 0x000fe2000f80fcff */
[----:B------:R-:W-:Y:S02]  /*13c70*/  FADD2 R22, R22.F32x2.HI_LO, R78.F32x2.HI_LO ;  /* 0x0000004e1616724b */ /* 0x000fe40000000000 */
[----:B------:R-:W-:Y:S02]  /*13c80*/  FADD2 R18, R88.F32, R18.F32x2.HI_LO ;  /* 0x000000125812724b */ /* 0x000fe40000040000 */
[----:B------:R-:W-:Y:S02]  /*13c90*/  FADD2 R56, R56.F32x2.HI_LO, R80.F32x2.HI_LO ;  /* 0x000000503838724b */ /* 0x000fe40000000000 */
[----:B------:R-:W-:Y:S02]  /*13ca0*/  FADD2 R18, R18.F32x2.HI_LO, R60.F32x2.HI_LO ;  /* 0x0000003c1212724b */ /* 0x000fe40000000000 */
[----:B------:R-:W-:-:S02]  /*13cb0*/  FADD2 R58, R58.F32x2.HI_LO, R82.F32x2.HI_LO ;  /* 0x000000523a3a724b */ /* 0x000fc40000000000 */
[----:B------:R-:W-:Y:S02]  /*13cc0*/  FADD2 R18, R18.F32x2.HI_LO, R68.F32x2.HI_LO ;  /* 0x000000441212724b */ /* 0x000fe40000000000 */
[----:B------:R-:W-:Y:S02]  /*13cd0*/  FADD2 R22, R22.F32x2.HI_LO, R86.F32x2.HI_LO ;  /* 0x000000561616724b */ /* 0x000fe40000000000 */
[----:B------:R-:W-:Y:S02]  /*13ce0*/  FADD2 R18, R18.F32x2.HI_LO, R76.F32x2.HI_LO ;  /* 0x0000004c1212724b */ /* 0x000fe40000000000 */
        /* <DEDUP_REMOVED lines=16> */
[----:B------:R-:W-:-:S04]  /*13df0*/  FADD2 R18, R18.F32x2.HI_LO, R22.F32x2.HI_LO ;  /* 0x000000161212724b */ /* 0x000fc80000000000 */
[----:B------:R-:W-:-:S04]  /*13e00*/  FADD2 R18, R18.F32x2.HI_LO, R56.F32x2.HI_LO ;  /* 0x000000381212724b */ /* 0x000fc80000000000 */
[----:B------:R-:W-:Y:S01]  /*13e10*/  FADD R88, R18, R19 ;  /* 0x0000001312587221 */ /* 0x000fe20000000000 */
[----:B------:R-:W-:Y:S06]  /*13e20*/  BRA.U UP0, `(.L_x_273) ;  /* 0x00000001006c7547 */ /* 0x000fec000b800000 */
[----:B------:R-:W-:Y:S05]  /*13e30*/  @P0 BRA `(.L_x_274) ;  /* 0x0000000000040947 */ /* 0x000fea0003800000 */
[----:B------:R-:W-:Y:S05]  /*13e40*/  BPT.TRAP 0x1 ;  /* 0x000000040000795c */ /* 0x000fea0000300000 */
.L_x_274:
[----:B------:R-:W-:Y:S01]  /*13e50*/  IMAD.U32 R3, RZ, RZ, UR40 ;  /* 0x00000028ff037e24 */ /* 0x000fe2000f8e00ff */
[----:B------:R-:W-:-:S04]  /*13e60*/  ISETP.NE.AND P0, PT, R120, R125, PT ;  /* 0x0000007d7800720c */ /* 0x000fc80003f05270 */
[----:B------:R-:W-:-:S04]  /*13e70*/  SHF.L.U32 R3, R3, 0x1f, RZ ;  /* 0x0000001f03037819 */ /* 0x000fc800000006ff */
[----:B------:R-:W2:Y:S02]  /*13e80*/  SYNCS.PHASECHK.TRANS64.TRYWAIT P1, [UR42], R3 ;  /* 0x00000003ff0075a7 */ /* 0x000ea4000802112a */
[----:B--2---:R-:W-:Y:S05]  /*13e90*/  @!P1 BRA `(.L_x_275) ;  /* 0x0000008400dc9947 */ /* 0x004fea0003800000 */
.L_x_439:
        /* <DEDUP_REMOVED lines=17> */
.L_x_276:
[----:B------:R-:W-:Y:S05]  /*13fb0*/  WARPSYNC.ALL ;  /* 0x0000000000007948 */ /* 0x000fea0003800000 */
[----:B------:R-:W-:-:S13]  /*13fc0*/  R2UR UR4, R124 ;  /* 0x000000007c0472ca */ /* 0x000fda00000e0000 */
[----:B------:R3:W-:Y:S02]  /*13fd0*/  STTM.x2 tmem[UR4], R88 ;  /* 0x00000058000079ed */ /* 0x0007e400080c0004 */
.L_x_273:
[----:B------:R-:W-:Y:S01]  /*13fe0*/  UIADD3 UR4, UPT, UPT, UR50, 0x1, URZ ;  /* 0x0000000132047890 */ /* 0x000fe2000fffe0ff */
[----:B------:R-:W-:Y:S01]  /*13ff0*/  MOV R16, R89 ;  /* 0x0000005900107202 */ /* 0x000fe20000000f00 */
[----:B------:R-:W-:Y:S02]  /*14000*/  UIADD3 UR50, UPT, UPT, UR50, -0x1, URZ ;  /* 0xffffffff32327890 */ /* 0x000fe4000fffe0ff */
[----:B------:R-:W-:-:S09]  /*14010*/  UISETP.GT.U32.AND UP0, UPT, UR4, 0x1, UPT ;  /* 0x000000010400788c */ /* 0x000fd2000bf04070 */
[----:B------:R-:W-:Y:S05]  /*14020*/  BRA.U UP0, `(.L_x_277) ;  /* 0xffffffd900fc7547 */ /* 0x000fea000b83ffff */
.L_x_259:
[----:B------:R-:W-:-:S09]  /*14030*/  UISETP.NE.AND UP0, UPT, UR57, URZ, UPT ;  /* 0x000000ff3900728c */ /* 0x000fd2000bf05270 */
[----:B------:R-:W-:Y:S05]  /*14040*/  BRA.U !UP0, `(.L_x_278) ;  /* 0x0000003108247547 */ /* 0x000fea000b800000 */
[----:B------:R-:W-:Y:S01]  /*14050*/  UISETP.NE.AND UP0, UPT, UR58, URZ, UPT ;  /* 0x000000ff3a00728c */ /* 0x000fe2000bf05270 */
[----:B------:R-:W-:Y:S01]  /*14060*/  IMAD.U32 R105, R122, 0x10000, RZ ;  /* 0x000100007a697824 */ /* 0x000fe200078e00ff */
[----:B------:R-:W-:Y:S02]  /*14070*/  UMOV UR4, 0x20 ;  /* 0x0000002000047882 */ /* 0x000fe40000000000 */
[----:B------:R-:W-:Y:S02]  /*14080*/  USEL UR4, UR4, 0xa0, UP0 ;  /* 0x000000a004047887 */ /* 0x000fe40008000000 */
[----:B------:R-:W-:Y:S01]  /*14090*/  LOP3.LUT R105, R105, 0x600000, RZ, 0xc0, !PT ;  /* 0x0060000069697812 */ /* 0x000fe200078ec0ff */
[----:B------:R-:W-:Y:S02]  /*140a0*/  USEL UR36, UR49, UR48, UP0 ;  /* 0x0000003031247287 */ /* 0x000fe40008000000 */
[----:B------:R-:W-:Y:S02]  /*140b0*/  USEL UR53, UR54, UR53, UP0 ;  /* 0x0000003536357287 */ /* 0x000fe40008000000 */
[----:B-12---:R-:W-:Y:S01]  /*140c0*/  VIADD R0, R105, UR4 ;  /* 0x0000000469007c36 */ /* 0x006fe20008000000 */
[----:B------:R-:W-:-:S02]  /*140d0*/  USEL UR4, URZ, 0x80, UP0 ;  /* 0x00000080ff047887 */ /* 0x000fc40008000000 */
[----:B------:R-:W-:-:S03]  /*140e0*/  UISETP.GT.U32.AND UP0, UPT, UR36, 0x1, UPT ;  /* 0x000000012400788c */ /* 0x000fc6000bf04070 */
[----:B------:R-:W1:Y:S01]  /*140f0*/  SHFL.IDX PT, R0, R0, RZ, 0x1f ;  /* 0x00001fff00007589 */ /* 0x000e6200000e0000 */
[----:B------:R-:W-:Y:S02]  /*14100*/  LOP3.LUT R105, R105, UR4, RZ, 0xfc, !PT ;  /* 0x0000000469697c12 */ /* 0x000fe4000f8efcff */
[----:B-1----:R-:W-:-:S03]  /*14110*/  R2UR UR39, R0 ;  /* 0x00000000002772ca */ /* 0x002fc600000e0000 */
[----:B------:R-:W-:-:S12]  /*14120*/  BRA.U UP0, `(.L_x_279) ;  /* 0x0000000100047547 */ /* 0x000fd8000b800000 */
[----:B------:R-:W-:Y:S05]  /*14130*/  BPT.TRAP 0x1 ;  /* 0x000000040000795c */ /* 0x000fea0000300000 */
.L_x_279:
[----:B------:R-:W-:Y:S01]  /*14140*/  UISETP.NE.AND UP0, UPT, UR58, URZ, UPT ;  /* 0x000000ff3a00728c */ /* 0x000fe2000bf05270 */
[----:B------:R-:W-:Y:S01]  /*14150*/  IMAD.U32 R3, RZ, RZ, UR53 ;  /* 0x00000035ff037e24 */ /* 0x000fe2000f8e00ff */
[----:B------:R-:W-:Y:S01]  /*14160*/  UIADD3 UR41, UPT, UPT, UR37, 0x1c050, URZ ;  /* 0x0001c05025297890 */ /* 0x000fe2000fffe0ff */
[----:B------:R-:W-:Y:S02]  /*14170*/  LOP3.LUT R104, R2, 0x3, RZ, 0xc0, !PT ;  /* 0x0000000302687812 */ /* 0x000fe400078ec0ff */
[----:B------:R-:W-:Y:S02]  /*14180*/  SHF.R.U32.HI R107, RZ, 0x15, R105 ;  /* 0x00000015ff6b7819 */ /* 0x000fe40000011669 */
[----:B------:R-:W-:Y:S02]  /*14190*/  SHF.L.U32 R3, R3, 0x1f, RZ ;  /* 0x0000001f03037819 */ /* 0x000fe400000006ff */
[----:B------:R-:W-:Y:S02]  /*141a0*/  ISETP.NE.AND P0, PT, R104, R107, PT ;  /* 0x0000006b6800720c */ /* 0x000fe40003f05270 */
[----:B------:R-:W-:-:S09]  /*141b0*/  @!UP0 UIADD3 UR41, UPT, UPT, UR37, 0x1c060, URZ ;  /* 0x0001c06025298890 */ /* 0x000fd2000fffe0ff */
[----:B------:R-:W1:Y:S02]  /*141c0*/  SYNCS.PHASECHK.TRANS64.TRYWAIT P1, [UR41], R3 ;  /* 0x00000003ff0075a7 */ /* 0x000e640008021129 */
[----:B-1----:R-:W-:Y:S05]  /*141d0*/  @!P1 BRA `(.L_x_280) ;  /* 0x0000008400249947 */ /* 0x002fea0003800000 */
.L_x_440:
[----:B------:R-:W-:Y:S05]  /*141e0*/  @!P0 BRA `(.L_x_281) ;  /* 0x0000000000408947 */ /* 0x000fea0003800000 */
        /* <DEDUP_REMOVED lines=16> */
.L_x_281:
[C---:B-1----:R-:W-:Y:S01]  /*142f0*/  VIADD R3, R105.reuse, 0x20 ;  /* 0x0000002069037836 */ /* 0x042fe20000000000 */
[----:B------:R-:W-:Y:S05]  /*14300*/  WARPSYNC.ALL ;  /* 0x0000000000007948 */ /* 0x000fea0003800000 */
[----:B------:R-:W-:Y:S02]  /*14310*/  SHF.R.U32.HI R3, RZ, 0x15, R3 ;  /* 0x00000015ff037819 */ /* 0x000fe40000011603 */
[----:B------:R-:W-:Y:S02]  /*14320*/  R2UR UR4, R105 ;  /* 0x00000000690472ca */ /* 0x000fe400000e0000 */
[----:B------:R-:W-:-:S11]  /*14330*/  ISETP.NE.AND P0, PT, R104, R3, PT ;  /* 0x000000036800720c */ /* 0x000fd60003f05270 */
[----:B------:R-:W1:Y:S02]  /*14340*/  LDTM.x32 R24, tmem[UR4] ;  /* 0x00000004001879ee */ /* 0x000e6400082c0000 */
[----:B-1----:R-:W-:Y:S05]  /*14350*/  @!P0 BRA `(.L_x_282) ;  /* 0x0000000000408947 */ /* 0x002fea0003800000 */
[----:B------:R-:W-:Y:S01]  /*14360*/  MOV R14, 0x8 ;  /* 0x00000008000e7802 */ /* 0x000fe20000000f00 */
[----:B------:R-:W1:Y:S01]  /*14370*/  LDCU.64 UR8, c[0x4][0xb0] ;  /* 0x01001600ff0877ac */ /* 0x000e620008000a00 */
[----:B------:R-:W-:Y:S02]  /*14380*/  HFMA2 R12, -RZ, RZ, 0, 5.9604644775390625e-08 ;  /* 0x00000001ff0c7431 */ /* 0x000fe400000001ff */
[----:B------:R-:W-:Y:S01]  /*14390*/  IMAD.MOV.U32 R8, RZ, RZ, 0x192 ;  /* 0x00000192ff087424 */ /* 0x000fe200078e00ff */
[----:B------:R-:W2:Y:S01]  /*143a0*/  LDCU.64 UR6, c[0x4][0xb8] ;  /* 0x01001700ff0677ac */ /* 0x000ea20008000a00 */
[----:B------:R-:W4:Y:S01]  /*143b0*/  LDC.64 R14, c[0x4][R14] ;  /* 0x010000000e0e7b82 */ /* 0x000f220000000a00 */
[----:B------:R-:W-:Y:S01]  /*143c0*/  IMAD.MOV.U32 R13, RZ, RZ, RZ ;  /* 0x000000ffff0d7224 */ /* 0x000fe200078e00ff */
[----:B------:R-:W5:Y:S01]  /*143d0*/  LDCU.64 UR4, c[0x4][0x10] ;  /* 0x01000200ff0477ac */ /* 0x000f620008000a00 */
[----:B-1----:R-:W-:Y:S01]  /*143e0*/  IMAD.U32 R4, RZ, RZ, UR8 ;  /* 0x00000008ff047e24 */ /* 0x002fe2000f8e00ff */
[----:B------:R-:W-:Y:S01]  /*143f0*/  MOV R5, UR9 ;  /* 0x0000000900057c02 */ /* 0x000fe20008000f00 */
[----:B--2---:R-:W-:Y:S01]  /*14400*/  IMAD.U32 R6, RZ, RZ, UR6 ;  /* 0x00000006ff067e24 */ /* 0x004fe2000f8e00ff */
[----:B------:R-:W-:Y:S01]  /*14410*/  MOV R7, UR7 ;  /* 0x0000000700077c02 */ /* 0x000fe20008000f00 */
[----:B-----5:R-:W-:Y:S01]  /*14420*/  IMAD.U32 R10, RZ, RZ, UR4 ;  /* 0x00000004ff0a7e24 */ /* 0x020fe2000f8e00ff */
[----:B------:R-:W-:-:S02]  /*14430*/  MOV R11, UR5 ;  /* 0x00000005000b7c02 */ /* 0x000fc40008000f00 */
[----:B------:R-:W-:-:S07]  /*14440*/  LEPC R20, `(.L_x_282) ;  /* 0x000000001014794e */ /* 0x000fce0000000000 */
[----:B---34-:R-:W-:Y:S05]  /*14450*/  CALL.ABS.NOINC R14 ;  /* 0x000000000e007343 */ /* 0x018fea0003c00000 */
.L_x_282:
[----:B------:R-:W-:Y:S05]  /*14460*/  WARPSYNC.ALL ;  /* 0x0000000000007948 */ /* 0x000fea0003800000 */
[----:B------:R-:W1:Y:S01]  /*14470*/  LDCU UR5, c[0x0][0x384] ;  /* 0x00007080ff0577ac */ /* 0x000e620008000800 */
[----:B------:R-:W-:Y:S01]  /*14480*/  VIADD R0, R91, 0x1 ;  /* 0x000000015b007836 */ /* 0x000fe20000000000 */
[----:B------:R-:W-:Y:S01]  /*14490*/  R2UR UR4, R105 ;  /* 0x00000000690472ca */ /* 0x000fe200000e0000 */
[C---:B------:R-:W-:Y:S02]  /*144a0*/  VIADD R3, R91.reuse, 0x2 ;  /* 0x000000025b037836 */ /* 0x040fe40000000000 */
[C---:B------:R-:W-:Y:S01]  /*144b0*/  VIADD R4, R91.reuse, 0x3 ;  /* 0x000000035b047836 */ /* 0x040fe20000000000 */
[----:B-1----:R-:W-:Y:S01]  /*144c0*/  ISETP.GE.AND P6, PT, R0, UR5, PT ;  /* 0x0000000500007c0c */ /* 0x002fe2000bfc6270 */
[----:B------:R-:W-:Y:S01]  /*144d0*/  VIADD R0, R91, 0x4 ;  /* 0x000000045b007836 */ /* 0x000fe20000000000 */
[----:B------:R-:W-:Y:S01]  /*144e0*/  ISETP.GE.AND P5, PT, R3, UR5, PT ;  /* 0x0000000503007c0c */ /* 0x000fe2000bfa6270 */
[C---:B------:R-:W-:Y:S01]  /*144f0*/  VIADD R3, R91.reuse, 0x5 ;  /* 0x000000055b037836 */ /* 0x040fe20000000000 */
[----:B------:R-:W-:-:S02]  /*14500*/  ISETP.GE.AND P0, PT, R91, UR5, PT ;  /* 0x000000055b007c0c */ /* 0x000fc4000bf06270 */
[----:B------:R-:W-:Y:S01]  /*14510*/  ISETP.GE.AND P3, PT, R0, UR5, PT ;  /* 0x0000000500007c0c */ /* 0x000fe2000bf66270 */
[----:B------:R-:W-:Y:S01]  /*14520*/  VIADD R0, R91, 0x6 ;  /* 0x000000065b007836 */ /* 0x000fe20000000000 */
[----:B------:R-:W-:Y:S01]  /*14530*/  ISETP.GE.AND P2, PT, R3, UR5, PT ;  /* 0x0000000503007c0c */ /* 0x000fe2000bf46270 */
[C---:B------:R-:W-:Y:S01]  /*14540*/  VIADD R3, R91.reuse, 0x7 ;  /* 0x000000075b037836 */ /* 0x040fe20000000000 */
[----:B------:R-:W-:Y:S02]  /*14550*/  FSEL R56, R24, -INF , !P0 ;  /* 0xff80000018387808 */ /* 0x000fe40004000000 */
[----:B------:R-:W-:Y:S01]  /*14560*/  ISETP.GE.AND P1, PT, R0, UR5, PT ;  /* 0x0000000500007c0c */ /* 0x000fe2000bf26270 */
[----:B------:R-:W-:Y:S01]  /*14570*/  VIADD R0, R91, 0x8 ;  /* 0x000000085b007836 */ /* 0x000fe20000000000 */
[----:B------:R-:W-:Y:S01]  /*14580*/  ISETP.GE.AND P0, PT, R3, UR5, PT ;  /* 0x0000000503007c0c */ /* 0x000fe2000bf06270 */
[----:B------:R-:W-:Y:S01]  /*14590*/  VIADD R3, R91, 0x9 ;  /* 0x000000095b037836 */ /* 0x000fe20000000000 */
[----:B------:R-:W-:-:S02]  /*145a0*/  FSEL R57, R25, -INF , !P6 ;  /* 0xff80000019397808 */ /* 0x000fc40007000000 */
[----:B------:R-:W-:Y:S01]  /*145b0*/  ISETP.GE.AND P6, PT, R0, UR5, PT ;  /* 0x0000000500007c0c */ /* 0x000fe2000bfc6270 */
[----:B------:R-:W-:Y:S01]  /*145c0*/  VIADD R0, R91, 0xa ;  /* 0x0000000a5b007836 */ /* 0x000fe20000000000 */
[----:B------:R-:W-:Y:S02]  /*145d0*/  ISETP.GE.AND P4, PT, R4, UR5, PT ;  /* 0x0000000504007c0c */ /* 0x000fe4000bf86270 */
[----:B------:R-:W-:Y:S02]  /*145e0*/  FSEL R58, R26, -INF , !P5 ;  /* 0xff8000001a3a7808 */ /* 0x000fe40006800000 */
[----:B------:R-:W-:Y:S01]  /*145f0*/  ISETP.GE.AND P5, PT, R3, UR5, PT ;  /* 0x0000000503007c0c */ /* 0x000fe2000bfa6270 */
[----:B------:R-:W-:Y:S01]  /*14600*/  VIADD R3, R91, 0xb ;  /* 0x0000000b5b037836 */ /* 0x000fe20000000000 */
[----:B------:R-:W-:Y:S02]  /*14610*/  FSEL R59, R27, -INF , !P4 ;  /* 0xff8000001b3b7808 */ /* 0x000fe40006000000 */
[----:B------:R-:W-:Y:S01]  /*14620*/  ISETP.GE.AND P4, PT, R0, UR5, PT ;  /* 0x0000000500007c0c */ /* 0x000fe2000bf86270 */
[----:B------:R-:W-:Y:S01]  /*14630*/  VIADD R0, R91, 0xc ;  /* 0x0000000c5b007836 */ /* 0x000fe20000000000 */
[----:B------:R-:W-:-:S02]  /*14640*/  FSEL R60, R28, -INF , !P3 ;  /* 0xff8000001c3c7808 */ /* 0x000fc40005800000 */
[----:B------:R-:W-:Y:S01]  /*14650*/  ISETP.GE.AND P3, PT, R3, UR5, PT ;  /* 0x0000000503007c0c */ /* 0x000fe2000bf66270 */
[----:B------:R-:W-:Y:S01]  /*14660*/  VIADD R3, R91, 0xd ;  /* 0x0000000d5b037836 */ /* 0x000fe20000000000 */
        /* <DEDUP_REMOVED lines=21> */
[----:B------:R-:W-:Y:S01]  /*147c0*/  FSEL R36, R36, -INF , !P2 ;  /* 0xff80000024247808 */ /* 0x000fe20005000000 */
[----:B------:R-:W1:Y:S01]  /*147d0*/  LDTM.x32 R4, tmem[UR4+0x20] ;  /* 0x00002004000479ee */ /* 0x000e6200082c0000 */
        /* <DEDUP_REMOVED lines=59> */
[----:B-1----:R-:W-:Y:S02]  /*14b90*/  FSEL R68, R4, -INF , !P3 ;  /* 0xff80000004447808 */ /* 0x002fe40005800000 */
        /* <DEDUP_REMOVED lines=64> */
[C---:B------:R-:W-:Y:S01]  /*14fa0*/  VIADD R0, R91.reuse, 0x3e ;  /* 0x0000003e5b007836 */ /* 0x040fe20000000000 */
[----:B------:R-:W-:Y:S01]  /*14fb0*/  FSEL R26, R26, -INF , !P2 ;  /* 0xff8000001a1a7808 */ /* 0x000fe20005000000 */
[----:B------:R-:W-:Y:S01]  /*14fc0*/  VIADD R91, R91, 0x3f ;  /* 0x0000003f5b5b7836 */ /* 0x000fe20000000000 */
[----:B------:R-:W-:Y:S02]  /*14fd0*/  ISETP.GE.AND P2, PT, R3, UR5, PT ;  /* 0x0000000503007c0c */ /* 0x000fe4000bf46270 */
[----:B------:R-:W-:-:S02]  /*14fe0*/  FSEL R27, R27, -INF , !P1 ;  /* 0xff8000001b1b7808 */ /* 0x000fc40004800000 */
[----:B------:R-:W-:Y:S02]  /*14ff0*/  ISETP.GE.AND P1, PT, R0, UR5, PT ;  /* 0x0000000500007c0c */ /* 0x000fe4000bf26270 */
[C---:B------:R-:W-:Y:S02]  /*15000*/  FMNMX3 R3, R89.reuse, R56, R60, !PT ;  /* 0x0000003859037276 */ /* 0x040fe4000780003c */
[C---:B------:R-:W-:Y:S02]  /*15010*/  FMNMX3 R0, R89.reuse, R57, R61, !PT ;  /* 0x0000003959007276 */ /* 0x040fe4000780003d */
        /* <DEDUP_REMOVED lines=21> */
[----:B------:R-:W-:Y:S02]  /*15170*/  FSEL R28, R28, -INF , !P0 ;  /* 0xff8000001c1c7808 */ /* 0x000fe40004000000 */
[----:B------:R-:W-:Y:S02]  /*15180*/  FSEL R32, R32, -INF , !P3 ;  /* 0xff80000020207808 */ /* 0x000fe40005800000 */
[----:B------:R-:W-:Y:S02]  /*15190*/  FMNMX3 R3, R3, R84, R24, !PT ;  /* 0x0000005403037276 */ /* 0x000fe40007800018 */
[----:B------:R-:W-:Y:S02]  /*151a0*/  FSEL R29, R29, -INF , !P6 ;  /* 0xff8000001d1d7808 */ /* 0x000fe40007000000 */
[----:B------:R-:W-:Y:S02]  /*151b0*/  FSEL R33, R33, -INF , !P2 ;  /* 0xff80000021217808 */ /* 0x000fe40005000000 */
[----:B------:R-:W-:-:S02]  /*151c0*/  FMNMX3 R0, R0, R85, R25, !PT ;  /* 0x0000005500007276 */ /* 0x000fc40007800019 */
[----:B------:R-:W-:Y:S02]  /*151d0*/  ISETP.GE.AND P0, PT, R91, UR5, PT ;  /* 0x000000055b007c0c */ /* 0x000fe4000bf06270 */
[----:B------:R-:W-:Y:S02]  /*151e0*/  FSEL R30, R30, -INF , !P5 ;  /* 0xff8000001e1e7808 */ /* 0x000fe40006800000 */
[----:B------:R-:W-:Y:S02]  /*151f0*/  FSEL R34, R34, -INF , !P1 ;  /* 0xff80000022227808 */ /* 0x000fe40004800000 */
[----:B------:R-:W-:Y:S02]  /*15200*/  FMNMX3 R6, R6, R79, R83, !PT ;  /* 0x0000004f06067276 */ /* 0x000fe40007800053 */
[----:B------:R-:W-:Y:S02]  /*15210*/  FMNMX3 R5, R5, R86, R26, !PT ;  /* 0x0000005605057276 */ /* 0x000fe4000780001a */
[----:B------:R-:W-:-:S02]  /*15220*/  FMNMX3 R4, R3, R28, R32, !PT ;  /* 0x0000001c03047276 */ /* 0x000fc40007800020 */
[----:B------:R-:W-:Y:S02]  /*15230*/  FMNMX3 R3, R0, R29, R33, !PT ;  /* 0x0000001d00037276 */ /* 0x000fe40007800021 */
[----:B------:R-:W-:Y:S02]  /*15240*/  FSEL R31, R31, -INF , !P4 ;  /* 0xff8000001f1f7808 */ /* 0x000fe40006000000 */
[----:B------:R-:W-:Y:S02]  /*15250*/  FSEL R35, R35, -INF , !P0 ;  /* 0xff80000023237808 */ /* 0x000fe40004000000 */
[----:B------:R-:W-:Y:S02]  /*15260*/  FMNMX3 R6, R6, R87, R27, !PT ;  /* 0x0000005706067276 */ /* 0x000fe4000780001b */
[----:B------:R-:W-:Y:S02]  /*15270*/  FMNMX3 R0, R5, R30, R34, !PT ;  /* 0x0000001e05007276 */ /* 0x000fe40007800022 */
[----:B------:R-:W-:-:S02]  /*15280*/  ISETP.NE.AND P0, PT, R104, R107, PT ;  /* 0x0000006b6800720c */ /* 0x000fc40003f05270 */
[----:B------:R-:W-:Y:S02]  /*15290*/  FMNMX3 R123, R6, R31, R35, !PT ;  /* 0x0000001f067b7276 */ /* 0x000fe40007800023 */
        /* <DEDUP_REMOVED lines=21> */
.L_x_283:
[----:B------:R-:W-:Y:S05]  /*153f0*/  WARPSYNC.ALL ;  /* 0x0000000000007948 */ /* 0x000fea0003800000 */
[----:B------:R-:W-:Y:S01]  /*15400*/  R2UR UR4, R105 ;  /* 0x00000000690472ca */ /* 0x000fe200000e0000 */
[----:B------:R-:W-:Y:S01]  /*15410*/  IMAD.MOV.U32 R102, RZ, RZ, R89 ;  /* 0x000000ffff667224 */ /* 0x000fe200078e0059 */
[----:B------:R-:W-:-:S11]  /*15420*/  ISETP.NE.AND P0, PT, RZ, UR47, PT ;  /* 0x0000002fff007c0c */ /* 0x000fd6000bf05270 */
[----:B------:R1:W-:Y:S02]  /*15430*/  STTM.x2 tmem[UR4], R102 ;  /* 0x00000066000079ed */ /* 0x0003e400080c0004 */
[----:B------:R-:W-:Y:S05]  /*15440*/  @P0 BRA `(.L_x_284) ;  /* 0x0000000000040947 */ /* 0x000fea0003800000 */
[----:B------:R-:W-:Y:S05]  /*15450*/  BPT.TRAP 0x1 ;  /* 0x000000040000795c */ /* 0x000fea0000300000 */
.L_x_284:
[----:B------:R-:W-:Y:S01]  /*15460*/  UISETP.NE.AND UP0, UPT, UR58, URZ, UPT ;  /* 0x000000ff3a00728c */ /* 0x000fe2000bf05270 */
[----:B------:R-:W-:Y:S01]  /*15470*/  SHF.L.U32 R90, R90, 0x1f, RZ ;  /* 0x0000001f5a5a7819 */ /* 0x000fe200000006ff */
[----:B------:R-:W-:Y:S01]  /*15480*/  UIADD3 UR4, UPT, UPT, UR37, 0x1c080, URZ ;  /* 0x0001c08025047890 */ /* 0x000fe2000fffe0ff */
[----:B------:R-:W-:Y:S01]  /*15490*/  MOV R3, UR46 ;  /* 0x0000002e00037c02 */ /* 0x000fe20008000f00 */
[----:B------:R-:W-:-:S04]  /*154a0*/  USEL UR40, UR55, UR52, UP0 ;  /* 0x0000003437287287 */ /* 0x000fc80008000000 */
[----:B------:R-:W-:-:S03]  /*154b0*/  ULOP3.LUT UR40, UR40, 0x1, URZ, 0x3c, !UPT ;  /* 0x0000000128287892 */ /* 0x000fc6000f8e3cff */
[----:B------:R-:W-:-:S09]  /*154c0*/  @UP0 UIADD3 UR4, UPT, UPT, UR37, 0x1c070, URZ ;  /* 0x0001c07025040890 */ /* 0x000fd2000fffe0ff */
[----:B------:R-:W-:Y:S02]  /*154d0*/  SYNCS.ARRIVE.TRANS64.A1T0 RZ, [UR4], RZ ;  /* 0x000000ffffff79a7 */ /* 0x000fe40008100004 */
[----:B------:R-:W2:Y:S01]  /*154e0*/  LDCU UR4, c[0x0][0x704] ;  /* 0x0000e080ff0477ac */ /* 0x000ea20008000800 */
[----:B------:R-:W4:Y:S01]  /*154f0*/  SYNCS.PHASECHK.TRANS64.TRYWAIT P2, [R3+UR37+0x1c0d0], R90 ;  /* 0x01c0d05a030075a7 */ /* 0x000f220008041125 */
[----:B--2---:R-:W-:-:S04]  /*15500*/  FMUL R0, R103, -UR4 ;  /* 0x8000000467007c20 */ /* 0x004fc80008400000 */
[--C-:B------:R-:W-:Y:S02]  /*15510*/  FFMA2 R16, R56.F32x2.HI_LO, UR4.F32, R0.reuse.F32 ;  /* 0x0000000438107c49 */ /* 0x100fe40009200000 */
[--C-:B------:R-:W-:Y:S02]  /*15520*/  FFMA2 R18, R58.F32x2.HI_LO, UR4.F32, R0.reuse.F32 ;  /* 0x000000043a127c49 */ /* 0x100fe40009200000 */
[--C-:B------:R-:W-:Y:S01]  /*15530*/  FFMA2 R22, R60.F32x2.HI_LO, UR4.F32, R0.reuse.F32 ;  /* 0x000000043c167c49 */ /* 0x100fe20009200000 */
[----:B------:R-:W-:Y:S01]  /*15540*/  FSETP.GEU.AND P1, PT, R16, -126, PT ;  /* 0xc2fc00001000780b */ /* 0x000fe20003f2e000 */
[----:B------:R-:W-:Y:S01]  /*15550*/  FFMA2 R56, R62.F32x2.HI_LO, UR4.F32, R0.F32 ;  /* 0x000000043e387c49 */ /* 0x000fe20009200000 */
[----:B------:R-:W-:Y:S02]  /*15560*/  FSETP.GEU.AND P0, PT, R17, -126, PT ;  /* 0xc2fc00001100780b */ /* 0x000fe40003f0e000 */
[----:B------:R-:W-:Y:S02]  /*15570*/  FSETP.GEU.AND P6, PT, R18, -126, PT ;  /* 0xc2fc00001200780b */ /* 0x000fe40003fce000 */
[----:B------:R-:W-:-:S02]  /*15580*/  FSETP.GEU.AND P5, PT, R19, -126, PT ;  /* 0xc2fc00001300780b */ /* 0x000fc40003fae000 */
[----:B------:R-:W-:Y:S02]  /*15590*/  FSETP.GEU.AND P4, PT, R22, -126, PT ;  /* 0xc2fc00001600780b */ /* 0x000fe40003f8e000 */
[----:B------:R-:W-:-:S03]  /*155a0*/  FSETP.GEU.AND P3, PT, R23, -126, PT ;  /* 0xc2fc00001700780b */ /* 0x000fc60003f6e000 */
[----:B------:R-:W-:Y:S02]  /*155b0*/  @!P1 FMUL R16, R16, 0.5 ;  /* 0x3f00000010109820 */ /* 0x000fe40000400000 */
[----:B------:R-:W-:Y:S02]  /*155c0*/  @!P0 FMUL R17, R17, 0.5 ;  /* 0x3f00000011118820 */ /* 0x000fe40000400000 */
[----:B------:R-:W-:Y:S02]  /*155d0*/  @!P6 FMUL R18, R18, 0.5 ;  /* 0x3f0000001212e820 */ /* 0x000fe40000400000 */
[----:B------:R-:W-:Y:S01]  /*155e0*/  @!P5 FMUL R19, R19, 0.5 ;  /* 0x3f0000001313d820 */ /* 0x000fe20000400000 */
[----:B------:R-:W2:Y:S08]  /*155f0*/  MUFU.EX2 R16, R16 ;  /* 0x0000001000107308 */ /* 0x000eb00000000800 */
[----:B------:R-:W5:Y:S08]  /*15600*/  MUFU.EX2 R17, R17 ;  /* 0x0000001100117308 */ /* 0x000f700000000800 */
[----:B------:R-:W1:Y:S08]  /*15610*/  MUFU.EX2 R18, R18 ;  /* 0x0000001200127308 */ /* 0x000e700000000800 */
[----:B------:R-:W1:Y:S02]  /*15620*/  MUFU.EX2 R19, R19 ;  /* 0x0000001300137308 */ /* 0x000e640000000800 */
[----:B-12-45:R-:W-:Y:S05]  /*15630*/  @!P2 BRA `(.L_x_285) ;  /* 0x000000700024a947 */ /* 0x036fea0003800000 */
.L_x_441:
[----:B------:R-:W-:Y:S01]  /*15640*/  @!P1 FMUL R16, R16, R16 ;  /* 0x0000001010109220 */ /* 0x000fe20000400000 */
[----:B------:R-:W-:Y:S01]  /*15650*/  FSETP.GEU.AND P2, PT, R56, -126, PT ;  /* 0xc2fc00003800780b */ /* 0x000fe20003f4e000 */
[----:B------:R-:W-:Y:S01]  /*15660*/  @!P4 FMUL R22, R22, 0.5 ;  /* 0x3f0000001616c820 */ /* 0x000fe20000400000 */
[----:B------:R-:W-:Y:S01]  /*15670*/  FSETP.GEU.AND P1, PT, R57, -126, PT ;  /* 0xc2fc00003900780b */ /* 0x000fe20003f2e000 */
[----:B------:R-:W-:Y:S01]  /*15680*/  @!P3 FMUL R23, R23, 0.5 ;  /* 0x3f0000001717b820 */ /* 0x000fe20000400000 */
[--C-:B------:R-:W-:Y:S01]  /*15690*/  FFMA2 R58, R64.F32x2.HI_LO, UR4.F32, R0.reuse.F32 ;  /* 0x00000004403a7c49 */ /* 0x100fe20009200000 */
[----:B------:R-:W-:Y:S01]  /*156a0*/  ULOP3.LUT UR46, UR46, 0x8, URZ, 0x3c, !UPT ;  /* 0x000000082e2e7892 */ /* 0x000fe2000f8e3cff */
[----:B------:R-:W-:Y:S01]  /*156b0*/  @!P0 FMUL R17, R17, R17 ;  /* 0x0000001111118220 */ /* 0x000fe20000400000 */
[----:B------:R-:W2:Y:S01]  /*156c0*/  MUFU.EX2 R22, R22 ;  /* 0x0000001600167308 */ /* 0x000ea20000000800 */
[--C-:B------:R-:W-:Y:S01]  /*156d0*/  FFMA2 R60, R66.F32x2.HI_LO, UR4.F32, R0.reuse.F32 ;  /* 0x00000004423c7c49 */ /* 0x100fe20009200000 */
[----:B------:R-:W-:Y:S01]  /*156e0*/  FSETP.GEU.AND P0, PT, R58, -126, PT ;  /* 0xc2fc00003a00780b */ /* 0x000fe20003f0e000 */
[----:B------:R-:W-:Y:S01]  /*156f0*/  @!P6 FMUL R18, R18, R18 ;  /* 0x000000121212e220 */ /* 0x000fe20000400000 */
[--C-:B------:R-:W-:Y:S01]  /*15700*/  FFMA2 R36, R36.F32x2.HI_LO, UR4.F32, R0.reuse.F32 ;  /* 0x0000000424247c49 */ /* 0x100fe20009200000 */
[----:B------:R-:W-:Y:S01]  /*15710*/  FSETP.GEU.AND P6, PT, R59, -126, PT ;  /* 0xc2fc00003b00780b */ /* 0x000fe20003fce000 */
[----:B------:R-:W-:Y:S01]  /*15720*/  @!P2 FMUL R56, R56, 0.5 ;  /* 0x3f0000003838a820 */ /* 0x000fe20000400000 */
[--C-:B------:R-:W-:Y:S01]  /*15730*/  FFMA2 R38, R38.F32x2.HI_LO, UR4.F32, R0.reuse.F32 ;  /* 0x0000000426267c49 */ /* 0x100fe20009200000 */
[----:B------:R-:W4:Y:S01]  /*15740*/  MUFU.EX2 R23, R23 ;  /* 0x0000001700177308 */ /* 0x000f220000000800 */
[----:B------:R-:W-:Y:S01]  /*15750*/  @!P1 FMUL R57, R57, 0.5 ;  /* 0x3f00000039399820 */ /* 0x000fe20000400000 */
[----:B------:R-:W-:Y:S01]  /*15760*/  @!P5 FMUL R19, R19, R19 ;  /* 0x000000131313d220 */ /* 0x000fe20000400000 */
[----:B------:R-:W-:Y:S01]  /*15770*/  FSETP.GEU.AND P5, PT, R60, -126, PT ;  /* 0xc2fc00003c00780b */ /* 0x000fe20003fae000 */
[----:B------:R-:W-:-:S02]  /*15780*/  FFMA2 R40, R40.F32x2.HI_LO, UR4.F32, R0.F32 ;  /* 0x0000000428287c49 */ /* 0x000fc40009200000 */
[--C-:B------:R-:W-:Y:S02]  /*15790*/  FFMA2 R42, R42.F32x2.HI_LO, UR4.F32, R0.reuse.F32 ;  /* 0x000000042a2a7c49 */ /* 0x100fe40009200000 */
[----:B------:R-:W5:Y:S01]  /*157a0*/  MUFU.EX2 R56, R56 ;  /* 0x0000003800387308 */ /* 0x000f620000000800 */
[----:B--2---:R-:W-:Y:S01]  /*157b0*/  @!P4 FMUL R22, R22, R22 ;  /* 0x000000161616c220 */ /* 0x004fe20000400000 */
[----:B------:R-:W-:Y:S01]  /*157c0*/  @!P0 FMUL R58, R58, 0.5 ;  /* 0x3f0000003a3a8820 */ /* 0x000fe20000400000 */
[----:B------:R-:W-:Y:S01]  /*157d0*/  FSETP.GEU.AND P4, PT, R61, -126, PT ;  /* 0xc2fc00003d00780b */ /* 0x000fe20003f8e000 */
[----:B------:R-:W-:Y:S01]  /*157e0*/  @!P6 FMUL R59, R59, 0.5 ;  /* 0x3f0000003b3be820 */ /* 0x000fe20000400000 */
[--C-:B------:R-:W-:Y:S02]  /*157f0*/  FFMA2 R44, R44.F32x2.HI_LO, UR4.F32, R0.reuse.F32 ;  /* 0x000000042c2c7c49 */ /* 0x100fe40009200000 */
[--C-:B------:R-:W-:Y:S01]  /*15800*/  FFMA2 R46, R46.F32x2.HI_LO, UR4.F32, R0.reuse.F32 ;  /* 0x000000042e2e7c49 */ /* 0x100fe20009200000 */
[----:B------:R-:W2:Y:S01]  /*15810*/  MUFU.EX2 R57, R57 ;  /* 0x0000003900397308 */ /* 0x000ea20000000800 */
[----:B----4-:R-:W-:Y:S01]  /*15820*/  @!P3 FMUL R23, R23, R23 ;  /* 0x000000171717b220 */ /* 0x010fe20000400000 */
[----:B------:R-:W-:Y:S01]  /*15830*/  FSETP.GEU.AND P3, PT, R36, -126, PT ;  /* 0xc2fc00002400780b */ /* 0x000fe20003f6e000 */
[----:B------:R-:W-:Y:S01]  /*15840*/  @!P5 FMUL R60, R60, 0.5 ;  /* 0x3f0000003c3cd820 */ /* 0x000fe20000400000 */
[----:B------:R-:W-:-:S02]  /*15850*/  FFMA2 R48, R48.F32x2.HI_LO, UR4.F32, R0.F32 ;  /* 0x0000000430307c49 */ /* 0x000fc40009200000 */
[--C-:B------:R-:W-:Y:S02]  /*15860*/  FFMA2 R50, R50.F32x2.HI_LO, UR4.F32, R0.reuse.F32 ;  /* 0x0000000432327c49 */ /* 0x100fe40009200000 */
[----:B------:R-:W4:Y:S01]  /*15870*/  MUFU.EX2 R58, R58 ;  /* 0x0000003a003a7308 */ /* 0x000f220000000800 */
[----:B-----5:R-:W-:Y:S01]  /*15880*/  @!P2 FMUL R56, R56, R56 ;  /* 0x000000383838a220 */ /* 0x020fe20000400000 */
[----:B------:R-:W-:Y:S01]  /*15890*/  FSETP.GEU.AND P2, PT, R37, -126, PT ;  /* 0xc2fc00002500780b */ /* 0x000fe20003f4e000 */
[----:B------:R-:W-:Y:S01]  /*158a0*/  @!P4 FMUL R61, R61, 0.5 ;  /* 0x3f0000003d3dc820 */ /* 0x000fe20000400000 */
[--C-:B------:R-:W-:Y:S02]  /*158b0*/  FFMA2 R52, R52.F32x2.HI_LO, UR4.F32, R0.reuse.F32 ;  /* 0x0000000434347c49 */ /* 0x100fe40009200000 */
[--C-:B------:R-:W-:Y:S02]  /*158c0*/  FFMA2 R54, R54.F32x2.HI_LO, UR4.F32, R0.reuse.F32 ;  /* 0x0000000436367c49 */ /* 0x100fe40009200000 */
[----:B------:R-:W-:Y:S01]  /*158d0*/  @!P3 FMUL R36, R36, 0.5 ;  /* 0x3f0000002424b820 */ /* 0x000fe20000400000 */
[----:B--2---:R-:W-:Y:S01]  /*158e0*/  @!P1 FMUL R57, R57, R57 ;  /* 0x0000003939399220 */ /* 0x004fe20000400000 */
[----:B------:R-:W-:Y:S01]  /*158f0*/  FSETP.GEU.AND P1, PT, R38, -126, PT ;  /* 0xc2fc00002600780b */ /* 0x000fe20003f2e000 */
[----:B------:R-:W2:Y:S01]  /*15900*/  MUFU.EX2 R59, R59 ;  /* 0x0000003b003b7308 */ /* 0x000ea20000000800 */
[----:B------:R-:W-:-:S02]  /*15910*/  FFMA2 R4, R68.F32x2.HI_LO, UR4.F32, R0.F32 ;  /* 0x0000000444047c49 */ /* 0x000fc40009200000 */
[--C-:B------:R-:W-:Y:S02]  /*15920*/  FFMA2 R10, R70.F32x2.HI_LO, UR4.F32, R0.reuse.F32 ;  /* 0x00000004460a7c49 */ /* 0x100fe40009200000 */
[----:B------:R-:W-:Y:S01]  /*15930*/  @!P2 FMUL R37, R37, 0.5 ;  /* 0x3f0000002525a820 */ /* 0x000fe20000400000 */
[----:B----4-:R-:W-:Y:S01]  /*15940*/  @!P0 FMUL R58, R58, R58 ;  /* 0x0000003a3a3a8220 */ /* 0x010fe20000400000 */
[----:B------:R-:W-:Y:S01]  /*15950*/  FSETP.GEU.AND P0, PT, R39, -126, PT ;  /* 0xc2fc00002700780b */ /* 0x000fe20003f0e000 */
[----:B------:R-:W4:Y:S01]  /*15960*/  MUFU.EX2 R60, R60 ;  /* 0x0000003c003c7308 */ /* 0x000f220000000800 */
[--C-:B------:R-:W-:Y:S02]  /*15970*/  FFMA2 R8, R72.F32x2.HI_LO, UR4.F32, R0.reuse.F32 ;  /* 0x0000000448087c49 */ /* 0x100fe40009200000 */
[--C-:B------:R-:W-:Y:S02]  /*15980*/  FFMA2 R6, R74.F32x2.HI_LO, UR4.F32, R0.reuse.F32 ;  /* 0x000000044a067c49 */ /* 0x100fe40009200000 */
[----:B------:R-:W-:Y:S01]  /*15990*/  @!P1 FMUL R38, R38, 0.5 ;  /* 0x3f00000026269820 */ /* 0x000fe20000400000 */
[----:B------:R-:W-:-:S02]  /*159a0*/  FFMA2 R108, R86.F32x2.HI_LO, UR4.F32, R0.F32 ;  /* 0x00000004566c7c49 */ /* 0x000fc40009200000 */
[----:B------:R-:W5:Y:S01]  /*159b0*/  MUFU.EX2 R61, R61 ;  /* 0x0000003d003d7308 */ /* 0x000f620000000800 */
[----:B--2---:R-:W-:Y:S01]  /*159c0*/  @!P6 FMUL R59, R59, R59 ;  /* 0x0000003b3b3be220 */ /* 0x004fe20000400000 */
[----:B------:R-:W-:Y:S01]  /*159d0*/  FSETP.GEU.AND P6, PT, R40, -126, PT ;  /* 0xc2fc00002800780b */ /* 0x000fe20003fce000 */
[--C-:B------:R-:W-:Y:S02]  /*159e0*/  FFMA2 R24, R24.F32x2.HI_LO, UR4.F32, R0.reuse.F32 ;  /* 0x0000000418187c49 */ /* 0x100fe40009200000 */
[----:B------:R-:W-:Y:S01]  /*159f0*/  @!P0 FMUL R39, R39, 0.5 ;  /* 0x3f00000027278820 */ /* 0x000fe20000400000 */
[--C-:B------:R-:W-:Y:S02]  /*15a00*/  FFMA2 R26, R26.F32x2.HI_LO, UR4.F32, R0.reuse.F32 ;  /* 0x000000041a1a7c49 */ /* 0x100fe40009200000 */
[----:B------:R-:W2:Y:S01]  /*15a10*/  MUFU.EX2 R62, R36 ;  /* 0x00000024003e7308 */ /* 0x000ea20000000800 */
[----:B----4-:R-:W-:Y:S01]  /*15a20*/  @!P5 FMUL R60, R60, R60 ;  /* 0x0000003c3c3cd220 */ /* 0x010fe20000400000 */
[----:B------:R-:W-:Y:S01]  /*15a30*/  FSETP.GEU.AND P5, PT, R41, -126, PT ;  /* 0xc2fc00002900780b */ /* 0x000fe20003fae000 */
[----:B------:R-:W-:-:S02]  /*15a40*/  FFMA2 R28, R28.F32x2.HI_LO, UR4.F32, R0.F32 ;  /* 0x000000041c1c7c49 */ /* 0x000fc40009200000 */
[--C-:B------:R-:W-:Y:S02]  /*15a50*/  FFMA2 R30, R30.F32x2.HI_LO, UR4.F32, R0.reuse.F32 ;  /* 0x000000041e1e7c49 */ /* 0x100fe40009200000 */
[----:B------:R-:W-:Y:S01]  /*15a60*/  @!P6 FMUL R40, R40, 0.5 ;  /* 0x3f0000002828e820 */ /* 0x000fe20000400000 */
[----:B------:R-:W4:Y:S01]  /*15a70*/  MUFU.EX2 R63, R37 ;  /* 0x00000025003f7308 */ /* 0x000f220000000800 */
[----:B-----5:R-:W-:Y:S01]  /*15a80*/  @!P4 FMUL R61, R61, R61 ;  /* 0x0000003d3d3dc220 */ /* 0x020fe20000400000 */
[----:B------:R-:W-:Y:S01]  /*15a90*/  FSETP.GEU.AND P4, PT, R42, -126, PT ;  /* 0xc2fc00002a00780b */ /* 0x000fe20003f8e000 */
[--C-:B------:R-:W-:Y:S02]  /*15aa0*/  FFMA2 R32, R32.F32x2.HI_LO, UR4.F32, R0.reuse.F32 ;  /* 0x0000000420207c49 */ /* 0x100fe40009200000 */
[----:B------:R-:W-:Y:S02]  /*15ab0*/  FFMA2 R34, R34.F32x2.HI_LO, UR4.F32, R0.F32 ;  /* 0x0000000422227c49 */ /* 0x000fe40009200000 */
[----:B------:R-:W-:Y:S01]  /*15ac0*/  @!P5 FMUL R41, R41, 0.5 ;  /* 0x3f0000002929d820 */ /* 0x000fe20000400000 */
[----:B------:R-:W5:Y:S01]  /*15ad0*/  MUFU.EX2 R64, R38 ;  /* 0x0000002600407308 */ /* 0x000f620000000800 */
[----:B--2---:R-:W-:Y:S01]  /*15ae0*/  @!P3 FMUL R62, R62, R62 ;  /* 0x0000003e3e3eb220 */ /* 0x004fe20000400000 */
[----:B------:R-:W-:-:S05]  /*15af0*/  FSETP.GEU.AND P3, PT, R43, -126, PT ;  /* 0xc2fc00002b00780b */ /* 0x000fca0003f6e000 */
[----:B------:R-:W-:Y:S01]  /*15b00*/  @!P4 FMUL R42, R42, 0.5 ;  /* 0x3f0000002a2ac820 */ /* 0x000fe20000400000 */
[----:B------:R-:W2:Y:S01]  /*15b10*/  MUFU.EX2 R65, R39 ;  /* 0x0000002700417308 */ /* 0x000ea20000000800 */
[----:B----4-:R-:W-:Y:S01]  /*15b20*/  @!P2 FMUL R63, R63, R63 ;  /* 0x0000003f3f3fa220 */ /* 0x010fe20000400000 */
[----:B------:R-:W-:-:S05]  /*15b30*/  FSETP.GEU.AND P2, PT, R44, -126, PT ;  /* 0xc2fc00002c00780b */ /* 0x000fca0003f4e000 */
[----:B------:R-:W-:Y:S01]  /*15b40*/  @!P3 FMUL R43, R43, 0.5 ;  /* 0x3f0000002b2bb820 */ /* 0x000fe20000400000 */
[----:B------:R-:W4:Y:S01]  /*15b50*/  MUFU.EX2 R66, R40 ;  /* 0x0000002800427308 */ /* 0x000f220000000800 */
[----:B-----5:R-:W-:Y:S01]  /*15b60*/  @!P1 FMUL R64, R64, R64 ;  /* 0x0000004040409220 */ /* 0x020fe20000400000 */
[----:B------:R-:W-:-:S05]  /*15b70*/  FSETP.GEU.AND P1, PT, R45, -126, PT ;  /* 0xc2fc00002d00780b */ /* 0x000fca0003f2e000 */
[----:B------:R-:W-:Y:S01]  /*15b80*/  @!P2 FMUL R44, R44, 0.5 ;  /* 0x3f0000002c2ca820 */ /* 0x000fe20000400000 */
[----:B------:R-:W5:Y:S01]  /*15b90*/  MUFU.EX2 R67, R41 ;  /* 0x0000002900437308 */ /* 0x000f620000000800 */
[----:B--2---:R-:W-:Y:S01]  /*15ba0*/  @!P0 FMUL R65, R65, R65 ;  /* 0x0000004141418220 */ /* 0x004fe20000400000 */
[----:B------:R-:W-:-:S05]  /*15bb0*/  FSETP.GEU.AND P0, PT, R46, -126, PT ;  /* 0xc2fc00002e00780b */ /* 0x000fca0003f0e000 */
[----:B------:R-:W-:Y:S01]  /*15bc0*/  @!P1 FMUL R45, R45, 0.5 ;  /* 0x3f0000002d2d9820 */ /* 0x000fe20000400000 */
[----:B-1----:R-:W1:Y:S01]  /*15bd0*/  MUFU.EX2 R90, R42 ;  /* 0x0000002a005a7308 */ /* 0x002e620000000800 */
[----:B----4-:R-:W-:Y:S01]  /*15be0*/  @!P6 FMUL R66, R66, R66 ;  /* 0x000000424242e220 */ /* 0x010fe20000400000 */
[----:B------:R-:W-:-:S05]  /*15bf0*/  FSETP.GEU.AND P6, PT, R47, -126, PT ;  /* 0xc2fc00002f00780b */ /* 0x000fca0003fce000 */
[----:B------:R-:W-:Y:S01]  /*15c00*/  @!P0 FMUL R46, R46, 0.5 ;  /* 0x3f0000002e2e8820 */ /* 0x000fe20000400000 */
[----:B------:R-:W2:Y:S01]  /*15c10*/  MUFU.EX2 R91, R43 ;  /* 0x0000002b005b7308 */ /* 0x000ea20000000800 */
[----:B-----5:R-:W-:Y:S01]  /*15c20*/  @!P5 FMUL R67, R67, R67 ;  /* 0x000000434343d220 */ /* 0x020fe20000400000 */
[----:B------:R-:W-:-:S05]  /*15c30*/  FSETP.GEU.AND P5, PT, R48, -126, PT ;  /* 0xc2fc00003000780b */ /* 0x000fca0003fae000 */
[----:B------:R-:W-:Y:S01]  /*15c40*/  @!P6 FMUL R47, R47, 0.5 ;  /* 0x3f0000002f2fe820 */ /* 0x000fe20000400000 */
[----:B------:R-:W4:Y:S01]  /*15c50*/  MUFU.EX2 R92, R44 ;  /* 0x0000002c005c7308 */ /* 0x000f220000000800 */
[----:B-1----:R-:W-:Y:S01]  /*15c60*/  @!P4 FMUL R90, R90, R90 ;  /* 0x0000005a5a5ac220 */ /* 0x002fe20000400000 */
[----:B------:R-:W-:-:S05]  /*15c70*/  FSETP.GEU.AND P4, PT, R49, -126, PT ;  /* 0xc2fc00003100780b */ /* 0x000fca0003f8e000 */
[----:B------:R-:W-:Y:S01]  /*15c80*/  @!P5 FMUL R48, R48, 0.5 ;  /* 0x3f0000003030d820 */ /* 0x000fe20000400000 */
[----:B------:R-:W1:Y:S01]  /*15c90*/  MUFU.EX2 R93, R45 ;  /* 0x0000002d005d7308 */ /* 0x000e620000000800 */
        /* <DEDUP_REMOVED lines=25> */
[----:B------:R-:W-:-:S04]  /*15e30*/  FSETP.GEU.AND P4, PT, R4, -126, PT ;  /* 0xc2fc00000400780b */ /* 0x000fc80003f8e000 */
[----:B------:R-:W-:Y:S01]  /*15e40*/  F2FP.BF16.F32.PACK_AB R36, R97, R96 ;  /* 0x000000606124723e */ /* 0x000fe200000010ff */
[----:B------:R-:W-:Y:S01]  /*15e50*/  @!P5 FMUL R55, R55, 0.5 ;  /* 0x3f0000003737d820 */ /* 0x000fe20000400000 */
[----:B------:R-:W2:Y:S01]  /*15e60*/  MUFU.EX2 R100, R52 ;  /* 0x0000003400647308 */ /* 0x000ea20000000800 */
[----:B----4-:R-:W-:Y:S01]  /*15e70*/  @!P3 FMUL R98, R98, R98 ;  /* 0x000000626262b220 */ /* 0x010fe20000400000 */
[----:B------:R-:W-:-:S05]  /*15e80*/  FSETP.GEU.AND P3, PT, R5, -126, PT ;  /* 0xc2fc00000500780b */ /* 0x000fca0003f6e000 */
[----:B------:R-:W-:Y:S01]  /*15e90*/  @!P4 FMUL R4, R4, 0.5 ;  /* 0x3f0000000404c820 */ /* 0x000fe20000400000 */
[----:B------:R-:W4:Y:S01]  /*15ea0*/  MUFU.EX2 R101, R53 ;  /* 0x0000003500657308 */ /* 0x000f220000000800 */
[----:B-1----:R-:W-:Y:S01]  /*15eb0*/  @!P2 FMUL R99, R99, R99 ;  /* 0x000000636363a220 */ /* 0x002fe20000400000 */
[----:B------:R-:W-:-:S04]  /*15ec0*/  FSETP.GEU.AND P2, PT, R10, -126, PT ;  /* 0xc2fc00000a00780b */ /* 0x000fc80003f4e000 */
[----:B------:R-:W-:Y:S01]  /*15ed0*/  F2FP.BF16.F32.PACK_AB R37, R99, R98 ;  /* 0x000000626325723e */ /* 0x000fe200000010ff */
[----:B------:R-:W-:Y:S01]  /*15ee0*/  @!P3 FMUL R5, R5, 0.5 ;  /* 0x3f0000000505b820 */ /* 0x000fe20000400000 */
[----:B------:R-:W1:Y:S01]  /*15ef0*/  MUFU.EX2 R68, R54 ;  /* 0x0000003600447308 */ /* 0x000e620000000800 */
[----:B--2---:R-:W-:Y:S01]  /*15f00*/  @!P1 FMUL R100, R100, R100 ;  /* 0x0000006464649220 */ /* 0x004fe20000400000 */
[----:B------:R-:W-:-:S05]  /*15f10*/  FSETP.GEU.AND P1, PT, R11, -126, PT ;  /* 0xc2fc00000b00780b */ /* 0x000fca0003f2e000 */
[----:B------:R-:W-:Y:S01]  /*15f20*/  @!P2 FMUL R10, R10, 0.5 ;  /* 0x3f0000000a0aa820 */ /* 0x000fe20000400000 */
[----:B------:R-:W2:Y:S01]  /*15f30*/  MUFU.EX2 R69, R55 ;  /* 0x0000003700457308 */ /* 0x000ea20000000800 */
[----:B----4-:R-:W-:Y:S01]  /*15f40*/  @!P0 FMUL R101, R101, R101 ;  /* 0x0000006565658220 */ /* 0x010fe20000400000 */
[----:B------:R-:W-:-:S04]  /*15f50*/  FSETP.GEU.AND P0, PT, R8, -126, PT ;  /* 0xc2fc00000800780b */ /* 0x000fc80003f0e000 */
[----:B------:R-:W-:Y:S01]  /*15f60*/  F2FP.BF16.F32.PACK_AB R38, R101, R100 ;  /* 0x000000646526723e */ /* 0x000fe200000010ff */
[----:B------:R-:W-:Y:S01]  /*15f70*/  @!P1 FMUL R11, R11, 0.5 ;  /* 0x3f0000000b0b9820 */ /* 0x000fe20000400000 */
[----:B------:R-:W4:Y:S01]  /*15f80*/  MUFU.EX2 R70, R4 ;  /* 0x0000000400467308 */ /* 0x000f220000000800 */
[----:B-1----:R-:W-:Y:S01]  /*15f90*/  @!P6 FMUL R68, R68, R68 ;  /* 0x000000444444e220 */ /* 0x002fe20000400000 */
[----:B------:R-:W-:-:S05]  /*15fa0*/  FSETP.GEU.AND P6, PT, R9, -126, PT ;  /* 0xc2fc00000900780b */ /* 0x000fca0003fce000 */
[----:B------:R-:W-:Y:S01]  /*15fb0*/  @!P0 FMUL R8, R8, 0.5 ;  /* 0x3f00000008088820 */ /* 0x000fe20000400000 */
[----:B------:R1:W5:Y:S01]  /*15fc0*/  MUFU.EX2 R71, R5 ;  /* 0x0000000500477308 */ /* 0x0003620000000800 */
        /* <DEDUP_REMOVED lines=8> */
[----:B------:R4:W3:Y:S01]  /*16050*/  MUFU.EX2 R73, R11 ;  /* 0x0000000b00497308 */ /* 0x0008e20000000800 */
[----:B-1----:R-:W-:Y:S02]  /*16060*/  FFMA2 R4, R76.F32x2.HI_LO, UR4.F32, R0.F32 ;  /* 0x000000044c047c49 */ /* 0x002fe40009200000 */
[----:B-----5:R-:W-:-:S03]  /*16070*/  @!P3 FMUL R71, R71, R71 ;  /* 0x000000474747b220 */ /* 0x020fc60000400000 */
[----:B------:R-:W-:Y:S01]  /*16080*/  FSETP.GEU.AND P3, PT, R4, -126, PT ;  /* 0xc2fc00000400780b */ /* 0x000fe20003f6e000 */
[----:B------:R-:W-:Y:S01]  /*16090*/  @!P4 FMUL R7, R7, 0.5 ;  /* 0x3f0000000707c820 */ /* 0x000fe20000400000 */
[----:B------:R-:W1:Y:S01]  /*160a0*/  MUFU.EX2 R74, R8 ;  /* 0x00000008004a7308 */ /* 0x000e620000000800 */
[----:B--2---:R-:W-:Y:S01]  /*160b0*/  @!P2 FMUL R72, R72, R72 ;  /* 0x000000484848a220 */ /* 0x004fe20000400000 */
[----:B------:R-:W-:Y:S02]  /*160c0*/  FSETP.GEU.AND P2, PT, R5, -126, PT ;  /* 0xc2fc00000500780b */ /* 0x000fe40003f4e000 */
[----:B------:R-:W-:-:S04]  /*160d0*/  F2FP.BF16.F32.PACK_AB R40, R71, R70 ;  /* 0x000000464728723e */ /* 0x000fc800000010ff */
[----:B------:R2:W5:Y:S01]  /*160e0*/  MUFU.EX2 R75, R9 ;  /* 0x00000009004b7308 */ /* 0x0005620000000800 */
[----:B----4-:R-:W-:Y:S02]  /*160f0*/  FFMA2 R10, R78.F32x2.HI_LO, UR4.F32, R0.F32 ;  /* 0x000000044e0a7c49 */ /* 0x010fe40009200000 */
[----:B---3--:R-:W-:Y:S01]  /*16100*/  @!P1 FMUL R73, R73, R73 ;  /* 0x0000004949499220 */ /* 0x008fe20000400000 */
[----:B------:R-:W-:Y:S02]  /*16110*/  @!P3 FMUL R4, R4, 0.5 ;  /* 0x3f0000000404b820 */ /* 0x000fe40000400000 */
[----:B------:R-:W-:Y:S01]  /*16120*/  FSETP.GEU.AND P1, PT, R10, -126, PT ;  /* 0xc2fc00000a00780b */ /* 0x000fe20003f2e000 */
[----:B------:R-:W-:Y:S01]  /*16130*/  @!P2 FMUL R5, R5, 0.5 ;  /* 0x3f0000000505a820 */ /* 0x000fe20000400000 */
[----:B------:R-:W3:Y:S01]  /*16140*/  MUFU.EX2 R76, R6 ;  /* 0x00000006004c7308 */ /* 0x000ee20000000800 */
[----:B-1----:R-:W-:Y:S01]  /*16150*/  @!P0 FMUL R74, R74, R74 ;  /* 0x0000004a4a4a8220 */ /* 0x002fe20000400000 */
[----:B------:R-:W-:-:S02]  /*16160*/  FSETP.GEU.AND P0, PT, R11, -126, PT ;  /* 0xc2fc00000b00780b */ /* 0x000fc40003f0e000 */
[----:B------:R-:W-:-:S04]  /*16170*/  F2FP.BF16.F32.PACK_AB R41, R73, R72 ;  /* 0x000000484929723e */ /* 0x000fc800000010ff */
[----:B------:R1:W4:Y:S01]  /*16180*/  MUFU.EX2 R77, R7 ;  /* 0x00000007004d7308 */ /* 0x0003220000000800 */
[----:B--2---:R-:W-:Y:S02]  /*16190*/  FFMA2 R8, R80.F32x2.HI_LO, UR4.F32, R0.F32 ;  /* 0x0000000450087c49 */ /* 0x004fe40009200000 */
[----:B------:R-:W-:Y:S01]  /*161a0*/  @!P1 FMUL R10, R10, 0.5 ;  /* 0x3f0000000a0a9820 */ /* 0x000fe20000400000 */
[----:B-----5:R-:W-:Y:S02]  /*161b0*/  @!P6 FMUL R75, R75, R75 ;  /* 0x0000004b4b4be220 */ /* 0x020fe40000400000 */
[----:B------:R-:W-:Y:S01]  /*161c0*/  FSETP.GEU.AND P6, PT, R8, -126, PT ;  /* 0xc2fc00000800780b */ /* 0x000fe20003fce000 */
[----:B------:R-:W-:Y:S01]  /*161d0*/  @!P0 FMUL R11, R11, 0.5 ;  /* 0x3f0000000b0b8820 */ /* 0x000fe20000400000 */
[----:B------:R-:W2:Y:S01]  /*161e0*/  MUFU.EX2 R78, R4 ;  /* 0x00000004004e7308 */ /* 0x000ea20000000800 */
[----:B---3--:R-:W-:Y:S01]  /*161f0*/  @!P5 FMUL R76, R76, R76 ;  /* 0x0000004c4c4cd220 */ /* 0x008fe20000400000 */
[----:B------:R-:W-:-:S02]  /*16200*/  FSETP.GEU.AND P5, PT, R9, -126, PT ;  /* 0xc2fc00000900780b */ /* 0x000fc40003fae000 */
[----:B------:R-:W-:-:S04]  /*16210*/  F2FP.BF16.F32.PACK_AB R42, R75, R74 ;  /* 0x0000004a4b2a723e */ /* 0x000fc800000010ff */
[----:B------:R3:W5:Y:S01]  /*16220*/  MUFU.EX2 R79, R5 ;  /* 0x00000005004f7308 */ /* 0x0007620000000800 */
[----:B-1----:R-:W-:Y:S02]  /*16230*/  FFMA2 R6, R82.F32x2.HI_LO, UR4.F32, R0.F32 ;  /* 0x0000000452067c49 */ /* 0x002fe40009200000 */
[----:B----4-:R-:W-:Y:S01]  /*16240*/  @!P4 FMUL R77, R77, R77 ;  /* 0x0000004d4d4dc220 */ /* 0x010fe20000400000 */
[----:B------:R-:W-:Y:S02]  /*16250*/  @!P6 FMUL R8, R8, 0.5 ;  /* 0x3f0000000808e820 */ /* 0x000fe40000400000 */
[----:B------:R-:W-:Y:S01]  /*16260*/  FSETP.GEU.AND P4, PT, R6, -126, PT ;  /* 0xc2fc00000600780b */ /* 0x000fe20003f8e000 */
[----:B------:R-:W-:Y:S01]  /*16270*/  @!P5 FMUL R9, R9, 0.5 ;  /* 0x3f0000000909d820 */ /* 0x000fe20000400000 */
[----:B------:R-:W1:Y:S01]  /*16280*/  MUFU.EX2 R80, R10 ;  /* 0x0000000a00507308 */ /* 0x000e620000000800 */
[----:B--2---:R-:W-:Y:S01]  /*16290*/  @!P3 FMUL R78, R78, R78 ;  /* 0x0000004e4e4eb220 */ /* 0x004fe20000400000 */
[----:B------:R-:W-:-:S02]  /*162a0*/  FSETP.GEU.AND P3, PT, R7, -126, PT ;  /* 0xc2fc00000700780b */ /* 0x000fc40003f6e000 */
[----:B------:R-:W-:-:S04]  /*162b0*/  F2FP.BF16.F32.PACK_AB R43, R77, R76 ;  /* 0x0000004c4d2b723e */ /* 0x000fc800000010ff */
[----:B------:R-:W2:Y:S01]  /*162c0*/  MUFU.EX2 R81, R11 ;  /* 0x0000000b00517308 */ /* 0x000ea20000000800 */
[----:B---3--:R-:W-:Y:S01]  /*162d0*/  FFMA2 R4, R84.F32x2.HI_LO, UR4.F32, R0.F32 ;  /* 0x0000000454047c49 */ /* 0x008fe20009200000 */
[----:B------:R-:W-:Y:S01]  /*162e0*/  USHF.R.U32.HI UR4, URZ, 0x15, UR39 ;  /* 0x00000015ff047899 */ /* 0x000fe20008011627 */
[----:B-----5:R-:W-:Y:S01]  /*162f0*/  @!P2 FMUL R79, R79, R79 ;  /* 0x0000004f4f4fa220 */ /* 0x020fe20000400000 */
[----:B------:R-:W-:Y:S01]  /*16300*/  @!P4 FMUL R6, R6, 0.5 ;  /* 0x3f0000000606c820 */ /* 0x000fe20000400000 */
[----:B------:R-:W-:Y:S02]  /*16310*/  MOV R0, UR46 ;  /* 0x0000002e00007c02 */ /* 0x000fe40008000f00 */
[----:B------:R-:W-:Y:S01]  /*16320*/  FSETP.GEU.AND P2, PT, R4, -126, PT ;  /* 0xc2fc00000400780b */ /* 0x000fe20003f4e000 */
[----:B------:R-:W-:Y:S01]  /*16330*/  @!P3 FMUL R7, R7, 0.5 ;  /* 0x3f0000000707b820 */ /* 0x000fe20000400000 */
[----:B-1----:R-:W-:Y:S01]  /*16340*/  @!P1 FMUL R80, R80, R80 ;  /* 0x0000005050509220 */ /* 0x002fe20000400000 */
[----:B------:R-:W-:Y:S01]  /*16350*/  FSETP.GEU.AND P1, PT, R5, -126, PT ;  /* 0xc2fc00000500780b */ /* 0x000fe20003f2e000 */
[----:B------:R-:W1:Y:S01]  /*16360*/  MUFU.EX2 R82, R8 ;  /* 0x0000000800527308 */ /* 0x000e620000000800 */
[----:B------:R-:W-:Y:S01]  /*16370*/  MOV R3, UR4 ;  /* 0x0000000400037c02 */ /* 0x000fe20008000f00 */
[----:B------:R3:W-:Y:S01]  /*16380*/  SYNCS.ARRIVE.TRANS64.A1T0 RZ, [R0+UR37+0x1c0d0], RZ ;  /* 0x01c0d0ff00ff79a7 */ /* 0x0007e20008100025 */
[----:B------:R-:W-:Y:S01]  /*16390*/  F2FP.BF16.F32.PACK_AB R44, R79, R78 ;  /* 0x0000004e4f2c723e */ /* 0x000fe200000010ff */
[----:B--2---:R-:W-:Y:S01]  /*163a0*/  @!P0 FMUL R81, R81, R81 ;  /* 0x0000005151518220 */ /* 0x004fe20000400000 */
[----:B------:R-:W-:-:S03]  /*163b0*/  FSETP.GEU.AND P0, PT, R108, -126, PT ;  /* 0xc2fc00006c00780b */ /* 0x000fc60003f0e000 */
[----:B------:R-:W2:Y:S01]  /*163c0*/  MUFU.EX2 R83, R9 ;  /* 0x0000000900537308 */ /* 0x000ea20000000800 */
[----:B------:R-:W-:Y:S01]  /*163d0*/  @!P2 FMUL R4, R4, 0.5 ;  /* 0x3f0000000404a820 */ /* 0x000fe20000400000 */
[----:B------:R-:W-:Y:S02]  /*163e0*/  F2FP.BF16.F32.PACK_AB R45, R81, R80 ;  /* 0x00000050512d723e */ /* 0x000fe400000010ff */
[----:B------:R-:W-:-:S04]  /*163f0*/  @!P1 FMUL R5, R5, 0.5 ;  /* 0x3f00000005059820 */ /* 0x000fc80000400000 */
[----:B------:R-:W4:Y:S01]  /*16400*/  MUFU.EX2 R84, R6 ;  /* 0x0000000600547308 */ /* 0x000f220000000800 */
[----:B-1----:R-:W-:Y:S01]  /*16410*/  @!P6 FMUL R82, R82, R82 ;  /* 0x000000525252e220 */ /* 0x002fe20000400000 */
[----:B------:R-:W-:Y:S01]  /*16420*/  FSETP.GEU.AND P6, PT, R109, -126, PT ;  /* 0xc2fc00006d00780b */ /* 0x000fe20003fce000 */
[----:B------:R-:W-:-:S05]  /*16430*/  @!P0 FMUL R108, R108, 0.5 ;  /* 0x3f0000006c6c8820 */ /* 0x000fca0000400000 */
        /* <DEDUP_REMOVED lines=34> */
[----:B------:R-:W-:Y:S02]  /*16660*/  FSETP.GEU.AND P5, PT, R31, -126, PT ;  /* 0xc2fc00001f00780b */ /* 0x000fe40003fae000 */
[----:B------:R-:W-:-:S03]  /*16670*/  F2FP.BF16.F32.PACK_AB R24, R17, R16 ;  /* 0x000000101118723e */ /* 0x000fc600000010ff */
[----:B------:R-:W-:Y:S01]  /*16680*/  @!P6 FMUL R30, R30, 0.5 ;  /* 0x3f0000001e1ee820 */ /* 0x000fe20000400000 */
[----:B------:R-:W4:Y:S01]  /*16690*/  MUFU.EX2 R113, R27 ;  /* 0x0000001b00717308 */ /* 0x000f220000000800 */
[----:B-1----:R-:W-:Y:S01]  /*166a0*/  @!P4 FMUL R111, R111, R111 ;  /* 0x0000006f6f6fc220 */ /* 0x002fe20000400000 */
[----:B------:R-:W-:Y:S02]  /*166b0*/  FSETP.GEU.AND P4, PT, R32, -126, PT ;  /* 0xc2fc00002000780b */ /* 0x000fe40003f8e000 */
[----:B------:R-:W-:Y:S02]  /*166c0*/  F2FP.BF16.F32.PACK_AB R25, R19, R18 ;  /* 0x000000121319723e */ /* 0x000fe400000010ff */
[----:B------:R-:W-:Y:S01]  /*166d0*/  F2FP.BF16.F32.PACK_AB R50, R111, R110 ;  /* 0x0000006e6f32723e */ /* 0x000fe200000010ff */
[----:B------:R-:W-:Y:S01]  /*166e0*/  @!P5 FMUL R31, R31, 0.5 ;  /* 0x3f0000001f1fd820 */ /* 0x000fe20000400000 */
[----:B------:R-:W1:Y:S01]  /*166f0*/  MUFU.EX2 R114, R28 ;  /* 0x0000001c00727308 */ /* 0x000e620000000800 */
[----:B--2---:R-:W-:Y:S01]  /*16700*/  @!P3 FMUL R112, R112, R112 ;  /* 0x000000707070b220 */ /* 0x004fe20000400000 */
[----:B------:R-:W-:-:S02]  /*16710*/  FSETP.GEU.AND P3, PT, R33, -126, PT ;  /* 0xc2fc00002100780b */ /* 0x000fc40003f6e000 */
[----:B------:R-:W-:-:S03]  /*16720*/  F2FP.BF16.F32.PACK_AB R26, R23, R22 ;  /* 0x00000016171a723e */ /* 0x000fc600000010ff */
[----:B------:R-:W-:Y:S01]  /*16730*/  @!P4 FMUL R32, R32, 0.5 ;  /* 0x3f0000002020c820 */ /* 0x000fe20000400000 */
[----:B------:R-:W2:Y:S01]  /*16740*/  MUFU.EX2 R115, R29 ;  /* 0x0000001d00737308 */ /* 0x000ea20000000800 */
[----:B----4-:R-:W-:Y:S01]  /*16750*/  @!P2 FMUL R113, R113, R113 ;  /* 0x000000717171a220 */ /* 0x010fe20000400000 */
[----:B------:R-:W-:Y:S02]  /*16760*/  FSETP.GEU.AND P2, PT, R34, -126, PT ;  /* 0xc2fc00002200780b */ /* 0x000fe40003f4e000 */
[----:B------:R-:W-:Y:S02]  /*16770*/  F2FP.BF16.F32.PACK_AB R27, R57, R56 ;  /* 0x00000038391b723e */ /* 0x000fe400000010ff */
[----:B------:R-:W-:Y:S01]  /*16780*/  F2FP.BF16.F32.PACK_AB R51, R113, R112 ;  /* 0x000000707133723e */ /* 0x000fe200000010ff */
[----:B------:R-:W-:Y:S01]  /*16790*/  @!P3 FMUL R33, R33, 0.5 ;  /* 0x3f0000002121b820 */ /* 0x000fe20000400000 */
[----:B------:R-:W4:Y:S01]  /*167a0*/  MUFU.EX2 R116, R30 ;  /* 0x0000001e00747308 */ /* 0x000f220000000800 */
[----:B-1----:R-:W-:Y:S01]  /*167b0*/  @!P1 FMUL R114, R114, R114 ;  /* 0x0000007272729220 */ /* 0x002fe20000400000 */
[----:B------:R-:W-:-:S02]  /*167c0*/  FSETP.GEU.AND P1, PT, R35, -126, PT ;  /* 0xc2fc00002300780b */ /* 0x000fc40003f2e000 */
[----:B------:R-:W-:-:S03]  /*167d0*/  F2FP.BF16.F32.PACK_AB R28, R59, R58 ;  /* 0x0000003a3b1c723e */ /* 0x000fc600000010ff */
[----:B------:R-:W-:Y:S01]  /*167e0*/  @!P2 FMUL R34, R34, 0.5 ;  /* 0x3f0000002222a820 */ /* 0x000fe20000400000 */
[----:B------:R-:W1:Y:S01]  /*167f0*/  MUFU.EX2 R117, R31 ;  /* 0x0000001f00757308 */ /* 0x000e620000000800 */
[----:B--2---:R-:W-:Y:S01]  /*16800*/  @!P0 FMUL R115, R115, R115 ;  /* 0x0000007373738220 */ /* 0x004fe20000400000 */
[----:B------:R-:W-:Y:S02]  /*16810*/  LOP3.LUT P0, RZ, R3, 0x3, R2, 0x48, !PT ;  /* 0x0000000303ff7812 */ /* 0x000fe40007804802 */
[----:B------:R-:W-:Y:S02]  /*16820*/  F2FP.BF16.F32.PACK_AB R29, R61, R60 ;  /* 0x0000003c3d1d723e */ /* 0x000fe400000010ff */
[----:B------:R-:W-:Y:S01]  /*16830*/  F2FP.BF16.F32.PACK_AB R52, R115, R114 ;  /* 0x000000727334723e */ /* 0x000fe200000010ff */
[----:B------:R-:W-:Y:S01]  /*16840*/  @!P1 FMUL R35, R35, 0.5 ;  /* 0x3f00000023239820 */ /* 0x000fe20000400000 */
[----:B------:R-:W2:Y:S01]  /*16850*/  MUFU.EX2 R120, R32 ;  /* 0x0000002000787308 */ /* 0x000ea20000000800 */
[----:B----4-:R-:W-:Y:S01]  /*16860*/  @!P6 FMUL R116, R116, R116 ;  /* 0x000000747474e220 */ /* 0x010fe20000400000 */
[----:B------:R-:W-:-:S06]  /*16870*/  F2FP.BF16.F32.PACK_AB R30, R63, R62 ;  /* 0x0000003e3f1e723e */ /* 0x000fcc00000010ff */
[----:B------:R-:W4:Y:S01]  /*16880*/  MUFU.EX2 R121, R33 ;  /* 0x0000002100797308 */ /* 0x000f220000000800 */
[----:B-1----:R-:W-:Y:S01]  /*16890*/  @!P5 FMUL R117, R117, R117 ;  /* 0x000000757575d220 */ /* 0x002fe20000400000 */
[----:B------:R-:W-:-:S04]  /*168a0*/  F2FP.BF16.F32.PACK_AB R31, R65, R64 ;  /* 0x00000040411f723e */ /* 0x000fc800000010ff */
[----:B------:R-:W-:Y:S02]  /*168b0*/  F2FP.BF16.F32.PACK_AB R53, R117, R116 ;  /* 0x000000747535723e */ /* 0x000fe400000010ff */
[----:B------:R-:W1:Y:S01]  /*168c0*/  MUFU.EX2 R118, R34 ;  /* 0x0000002200767308 */ /* 0x000e620000000800 */
[----:B--2---:R-:W-:Y:S01]  /*168d0*/  @!P4 FMUL R120, R120, R120 ;  /* 0x000000787878c220 */ /* 0x004fe20000400000 */
[----:B------:R-:W-:-:S06]  /*168e0*/  F2FP.BF16.F32.PACK_AB R32, R67, R66 ;  /* 0x000000424320723e */ /* 0x000fcc00000010ff */
[----:B------:R-:W2:Y:S01]  /*168f0*/  MUFU.EX2 R119, R35 ;  /* 0x0000002300777308 */ /* 0x000ea20000000800 */
[----:B----4-:R-:W-:Y:S01]  /*16900*/  @!P3 FMUL R121, R121, R121 ;  /* 0x000000797979b220 */ /* 0x010fe20000400000 */
[----:B------:R-:W-:-:S04]  /*16910*/  F2FP.BF16.F32.PACK_AB R33, R91, R90 ;  /* 0x0000005a5b21723e */ /* 0x000fc800000010ff */
[----:B------:R-:W-:Y:S01]  /*16920*/  F2FP.BF16.F32.PACK_AB R54, R121, R120 ;  /* 0x000000787936723e */ /* 0x000fe200000010ff */
[----:B-1----:R-:W-:Y:S01]  /*16930*/  @!P2 FMUL R118, R118, R118 ;  /* 0x000000767676a220 */ /* 0x002fe20000400000 */
[----:B------:R-:W-:Y:S01]  /*16940*/  F2FP.BF16.F32.PACK_AB R34, R93, R92 ;  /* 0x0000005c5d22723e */ /* 0x000fe200000010ff */
[----:B--2---:R-:W-:Y:S01]  /*16950*/  @!P1 FMUL R119, R119, R119 ;  /* 0x0000007777779220 */ /* 0x004fe20000400000 */
[----:B------:R-:W-:-:S04]  /*16960*/  F2FP.BF16.F32.PACK_AB R35, R95, R94 ;  /* 0x0000005e5f23723e */ /* 0x000fc800000010ff */
        /* <DEDUP_REMOVED lines=18> */
.L_x_286:
        /* <DEDUP_REMOVED lines=8> */
.L_x_287:
[----:B------:R-:W-:Y:S02]  /*16b10*/  UISETP.NE.AND UP0, UPT, UR58, URZ, UPT ;  /* 0x000000ff3a00728c */ /* 0x000fe4000bf05270 */
[----:B------:R-:W-:-:S09]  /*16b20*/  UIADD3 UR4, UPT, UPT, UR37, 0x1c068, URZ ;  /* 0x0001c06825047890 */ /* 0x000fd2000fffe0ff */
[----:B------:R-:W-:Y:S02]  /*16b30*/  @UP0 UIADD3 UR4, UPT, UPT, UR37, 0x1c058, URZ ;  /* 0x0001c05825040890 */ /* 0x000fe4000fffe0ff */
[----:B------:R-:W-:Y:S02]  /*16b40*/  UISETP.NE.AND UP0, UPT, UR47, URZ, UPT ;  /* 0x000000ff2f00728c */ /* 0x000fe4000bf05270 */
[----:B------:R-:W-:-:S09]  /*16b50*/  UPRMT UR4, UR38, 0x654, UR4 ;  /* 0x0000065426047896 */ /* 0x000fd20008000004 */
[----:B--2---:R-:W-:Y:S01]  /*16b60*/  SYNCS.ARRIVE.TRANS64.RED.A1T0 RZ, [UR4], RZ ;  /* 0x000000ffffff79a7 */ /* 0x004fe20008100404 */
[----:B------:R-:W-:Y:S05]  /*16b70*/  BRA.U UP0, `(.L_x_288) ;  /* 0x0000000100047547 */ /* 0x000fea000b800000 */
[----:B------:R-:W-:Y:S05]  /*16b80*/  BPT.TRAP 0x1 ;  /* 0x000000040000795c */ /* 0x000fea0000300000 */
.L_x_288:
        /* <DEDUP_REMOVED lines=13> */
.L_x_442:
[----:B------:R-:W-:Y:S01]  /*16c60*/  BSSY.RECONVERGENT B0, `(.L_x_290) ;  /* 0x000000b000007945 */ /* 0x000fe20003800200 */
[----:B--2---:R-:W-:-:S03]  /*16c70*/  MOV R3, 0x3f000000 ;  /* 0x3f00000000037802 */ /* 0x004fc60000000f00 */
[----:B------:R-:W-:Y:S05]  /*16c80*/  @!P1 BRA `(.L_x_291) ;  /* 0x0000000000209947 */ /* 0x000fea0003800000 */
[----:B------:R-:W2:Y:S01]  /*16c90*/  LDCU UR4, c[0x0][0x704] ;  /* 0x0000e080ff0477ac */ /* 0x000ea20008000800 */
[----:B------:R-:W-:-:S04]  /*16ca0*/  FADD R0, -R103, R89 ;  /* 0x0000005967007221 */ /* 0x000fc80000000100 */
[----:B--2---:R-:W-:-:S05]  /*16cb0*/  FMUL R0, R0, UR4 ;  /* 0x0000000400007c20 */ /* 0x004fca0008400000 */
[----:B------:R-:W-:-:S13]  /*16cc0*/  FSETP.GEU.AND P1, PT, R0, -126, PT ;  /* 0xc2fc00000000780b */ /* 0x000fda0003f2e000 */
[----:B------:R-:W-:-:S04]  /*16cd0*/  @!P1 FMUL R0, R0, 0.5 ;  /* 0x3f00000000009820 */ /* 0x000fc80000400000 */
[----:B------:R-:W2:Y:S02]  /*16ce0*/  MUFU.EX2 R3, R0 ;  /* 0x0000000000037308 */ /* 0x000ea40000000800 */
[----:B--2---:R-:W-:-:S04]  /*16cf0*/  @!P1 FMUL R3, R3, R3 ;  /* 0x0000000303039220 */ /* 0x004fc80000400000 */
[----:B------:R-:W-:Y:S02]  /*16d00*/  FMUL R3, R3, 0.5 ;  /* 0x3f00000003037820 */ /* 0x000fe40000400000 */
.L_x_291:
[----:B------:R-:W-:Y:S05]  /*16d10*/  BSYNC.RECONVERGENT B0 ;  /* 0x0000000000007941 */ /* 0x000fea0003800200 */
.L_x_290:
[----:B------:R-:W-:Y:S01]  /*16d20*/  FMUL R88, R3, R88 ;  /* 0x0000005803587220 */ /* 0x000fe20000400000 */
[----:B------:R-:W-:Y:S02]  /*16d30*/  FADD2 R56, R56.F32x2.HI_LO, R94.F32x2.HI_LO ;  /* 0x0000005e3838724b */ /* 0x000fe40000000000 */
        /* <DEDUP_REMOVED lines=27> */
[----:B------:R-:W-:Y:S05]  /*16ef0*/  @P0 BRA `(.L_x_292) ;  /* 0x0000000000040947 */ /* 0x000fea0003800000 */
[----:B------:R-:W-:Y:S05]  /*16f00*/  BPT.TRAP 0x1 ;  /* 0x000000040000795c */ /* 0x000fea0000300000 */
.L_x_292:
[----:B------:R-:W-:Y:S01]  /*16f10*/  ULOP3.LUT UR53, UR53, 0x1, URZ, 0x3c, !UPT ;  /* 0x0000000135357892 */ /* 0x000fe2000f8e3cff */
[----:B------:R-:W-:-:S05]  /*16f20*/  ISETP.NE.AND P0, PT, R104, R107, PT ;  /* 0x0000006b6800720c */ /* 0x000fca0003f05270 */
[----:B------:R-:W-:-:S05]  /*16f30*/  IMAD.U32 R0, RZ, RZ, UR53 ;  /* 0x00000035ff007e24 */ /* 0x000fca000f8e00ff */
[----:B------:R-:W-:-:S04]  /*16f40*/  SHF.L.U32 R0, R0, 0x1f, RZ ;  /* 0x0000001f00007819 */ /* 0x000fc800000006ff */
[----:B------:R-:W2:Y:S02]  /*16f50*/  SYNCS.PHASECHK.TRANS64.TRYWAIT P1, [UR41], R0 ;  /* 0x00000000ff0075a7 */ /* 0x000ea40008021129 */
[----:B--2---:R-:W-:Y:S05]  /*16f60*/  @!P1 BRA `(.L_x_293) ;  /* 0x0000005800089947 */ /* 0x004fea0003800000 */
.L_x_443:
[----:B------:R-:W-:Y:S05]  /*16f70*/  @!P0 BRA `(.L_x_294) ;  /* 0x0000000000408947 */ /* 0x000fea0003800000 */
[----:B------:R-:W-:Y:S01]  /*16f80*/  MOV R2, 0x8 ;  /* 0x0000000800027802 */ /* 0x000fe20000000f00 */
[----:B------:R-:W3:Y:S01]  /*16f90*/  LDCU.64 UR8, c[0x4][0xb0] ;  /* 0x01001600ff0877ac */ /* 0x000ee20008000a00 */
[----:B------:R-:W-:Y:S02]  /*16fa0*/  HFMA2 R12, -RZ, RZ, 0, 5.9604644775390625e-08 ;  /* 0x00000001ff0c7431 */ /* 0x000fe400000001ff */
[----:B------:R-:W-:Y:S01]  /*16fb0*/  IMAD.MOV.U32 R8, RZ, RZ, 0x1be ;  /* 0x000001beff087424 */ /* 0x000fe200078e00ff */
[----:B------:R-:W4:Y:S01]  /*16fc0*/  LDCU.64 UR6, c[0x4][0xb8] ;  /* 0x01001700ff0677ac */ /* 0x000f220008000a00 */
[----:B--2---:R-:W2:Y:S01]  /*16fd0*/  LDC.64 R2, c[0x4][R2] ;  /* 0x0100000002027b82 */ /* 0x004ea20000000a00 */
[----:B------:R-:W-:Y:S01]  /*16fe0*/  IMAD.MOV.U32 R13, RZ, RZ, RZ ;  /* 0x000000ffff0d7224 */ /* 0x000fe200078e00ff */
[----:B------:R-:W5:Y:S01]  /*16ff0*/  LDCU.64 UR4, c[0x4][0x18] ;  /* 0x01000300ff0477ac */ /* 0x000f620008000a00 */
[----:B---3--:R-:W-:Y:S01]  /*17000*/  IMAD.U32 R4, RZ, RZ, UR8 ;  /* 0x00000008ff047e24 */ /* 0x008fe2000f8e00ff */
[----:B------:R-:W-:Y:S01]  /*17010*/  MOV R5, UR9 ;  /* 0x0000000900057c02 */ /* 0x000fe20008000f00 */
[----:B----4-:R-:W-:Y:S01]  /*17020*/  IMAD.U32 R6, RZ, RZ, UR6 ;  /* 0x00000006ff067e24 */ /* 0x010fe2000f8e00ff */
[----:B------:R-:W-:Y:S01]  /*17030*/  MOV R7, UR7 ;  /* 0x0000000700077c02 */ /* 0x000fe20008000f00 */
[----:B-----5:R-:W-:Y:S01]  /*17040*/  IMAD.U32 R10, RZ, RZ, UR4 ;  /* 0x00000004ff0a7e24 */ /* 0x020fe2000f8e00ff */
[----:B------:R-:W-:-:S02]  /*17050*/  MOV R11, UR5 ;  /* 0x00000005000b7c02 */ /* 0x000fc40008000f00 */
[----:B------:R-:W-:-:S07]  /*17060*/  LEPC R20, `(.L_x_294) ;  /* 0x000000001014794e */ /* 0x000fce0000000000 */
[----:B-12---:R-:W-:Y:S05]  /*17070*/  CALL.ABS.NOINC R2 ;  /* 0x0000000002007343 */ /* 0x006fea0003c00000 */
.L_x_294:
[----:B------:R-:W-:Y:S05]  /*17080*/  WARPSYNC.ALL ;  /* 0x0000000000007948 */ /* 0x000fea0003800000 */
[----:B------:R-:W-:Y:S01]  /*17090*/  R2UR UR4, R105 ;  /* 0x00000000690472ca */ /* 0x000fe200000e0000 */
[----:B------:R-:W-:-:S04]  /*170a0*/  UISETP.NE.AND UP0, UPT, UR58, URZ, UPT ;  /* 0x000000ff3a00728c */ /* 0x000fc8000bf05270 */
[----:B------:R-:W-:Y:S02]  /*170b0*/  USEL UR52, UR52, UR40, UP0 ;  /* 0x0000002834347287 */ /* 0x000fe40008000000 */
[----:B------:R-:W-:-:S06]  /*170c0*/  USEL UR55, UR40, UR55, UP0 ;  /* 0x0000003728377287 */ /* 0x000fcc0008000000 */
[----:B------:R4:W-:Y:S06]  /*170d0*/  STTM.x2 tmem[UR4], R122 ;  /* 0x0000007a000079ed */ /* 0x0009ec00080c0004 */
.L_x_278:
[----:B------:R-:W-:-:S09]  /*170e0*/  UISETP.NE.AND UP0, UPT, UR47, URZ, UPT ;  /* 0x000000ff2f00728c */ /* 0x000fd2000bf05270 */
[----:B------:R-:W-:Y:S05]  /*170f0*/  BRA.U UP0, `(.L_x_295) ;  /* 0x0000000100047547 */ /* 0x000fea000b800000 */
[----:B------:R-:W-:Y:S05]  /*17100*/  BPT.TRAP 0x1 ;  /* 0x000000040000795c */ /* 0x000fea0000300000 */
.L_x_295:
[----:B------:R-:W-:Y:S02]  /*17110*/  UISETP.NE.AND UP1, UPT, UR58, URZ, UPT ;  /* 0x000000ff3a00728c */ /* 0x000fe4000bf25270 */
[----:B------:R-:W-:-:S09]  /*17120*/  UIADD3 UR4, UPT, UPT, UR37, 0x1c080, URZ ;  /* 0x0001c08025047890 */ /* 0x000fd2000fffe0ff */
[----:B------:R-:W-:-:S09]  /*17130*/  @UP1 UIADD3 UR4, UPT, UPT, UR37, 0x1c070, URZ ;  /* 0x0001c07025041890 */ /* 0x000fd2000fffe0ff */
[----:B------:R-:W-:Y:S01]  /*17140*/  SYNCS.ARRIVE.TRANS64.A1T0 RZ, [UR4], RZ ;  /* 0x000000ffffff79a7 */ /* 0x000fe20008100004 */
[----:B------:R-:W-:Y:S01]  /*17150*/  USEL UR4, UR55, UR52, UP1 ;  /* 0x0000003437047287 */ /* 0x000fe20008800000 */
[----:B------:R-:W-:Y:S11]  /*17160*/  BRA.U UP0, `(.L_x_296) ;  /* 0x0000000100047547 */ /* 0x000ff6000b800000 */
[----:B------:R-:W-:Y:S05]  /*17170*/  BPT.TRAP 0x1 ;  /* 0x000000040000795c */ /* 0x000fea0000300000 */
.L_x_296:
[----:B------:R-:W-:-:S06]  /*17180*/  ULOP3.LUT UR4, UR4, 0x1, URZ, 0x3c, !UPT ;  /* 0x0000000104047892 */ /* 0x000fcc000f8e3cff */
[----:B-12---:R-:W-:-:S04]  /*17190*/  MOV R3, UR4 ;  /* 0x0000000400037c02 */ /* 0x006fc80008000f00 */
[----:B------:R-:W-:-:S04]  /*171a0*/  SHF.L.U32 R3, R3, 0x1f, RZ ;  /* 0x0000001f03037819 */ /* 0x000fc800000006ff */
[----:B------:R-:W1:Y:S02]  /*171b0*/  SYNCS.PHASECHK.TRANS64.TRYWAIT P0, [UR56], R3 ;  /* 0x00000003ff0075a7 */ /* 0x000e640008001138 */
[----:B-1----:R-:W-:Y:S05]  /*171c0*/  @!P0 BRA `(.L_x_297) ;  /* 0x0000005400888947 */ /* 0x002fea0003800000 */
.L_x_444:
[----:B------:R-:W-:-:S04]  /*171d0*/  UISETP.NE.AND UP0, UPT, UR58, URZ, UPT ;  /* 0x000000ff3a00728c */ /* 0x000fc8000bf05270 */
[----:B------:R-:W-:-:S04]  /*171e0*/  USEL UR48, UR49, UR48, UP0 ;  /* 0x0000003031307287 */ /* 0x000fc80008000000 */
[----:B------:R-:W-:-:S09]  /*171f0*/  UISETP.GT.U32.AND UP0, UPT, UR48, 0x1, UPT ;  /* 0x000000013000788c */ /* 0x000fd2000bf04070 */
[----:B------:R-:W-:Y:S05]  /*17200*/  BRA.U UP0, `(.L_x_298) ;  /* 0x0000000100087547 */ /* 0x000fea000b800000 */
[----:B------:R-:W-:Y:S05]  /*17210*/  BPT.TRAP 0x1 ;  /* 0x000000040000795c */ /* 0x000fea0000300000 */
[----:B------:R-:W-:Y:S05]  /*17220*/  BPT.TRAP 0x1 ;  /* 0x000000040000795c */ /* 0x000fea0000300000 */
.L_x_298:
[----:B------:R-:W-:Y:S02]  /*17230*/  UISETP.NE.AND UP0, UPT, UR58, URZ, UPT ;  /* 0x000000ff3a00728c */ /* 0x000fe4000bf05270 */
[----:B------:R-:W-:-:S09]  /*17240*/  UIADD3 UR4, UPT, UPT, UR37, 0x1c068, URZ ;  /* 0x0001c06825047890 */ /* 0x000fd2000fffe0ff */
[----:B------:R-:W-:-:S04]  /*17250*/  @UP0 UIADD3 UR4, UPT, UPT, UR37, 0x1c058, URZ ;  /* 0x0001c05825040890 */ /* 0x000fc8000fffe0ff */
[----:B------:R-:W-:-:S09]  /*17260*/  UPRMT UR4, UR38, 0x654, UR4 ;  /* 0x0000065426047896 */ /* 0x000fd20008000004 */
[----:B------:R-:W-:Y:S01]  /*17270*/  SYNCS.ARRIVE.TRANS64.RED.A1T0 RZ, [UR4], RZ ;  /* 0x000000ffffff79a7 */ /* 0x000fe20008100404 */
[----:B------:R-:W-:Y:S05]  /*17280*/  EXIT ;  /* 0x000000000000794d */ /* 0x000fea0003800000 */
.L_x_26:
[----:B------:R-:W-:-:S05]  /*17290*/  IMAD.MOV.U32 R3, RZ, RZ, -0x4 ;  /* 0xfffffffcff037424 */ /* 0x000fca00078e00ff */
[----:B------:R-:W-:-:S05]  /*172a0*/  VIADDMNMX.U32 R0, R0, R3, 0x2, PT ;  /* 0x0000000200007446 */ /* 0x000fca0003800003 */
[----:B------:R-:W-:-:S04]  /*172b0*/  IMAD.SHL.U32 R0, R0, 0x4, RZ ;  /* 0x0000000400007824 */ /* 0x000fc800078e00ff */
[----:B------:R-:W1:Y:S02]  /*172c0*/  LDC R4, c[0x2][R0] ;  /* 0x0080000000047b82 */ /* 0x000e640000000800 */
[----:B-1----:R-:W-:-:S04]  /*172d0*/  SHF.R.S32.HI R5, RZ, 0x1f, R4 ;  /* 0x0000001fff057819 */ /* 0x002fc80000011404 */
.L_x_489:
[----:B------:R-:W-:Y:S05]  /*172e0*/  BRX R4 -0x172f0                                                                                                                                                                                                                                                                                                                                                                                                                                                                                                                                                                                              (*"BRANCH_TARGETS .L_x_490,.L_x_491,.L_x_492"*) ;  /* 0xfffffe8c04447949 */ /* 0x000fea000383ffff */
.L_x_492:
[----:B------:R-:W-:-:S08]  /*172f0*/  NOP ;  /* 0x0000000000007918 */ /* 0x000fd00000000000 */
[----:B------:R-:W-:-:S00]  /*17300*/  USETMAXREG.DEALLOC.CTAPOOL 0x18 ;  /* 0x00000018000079c8 */ /* 0x000fc000080e0500 */
[----:B------:R-:W-:Y:S05]  /*17310*/  EXIT ;  /* 0x000000000000794d */ /* 0x000fea0003800000 */
.L_x_490:
[----:B------:R-:W-:-:S08]  /*17320*/  NOP ;  /* 0x0000000000007918 */ /* 0x000fd00000000000 */
[----:B------:R-:W1:-:S00]  /*17330*/  USETMAXREG.DEALLOC.CTAPOOL 0x20 ;  /* 0x00000020000079c8 */ /* 0x000e4000080e0500 */
[----:B------:R-:W2:Y:S01]  /*17340*/  S2UR UR11, SR_CTAID.X ;  /* 0x00000000000b79c3 */ /* 0x000ea20000002500 */
[----:B------:R-:W3:Y:S07]  /*17350*/  LDCU.64 UR6, c[0x0][0x380] ;  /* 0x00007000ff0677ac */ /* 0x000eee0008000a00 */
[----:B------:R-:W4:Y:S01]  /*17360*/  S2UR UR45, SR_CTAID.Z ;  /* 0x00000000002d79c3 */ /* 0x000f220000002700 */
[----:B---3--:R-:W-:Y:S02]  /*17370*/  UISETP.NE.AND UP1, UPT, UR7, URZ, UPT ;  /* 0x000000ff0700728c */ /* 0x008fe4000bf25270 */
[----:B--2---:R-:W-:-:S04]  /*17380*/  USHF.L.U32 UR11, UR11, 0x8, URZ ;  /* 0x000000080b0b7899 */ /* 0x004fc800080006ff */
[----:B------:R-:W-:-:S06]  /*17390*/  UISETP.GE.U32.OR UP1, UPT, UR11, UR6, !UP1 ;  /* 0x000000060b00728c */ /* 0x000fcc000cf26470 */
[----:B------:R-:W-:-:S13]  /*173a0*/  PLOP3.LUT P1, PT, PT, PT, UP1, 0x80, 0x8 ;  /* 0x000000000008781c */ /* 0x000fda0003f2f018 */
[----:B-1--4-:R-:W-:Y:S05]  /*173b0*/  @P1 EXIT ;  /* 0x000000000000194d */ /* 0x012fea0003800000 */
[----:B------:R-:W1:Y:S01]  /*173c0*/  LDCU UR12, c[0x0][0x38c] ;  /* 0x00007180ff0c77ac */ /* 0x000e620008000800 */
[----:B------:R-:W2:Y:S01]  /*173d0*/  S2UR UR4, SR_CTAID.Y ;  /* 0x00000000000479c3 */ /* 0x000ea20000002600 */
[----:B------:R-:W-:Y:S01]  /*173e0*/  BSSY.RECONVERGENT B0, `(.L_x_299) ;  /* 0x0000019000007945 */ /* 0x000fe20003800200 */
[----:B------:R-:W-:Y:S01]  /*173f0*/  UMOV UR8, URZ ;  /* 0x000000ff00087c82 */ /* 0x000fe20008000000 */
[----:B-1----:R-:W1:Y:S01]  /*17400*/  I2F.U32.RP R3, UR12 ;  /* 0x0000000c00037d06 */ /* 0x002e620008209000 */
[----:B------:R-:W-:-:S07]  /*17410*/  UISETP.NE.U32.AND UP1, UPT, UR12, URZ, UPT ;  /* 0x000000ff0c00728c */ /* 0x000fce000bf25070 */
[----:B-1----:R-:W1:Y:S02]  /*17420*/  MUFU.RCP R0, R3 ;  /* 0x0000000300007308 */ /* 0x002e640000001000 */
[----:B-1----:R-:W-:-:S06]  /*17430*/  IADD3 R0, PT, PT, R0, 0xffffffe, RZ ;  /* 0x0ffffffe00007810 */ /* 0x002fcc0007ffe0ff */
[----:B------:R-:W1:Y:S02]  /*17440*/  F2I.FTZ.U32.TRUNC.NTZ R0, R0 ;  /* 0x0000000000007305 */ /* 0x000e64000021f000 */
[----:B-1----:R-:W-:-:S13]  /*17450*/  R2UR UR9, R0 ;  /* 0x00000000000972ca */ /* 0x002fda00000e0000 */
[----:B------:R-:W-:-:S04]  /*17460*/  UIADD3 UR5, UPT, UPT, URZ, -UR9, URZ ;  /* 0x80000009ff057290 */ /* 0x000fc8000fffe0ff */
[----:B------:R-:W-:-:S04]  /*17470*/  UIMAD UR5, UR5, UR12, URZ ;  /* 0x0000000c050572a4 */ /* 0x000fc8000f8e02ff */
[----:B------:R-:W-:-:S04]  /*17480*/  UIMAD.WIDE.U32 UR8, UR9, UR5, UR8 ;  /* 0x00000005090872a5 */ /* 0x000fc8000f8e0008 */
[----:B--2---:R-:W-:-:S07]  /*17490*/  UIMAD.WIDE.U32 UR8, UR9, UR4, URZ ;  /* 0x00000004090872a5 */ /* 0x004fce000f8e00ff */
[----:B------:R-:W-:Y:S02]  /*174a0*/  UMOV UR44, UR9 ;  /* 0x00000009002c7c82 */ /* 0x000fe40008000000 */
[----:B------:R-:W-:-:S04]  /*174b0*/  UIADD3 UR5, UPT, UPT, -UR44, URZ, URZ ;  /* 0x000000ff2c057290 */ /* 0x000fc8000fffe1ff */
[----:B------:R-:W-:-:S04]  /*174c0*/  UIMAD UR5, UR12, UR5, UR4 ;  /* 0x000000050c0572a4 */ /* 0x000fc8000f8e0204 */
[----:B------:R-:W-:-:S11]  /*174d0*/  UISETP.GE.U32.AND UP5, UPT, UR5, UR12, UPT ;  /* 0x0000000c0500728c */ /* 0x000fd6000bfa6070 */
[----:B------:R-:W-:Y:S02]  /*174e0*/  @UP5 UIADD3 UR5, UPT, UPT, UR5, -UR12, URZ ;  /* 0x8000000c05055290 */ /* 0x000fe4000fffe0ff */
[----:B------:R-:W-:Y:S02]  /*174f0*/  @UP5 UIADD3 UR44, UPT, UPT, UR44, 0x1, URZ ;  /* 0x000000012c2c5890 */ /* 0x000fe4000fffe0ff */
[----:B------:R-:W-:-:S11]  /*17500*/  UISETP.GE.U32.AND UP4, UPT, UR5, UR12, UPT ;  /* 0x0000000c0500728c */ /* 0x000fd6000bf86070 */
[----:B------:R-:W-:Y:S02]  /*17510*/  @UP4 UIADD3 UR44, UPT, UPT, UR44, 0x1, URZ ;  /* 0x000000012c2c4890 */ /* 0x000fe4000fffe0ff */
[----:B------:R-:W-:-:S04]  /*17520*/  @!UP1 ULOP3.LUT UR44, URZ, UR12, URZ, 0x33, !UPT ;  /* 0x0000000cff2c9292 */ /* 0x000fc8000f8e33ff */
[----:B------:R-:W-:-:S04]  /*17530*/  UIADD3 UR5, UPT, UPT, -UR44, URZ, URZ ;  /* 0x000000ff2c057290 */ /* 0x000fc8000fffe1ff */
[----:B------:R-:W-:Y:S01]  /*17540*/  UIMAD UR12, UR12, UR5, UR4 ;  /* 0x000000050c0c72a4 */ /* 0x000fe2000f8e0204 */
[----:B------:R-:W-:Y:S11]  /*17550*/  @!P3 BRA `(.L_x_300) ;  /* 0x000000000004b947 */ /* 0x000ff60003800000 */
[----:B------:R-:W-:Y:S05]  /*17560*/  BPT.TRAP 0x1 ;  /* 0x000000040000795c */ /* 0x000fea0000300000 */
.L_x_300:
[----:B------:R-:W-:Y:S05]  /*17570*/  BSYNC.RECONVERGENT B0 ;  /* 0x0000000000007941 */ /* 0x000fea0003800200 */
.L_x_299:
[----:B------:R-:W1:Y:S01]  /*17580*/  S2UR UR8, SR_CgaCtaId ;  /* 0x00000000000879c3 */ /* 0x000e620000008800 */
[----:B------:R-:W-:Y:S01]  /*17590*/  HFMA2 R3, -RZ, RZ, 0, 5.9604644775390625e-08 ;  /* 0x00000001ff037431 */ /* 0x000fe200000001ff */
[----:B------:R-:W-:-:S04]  /*175a0*/  UMOV UR4, 0x400 ;  /* 0x0000040000047882 */ /* 0x000fc80000000000 */
[----:B------:R-:W-:Y:S01]  /*175b0*/  SHF.L.U32 R3, R3, 0x1f, RZ ;  /* 0x0000001f03037819 */ /* 0x000fe200000006ff */
[----:B-1----:R-:W-:-:S09]  /*175c0*/  ULEA UR8, UR8, UR4, 0x18 ;  /* 0x0000000408087291 */ /* 0x002fd2000f8ec0ff */
[----:B------:R-:W1:Y:S02]  /*175d0*/  SYNCS.PHASECHK.TRANS64.TRYWAIT P1, [UR8+0x1c010], R3 ;  /* 0x01c01003ff0075a7 */ /* 0x000e640008021108 */
[----:B-1----:R-:W-:Y:S05]  /*175e0*/  @!P1 BRA `(.L_x_301) ;  /* 0x0000005000989947 */ /* 0x002fea0003800000 */
.L_x_446:
[----:B------:R-:W-:Y:S01]  /*175f0*/  PLOP3.LUT P5, PT, P5, P6, PT, 0xf8, 0x8f ;  /* 0x00000000008f781c */ /* 0x000fe20002fadf70 */
[----:B------:R-:W-:Y:S01]  /*17600*/  BSSY.RECONVERGENT B0, `(.L_x_302) ;  /* 0x0000005000007945 */ /* 0x000fe20003800200 */
[----:B-1----:R-:W-:-:S04]  /*17610*/  @!P0 MOV R0, 0x8000 ;  /* 0x0000800000008802 */ /* 0x002fc80000000f00 */
[----:B------:R1:W-:Y:S07]  /*17620*/  @!P0 SYNCS.ARRIVE.TRANS64 RZ, [UR8+0x1c000], R0 ;  /* 0x01c00000ffff89a7 */ /* 0x0003ee0008000008 */
[----:B------:R-:W-:Y:S05]  /*17630*/  @!P5 BRA `(.L_x_303) ;  /* 0x000000000004d947 */ /* 0x000fea0003800000 */
[----:B------:R-:W-:Y:S05]  /*17640*/  BPT.TRAP 0x1 ;  /* 0x000000040000795c */ /* 0x000fea0000300000 */
.L_x_303:
[----:B------:R-:W-:Y:S05]  /*17650*/  BSYNC.RECONVERGENT B0 ;  /* 0x0000000000007941 */ /* 0x000fea0003800200 */
.L_x_302:
[----:B------:R-:W-:Y:S01]  /*17660*/  LOP3.LUT P1, RZ, R2, 0x1f, RZ, 0xc0, !PT ;  /* 0x0000001f02ff7812 */ /* 0x000fe2000782c0ff */
[----:B------:R-:W-:Y:S03]  /*17670*/  BSSY.RECONVERGENT B0, `(.L_x_304) ;  /* 0x0000004000007945 */ /* 0x000fe60003800200 */
[----:B------:R-:W-:-:S13]  /*17680*/  PLOP3.LUT P1, PT, P1, P0, PT, 0x8f, 0xf8 ;  /* 0x0000000000f8781c */ /* 0x000fda0000f21177 */
[----:B------:R-:W-:Y:S05]  /*17690*/  @P1 BRA `(.L_x_305) ;  /* 0x0000000000041947 */ /* 0x000fea0003800000 */
[----:B------:R-:W-:Y:S05]  /*176a0*/  BPT.TRAP 0x1 ;  /* 0x000000040000795c */ /* 0x000fea0000300000 */
.L_x_305:
[----:B------:R-:W-:Y:S05]  /*176b0*/  BSYNC.RECONVERGENT B0 ;  /* 0x0000000000007941 */ /* 0x000fea0003800200 */
.L_x_304:
[----:B------:R-:W2:Y:S01]  /*176c0*/  LDCU.64 UR16, c[0x0][0x348] ;  /* 0x00006900ff1077ac */ /* 0x000ea20008000a00 */
[----:B------:R-:W-:Y:S01]  /*176d0*/  UIADD3 UR9, UPT, UPT, UR8, 0x1c000, URZ ;  /* 0x0001c00008097890 */ /* 0x000fe2000fffe0ff */
[----:B------:R-:W-:Y:S01]  /*176e0*/  UMOV UR4, 0x0 ;  /* 0x0000000000047882 */ /* 0x000fe20000000000 */
[----:B------:R-:W-:Y:S01]  /*176f0*/  UMOV UR5, 0x10000000 ;  /* 0x1000000000057882 */ /* 0x000fe20000000000 */
[----:B------:R-:W-:Y:S01]  /*17700*/  UMOV UR10, URZ ;  /* 0x000000ff000a7c82 */ /* 0x000fe20008000000 */
[----:B------:R-:W-:Y:S01]  /*17710*/  UMOV UR13, UR44 ;  /* 0x0000002c000d7c82 */ /* 0x000fe20008000000 */
[----:B------:R-:W-:Y:S01]  /*17720*/  UMOV UR14, UR45 ;  /* 0x0000002d000e7c82 */ /* 0x000fe20008000000 */
[----:B------:R-:W-:Y:S01]  /*17730*/  UMOV UR18, 0x40 ;  /* 0x0000004000127882 */ /* 0x000fe20000000000 */
[----:B------:R-:W-:Y:S01]  /*17740*/  UMOV UR19, UR11 ;  /* 0x0000000b00137c82 */ /* 0x000fe20008000000 */
[----:B------:R-:W-:Y:S01]  /*17750*/  UMOV UR20, UR12 ;  /* 0x0000000c00147c82 */ /* 0x000fe20008000000 */
[----:B------:R-:W-:Y:S01]  /*17760*/  UMOV UR21, UR44 ;  /* 0x0000002c00157c82 */ /* 0x000fe20008000000 */
[----:B------:R-:W-:Y:S01]  /*17770*/  UMOV UR22, UR45 ;  /* 0x0000002d00167c82 */ /* 0x000fe20008000000 */
[----:B--2---:R-:W-:-:S02]  /*17780*/  UIADD3 UR24, UP1, UPT, UR16, 0x80, URZ ;  /* 0x0000008010187890 */ /* 0x004fc4000ff3e0ff */
[----:B------:R-:W-:Y:S02]  /*17790*/  UIADD3 UR16, UPT, UPT, UR8, 0x4000, URZ ;  /* 0x0000400008107890 */ /* 0x000fe4000fffe0ff */
[----:B------:R-:W-:-:S03]  /*177a0*/  UIADD3.X UR25, UPT, UPT, URZ, UR17, URZ, UP1, !UPT ;  /* 0x00000011ff197290 */ /* 0x000fc60008ffe4ff */
[----:B------:R-:W-:-:S06]  /*177b0*/  UMOV UR17, UR9 ;  /* 0x0000000900117c82 */ /* 0x000fcc0008000000 */
[----:B------:R2:W-:Y:S01]  /*177c0*/  UTMALDG.5D [UR8], [UR24], desc[UR4] ;  /* 0x00000408180075b4 */ /* 0x0005e20008021000 */
[----:B------:R2:W-:Y:S02]  /*177d0*/  UTMALDG.5D [UR16], [UR24], desc[UR4] ;  /* 0x00000410180075b4 */ /* 0x0005e40008021000 */
[----:B--2---:R-:W-:Y:S05]  /*177e0*/  BRA.U !UP0, `(.L_x_306) ;  /* 0x0000000108047547 */ /* 0x004fea000b800000 */
[----:B------:R-:W-:Y:S05]  /*177f0*/  BPT.TRAP 0x1 ;  /* 0x000000040000795c */ /* 0x000fea0000300000 */
.L_x_306:
[----:B------:R-:W2:Y:S02]  /*17800*/  SYNCS.PHASECHK.TRANS64.TRYWAIT P1, [UR8+0x1c038], R3 ;  /* 0x01c03803ff0075a7 */ /* 0x000ea40008021108 */
[----:B--2---:R-:W-:Y:S05]  /*17810*/  @!P1 BRA `(.L_x_307) ;  /* 0x0000005000249947 */ /* 0x004fea0003800000 */
.L_x_448:
[----:B-1----:R-:W-:Y:S01]  /*17820*/  @!P0 MOV R0, 0x4000 ;  /* 0x0000400000008802 */ /* 0x002fe20000000f00 */
[----:B------:R-:W-:-:S03]  /*17830*/  UPLOP3.LUT UP2, UPT, UP2, UP3, UPT, 0xf8, 0x8f ;  /* 0x00000000008f789c */ /* 0x000fc60001747f70 */
[----:B------:R1:W-:Y:S06]  /*17840*/  @!P0 SYNCS.ARRIVE.TRANS64 RZ, [UR8+0x1c020], R0 ;  /* 0x01c02000ffff89a7 */ /* 0x0003ec0008000008 */
[----:B------:R-:W-:Y:S05]  /*17850*/  BRA.U !UP2, `(.L_x_308) ;  /* 0x000000010a047547 */ /* 0x000fea000b800000 */
[----:B------:R-:W-:Y:S05]  /*17860*/  BPT.TRAP 0x1 ;  /* 0x000000040000795c */ /* 0x000fea0000300000 */
.L_x_308:
[----:B------:R-:W-:Y:S01]  /*17870*/  LOP3.LUT P1, R2, R2, 0x1f, RZ, 0xc0, !PT ;  /* 0x0000001f02027812 */ /* 0x000fe2000782c0ff */
[----:B------:R-:W-:Y:S03]  /*17880*/  BSSY.RECONVERGENT B0, `(.L_x_309) ;  /* 0x0000004000007945 */ /* 0x000fe60003800200 */
[----:B------:R-:W-:-:S13]  /*17890*/  PLOP3.LUT P1, PT, P1, P0, PT, 0x8f, 0xf8 ;  /* 0x0000000000f8781c */ /* 0x000fda0000f21177 */
[----:B------:R-:W-:Y:S05]  /*178a0*/  @P1 BRA `(.L_x_310) ;  /* 0x0000000000041947 */ /* 0x000fea0003800000 */
[----:B------:R-:W-:Y:S05]  /*178b0*/  BPT.TRAP 0x1 ;  /* 0x000000040000795c */ /* 0x000fea0000300000 */
.L_x_310:
[----:B------:R-:W-:Y:S05]  /*178c0*/  BSYNC.RECONVERGENT B0 ;  /* 0x0000000000007941 */ /* 0x000fea0003800200 */
.L_x_309:
[----:B------:R-:W2:Y:S01]  /*178d0*/  LDCU.64 UR14, c[0x0][0x348] ;  /* 0x00006900ff0e77ac */ /* 0x000ea20008000a00 */
[----:B------:R-:W-:Y:S01]  /*178e0*/  BSSY.RECONVERGENT B0, `(.L_x_311) ;  /* 0x0000013000007945 */ /* 0x000fe20003800200 */
[----:B------:R-:W-:Y:S02]  /*178f0*/  UIADD3 UR16, UPT, UPT, UR8, 0x10000, URZ ;  /* 0x0001000008107890 */ /* 0x000fe4000fffe0ff */
[----:B------:R-:W-:Y:S02]  /*17900*/  UIADD3 UR17, UPT, UPT, UR8, 0x1c020, URZ ;  /* 0x0001c02008117890 */ /* 0x000fe4000fffe0ff */
[----:B------:R-:W-:Y:S01]  /*17910*/  UIADD3 UR40, UPT, UPT, UR8, 0x12000, URZ ;  /* 0x0001200008287890 */ /* 0x000fe2000fffe0ff */
[----:B------:R-:W-:Y:S01]  /*17920*/  UMOV UR19, URZ ;  /* 0x000000ff00137c82 */ /* 0x000fe20008000000 */
[----:B------:R-:W-:Y:S01]  /*17930*/  UMOV UR4, 0x0 ;  /* 0x0000000000047882 */ /* 0x000fe20000000000 */
[----:B------:R-:W-:Y:S01]  /*17940*/  UMOV UR5, 0x10000000 ;  /* 0x1000000000057882 */ /* 0x000fe20000000000 */
[----:B------:R-:W-:Y:S01]  /*17950*/  UMOV UR18, URZ ;  /* 0x000000ff00127c82 */ /* 0x000fe20008000000 */
[----:B------:R-:W-:Y:S01]  /*17960*/  UMOV UR20, UR44 ;  /* 0x0000002c00147c82 */ /* 0x000fe20008000000 */
[----:B------:R-:W-:Y:S01]  /*17970*/  UMOV UR21, UR45 ;  /* 0x0000002d00157c82 */ /* 0x000fe20008000000 */
[----:B------:R-:W-:Y:S01]  /*17980*/  UMOV UR42, 0x40 ;  /* 0x00000040002a7882 */ /* 0x000fe20000000000 */
[----:B------:R-:W-:Y:S01]  /*17990*/  UMOV UR41, UR17 ;  /* 0x0000001100297c82 */ /* 0x000fe20008000000 */
[----:B--2---:R-:W-:Y:S01]  /*179a0*/  UIADD3 UR14, UP1, UPT, UR14, 0x180, URZ ;  /* 0x000001800e0e7890 */ /* 0x004fe2000ff3e0ff */
[----:B------:R-:W-:-:S03]  /*179b0*/  UMOV UR43, UR19 ;  /* 0x00000013002b7c82 */ /* 0x000fc60008000000 */
[----:B------:R-:W-:-:S09]  /*179c0*/  UIADD3.X UR15, UPT, UPT, URZ, UR15, URZ, UP1, !UPT ;  /* 0x0000000fff0f7290 */ /* 0x000fd20008ffe4ff */
[----:B------:R2:W-:Y:S01]  /*179d0*/  UTMALDG.4D [UR16], [UR14], desc[UR4] ;  /* 0x000004100e0075b4 */ /* 0x0005e20008019000 */
[----:B------:R2:W-:Y:S02]  /*179e0*/  UTMALDG.4D [UR40], [UR14], desc[UR4] ;  /* 0x000004280e0075b4 */ /* 0x0005e40008019000 */
[----:B--2---:R-:W-:Y:S05]  /*179f0*/  @!P3 BRA `(.L_x_312) ;  /* 0x000000000004b947 */ /* 0x004fea0003800000 */
[----:B------:R-:W-:Y:S05]  /*17a00*/  BPT.TRAP 0x1 ;  /* 0x000000040000795c */ /* 0x000fea0000300000 */
.L_x_312:
[----:B------:R-:W-:Y:S05]  /*17a10*/  BSYNC.RECONVERGENT B0 ;  /* 0x0000000000007941 */ /* 0x000fea0003800200 */
.L_x_311:
[----:B------:R-:W2:Y:S02]  /*17a20*/  SYNCS.PHASECHK.TRANS64.TRYWAIT P1, [UR8+0x1c018], R3 ;  /* 0x01c01803ff0075a7 */ /* 0x000ea40008021108 */
[----:B--2---:R-:W-:Y:S05]  /*17a30*/  @!P1 BRA `(.L_x_313) ;  /* 0x0000004c00b49947 */ /* 0x004fea0003800000 */
.L_x_450:
[----:B-1----:R-:W-:Y:S01]  /*17a40*/  @!P0 MOV R0, 0x8000 ;  /* 0x0000800000008802 */ /* 0x002fe20000000f00 */
[----:B------:R-:W-:Y:S03]  /*17a50*/  BSSY.RECONVERGENT B0, `(.L_x_314) ;  /* 0x0000004000007945 */ /* 0x000fe60003800200 */
[----:B------:R1:W-:Y:S01]  /*17a60*/  @!P0 SYNCS.ARRIVE.TRANS64 RZ, [UR8+0x1c008], R0 ;  /* 0x01c00800ffff89a7 */ /* 0x0003e20008000008 */
[----:B------:R-:W-:Y:S05]  /*17a70*/  @!P5 BRA `(.L_x_315) ;  /* 0x000000000004d947 */ /* 0x000fea0003800000 */
[----:B------:R-:W-:Y:S05]  /*17a80*/  BPT.TRAP 0x1 ;  /* 0x000000040000795c */ /* 0x000fea0000300000 */
.L_x_315:
[----:B------:R-:W-:Y:S05]  /*17a90*/  BSYNC.RECONVERGENT B0 ;  /* 0x0000000000007941 */ /* 0x000fea0003800200 */
.L_x_314:
[----:B------:R-:W-:Y:S01]  /*17aa0*/  ISETP.EQ.OR P2, PT, R2, RZ, P0 ;  /* 0x000000ff0200720c */ /* 0x000fe20000742670 */
[----:B------:R-:W-:-:S12]  /*17ab0*/  BSSY.RECONVERGENT B0, `(.L_x_316) ;  /* 0x0000003000007945 */ /* 0x000fd80003800200 */
[----:B------:R-:W-:Y:S05]  /*17ac0*/  @P2 BRA `(.L_x_317) ;  /* 0x0000000000042947 */ /* 0x000fea0003800000 */
[----:B------:R-:W-:Y:S05]  /*17ad0*/  BPT.TRAP 0x1 ;  /* 0x000000040000795c */ /* 0x000fea0000300000 */
.L_x_317:
[----:B------:R-:W-:Y:S05]  /*17ae0*/  BSYNC.RECONVERGENT B0 ;  /* 0x0000000000007941 */ /* 0x000fea0003800200 */
.L_x_316:
[----:B------:R-:W2:Y:S01]  /*17af0*/  LDCU.64 UR14, c[0x0][0x348] ;  /* 0x00006900ff0e77ac */ /* 0x000ea20008000a00 */
[----:B------:R-:W-:Y:S02]  /*17b00*/  UIADD3 UR27, UPT, UPT, UR11, 0x80, URZ ;  /* 0x000000800b1b7890 */ /* 0x000fe4000fffe0ff */
[----:B------:R-:W-:Y:S02]  /*17b10*/  UIADD3 UR24, UPT, UPT, UR8, 0x8000, URZ ;  /* 0x0000800008187890 */ /* 0x000fe4000fffe0ff */
[----:B------:R-:W-:Y:S02]  /*17b20*/  UIADD3 UR25, UPT, UPT, UR8, 0x1c008, URZ ;  /* 0x0001c00808197890 */ /* 0x000fe4000fffe0ff */
[----:B------:R-:W-:Y:S01]  /*17b30*/  UIADD3 UR16, UPT, UPT, UR8, 0xc000, URZ ;  /* 0x0000c00008107890 */ /* 0x000fe2000fffe0ff */
[----:B------:R-:W-:Y:S01]  /*17b40*/  UMOV UR4, 0x0 ;  /* 0x0000000000047882 */ /* 0x000fe20000000000 */
[----:B------:R-:W-:Y:S01]  /*17b50*/  UMOV UR5, 0x10000000 ;  /* 0x1000000000057882 */ /* 0x000fe20000000000 */
[----:B------:R-:W-:Y:S01]  /*17b60*/  UMOV UR26, URZ ;  /* 0x000000ff001a7c82 */ /* 0x000fe20008000000 */
[----:B------:R-:W-:Y:S01]  /*17b70*/  UMOV UR28, UR12 ;  /* 0x0000000c001c7c82 */ /* 0x000fe20008000000 */
[----:B------:R-:W-:Y:S01]  /*17b80*/  UMOV UR29, UR44 ;  /* 0x0000002c001d7c82 */ /* 0x000fe20008000000 */
[----:B------:R-:W-:Y:S01]  /*17b90*/  UMOV UR30, UR45 ;  /* 0x0000002d001e7c82 */ /* 0x000fe20008000000 */
[----:B--2---:R-:W-:Y:S01]  /*17ba0*/  UIADD3 UR10, UP1, UPT, UR14, 0x80, URZ ;  /* 0x000000800e0a7890 */ /* 0x004fe2000ff3e0ff */
[----:B------:R-:W-:Y:S01]  /*17bb0*/  UMOV UR18, 0x40 ;  /* 0x0000004000127882 */ /* 0x000fe20000000000 */
[----:B------:R-:W-:-:S02]  /*17bc0*/  UMOV UR20, UR12 ;  /* 0x0000000c00147c82 */ /* 0x000fc40008000000 */
[----:B------:R-:W-:Y:S01]  /*17bd0*/  UIADD3.X UR11, UPT, UPT, URZ, UR15, URZ, UP1, !UPT ;  /* 0x0000000fff0b7290 */ /* 0x000fe20008ffe4ff */
[----:B------:R-:W-:Y:S01]  /*17be0*/  UMOV UR21, UR44 ;  /* 0x0000002c00157c82 */ /* 0x000fe20008000000 */
[----:B------:R-:W-:Y:S01]  /*17bf0*/  UMOV UR22, UR45 ;  /* 0x0000002d00167c82 */ /* 0x000fe20008000000 */
[----:B------:R-:W-:Y:S01]  /*17c00*/  UMOV UR17, UR25 ;  /* 0x0000001900117c82 */ /* 0x000fe20008000000 */
[----:B------:R-:W-:-:S05]  /*17c10*/  UMOV UR19, UR27 ;  /* 0x0000001b00137c82 */ /* 0x000fca0008000000 */
[----:B------:R2:W-:Y:S01]  /*17c20*/  UTMALDG.5D [UR24], [UR10], desc[UR4] ;  /* 0x000004180a0075b4 */ /* 0x0005e20008021000 */
[----:B------:R2:W-:Y:S02]  /*17c30*/  UTMALDG.5D [UR16], [UR10], desc[UR4] ;  /* 0x000004100a0075b4 */ /* 0x0005e40008021000 */
[----:B--2---:R-:W-:Y:S05]  /*17c40*/  BRA.U !UP0, `(.L_x_318) ;  /* 0x0000000108047547 */ /* 0x004fea000b800000 */
[----:B------:R-:W-:Y:S05]  /*17c50*/  BPT.TRAP 0x1 ;  /* 0x000000040000795c */ /* 0x000fea0000300000 */
.L_x_318:
[----:B------:R-:W2:Y:S02]  /*17c60*/  SYNCS.PHASECHK.TRANS64.TRYWAIT P1, [UR8+0x1c040], R3 ;  /* 0x01c04003ff0075a7 */ /* 0x000ea40008021108 */
[----:B--2---:R-:W-:Y:S05]  /*17c70*/  @!P1 BRA `(.L_x_319) ;  /* 0x0000004c003c9947 */ /* 0x004fea0003800000 */
.L_x_452:
[----:B-1----:R-:W-:-:S04]  /*17c80*/  @!P0 MOV R0, 0x4000 ;  /* 0x0000400000008802 */ /* 0x002fc80000000f00 */
[----:B------:R1:W-:Y:S01]  /*17c90*/  @!P0 SYNCS.ARRIVE.TRANS64 RZ, [UR8+0x1c028], R0 ;  /* 0x01c02800ffff89a7 */ /* 0x0003e20008000008 */
[----:B------:R-:W-:Y:S05]  /*17ca0*/  BRA.U !UP2, `(.L_x_320) ;  /* 0x000000010a047547 */ /* 0x000fea000b800000 */
[----:B------:R-:W-:Y:S05]  /*17cb0*/  BPT.TRAP 0x1 ;  /* 0x000000040000795c */ /* 0x000fea0000300000 */
.L_x_320:
[----:B------:R-:W-:Y:S04]  /*17cc0*/  BSSY.RECONVERGENT B0, `(.L_x_321) ;  /* 0x0000003000007945 */ /* 0x000fe80003800200 */
[----:B------:R-:W-:Y:S05]  /*17cd0*/  @P2 BRA `(.L_x_322) ;  /* 0x0000000000042947 */ /* 0x000fea0003800000 */
[----:B------:R-:W-:Y:S05]  /*17ce0*/  BPT.TRAP 0x1 ;  /* 0x000000040000795c */ /* 0x000fea0000300000 */
.L_x_322:
[----:B------:R-:W-:Y:S05]  /*17cf0*/  BSYNC.RECONVERGENT B0 ;  /* 0x0000000000007941 */ /* 0x000fea0003800200 */
.L_x_321:
[----:B------:R-:W2:Y:S01]  /*17d00*/  LDCU.64 UR10, c[0x0][0x348] ;  /* 0x00006900ff0a77ac */ /* 0x000ea20008000a00 */
        /* <DEDUP_REMOVED lines=15> */
[----:B------:R2:W-:Y:S01]  /*17e00*/  UTMALDG.4D [UR40], [UR10], desc[UR4] ;  /* 0x000004280a0075b4 */ /* 0x0005e20008019000 */
[----:B------:R-:W-:Y:S01]  /*17e10*/  NOP ;  /* 0x0000000000007918 */ /* 0x000fe20000000000 */
[----:B------:R-:W-:-:S06]  /*17e20*/  UISETP.GE.AND UP1, UPT, UR7, 0x41, UPT ;  /* 0x000000410700788c */ /* 0x000fcc000bf26270 */
[----:B------:R-:W-:-:S13]  /*17e30*/  PLOP3.LUT P1, PT, PT, PT, UP1, 0x80, 0x8 ;  /* 0x000000000008781c */ /* 0x000fda0003f2f018 */
[----:B--2---:R-:W-:Y:S05]  /*17e40*/  @!P1 EXIT ;  /* 0x000000000000994d */ /* 0x004fea0003800000 */
[----:B------:R-:W-:Y:S01]  /*17e50*/  UIADD3 UR5, UPT, UPT, UR7, 0x3f, URZ ;  /* 0x0000003f07057890 */ /* 0x000fe2000fffe0ff */
[----:B------:R-:W-:Y:S01]  /*17e60*/  HFMA2 R2, -RZ, RZ, 0, 5.9604644775390625e-08 ;  /* 0x00000001ff027431 */ /* 0x000fe200000001ff */
[----:B------:R-:W-:Y:S02]  /*17e70*/  UMOV UR10, 0x2 ;  /* 0x00000002000a7882 */ /* 0x000fe40000000000 */
[----:B------:R-:W-:-:S04]  /*17e80*/  USHF.R.S32.HI UR4, URZ, 0x1f, UR5 ;  /* 0x0000001fff047899 */ /* 0x000fc80008011405 */
[----:B------:R-:W-:-:S04]  /*17e90*/  ULEA.HI UR4, UR4, UR5, URZ, 0x6 ;  /* 0x0000000504047291 */ /* 0x000fc8000f8f30ff */
[----:B------:R-:W-:-:S04]  /*17ea0*/  USHF.R.S32.HI UR9, URZ, 0x6, UR4 ;  /* 0x00000006ff097899 */ /* 0x000fc80008011404 */
[----:B------:R-:W-:-:S04]  /*17eb0*/  UISETP.LT.AND UP1, UPT, UR9, 0x2, UPT ;  /* 0x000000020900788c */ /* 0x000fc8000bf21270 */
[----:B------:R-:W-:-:S04]  /*17ec0*/  USEL UR4, UR9, 0x2, UP1 ;  /* 0x0000000209047887 */ /* 0x000fc80008800000 */
[----:B------:R-:W-:-:S04]  /*17ed0*/  UIADD3 UR9, UPT, UPT, UR9, -UR4, URZ ;  /* 0x8000000409097290 */ /* 0x000fc8000fffe0ff */
[----:B------:R-:W-:Y:S02]  /*17ee0*/  UISETP.GE.U32.AND UP1, UPT, UR9, 0x3, UPT ;  /* 0x000000030900788c */ /* 0x000fe4000bf26070 */
[----:B------:R-:W-:Y:S01]  /*17ef0*/  UIADD3 UR11, UPT, UPT, UR9, 0x1, URZ ;  /* 0x00000001090b7890 */ /* 0x000fe2000fffe0ff */
[----:B------:R-:W2:Y:S03]  /*17f00*/  LDCU.64 UR4, c[0x0][0x348] ;  /* 0x00006900ff0477ac */ /* 0x000ea60008000a00 */
[----:B------:R-:W-:Y:S01]  /*17f10*/  ULOP3.LUT UR6, UR11, 0x3, URZ, 0xc0, !UPT ;  /* 0x000000030b067892 */ /* 0x000fe2000f8ec0ff */
[----:B------:R-:W-:Y:S02]  /*17f20*/  UMOV UR9, 0x1 ;  /* 0x0000000100097882 */ /* 0x000fe40000000000 */
[----:B------:R-:W-:Y:S09]  /*17f30*/  BRA.U !UP1, `(.L_x_323) ;  /* 0x0000001109f07547 */ /* 0x000ff2000b800000 */
[----:B------:R-:W-:Y:S01]  /*17f40*/  ULOP3.LUT UR9, UR11, 0xfffffffc, URZ, 0xc0, !UPT ;  /* 0xfffffffc0b097892 */ /* 0x000fe2000f8ec0ff */
[----:B------:R-:W-:Y:S01]  /*17f50*/  MOV R2, 0x1 ;  /* 0x0000000100027802 */ /* 0x000fe20000000f00 */
[----:B------:R-:W-:Y:S01]  /*17f60*/  UMOV UR10, 0x2 ;  /* 0x00000002000a7882 */ /* 0x000fe20000000000 */
[----:B------:R-:W-:Y:S01]  /*17f70*/  UMOV UR7, URZ ;  /* 0x000000ff00077c82 */ /* 0x000fe20008000000 */
[----:B------:R-:W-:Y:S01]  /*17f80*/  UIADD3 UR9, UPT, UPT, -UR9, URZ, URZ ;  /* 0x000000ff09097290 */ /* 0x000fe2000fffe1ff */
[----:B------:R-:W-:-:S11]  /*17f90*/  UMOV UR35, 0x80 ;  /* 0x0000008000237882 */ /* 0x000fd60000000000 */
.L_x_364:
[----:B------:R-:W-:Y:S05]  /*17fa0*/  BRA.U !UP0, `(.L_x_324) ;  /* 0x0000000108047547 */ /* 0x000fea000b800000 */
[----:B--2---:R-:W-:Y:S05]  /*17fb0*/  BPT.TRAP 0x1 ;  /* 0x000000040000795c */ /* 0x004fea0000300000 */
.L_x_324:
[----:B------:R-:W3:Y:S01]  /*17fc0*/  S2UR UR8, SR_CgaCtaId ;  /* 0x00000000000879c3 */ /* 0x000ee20000008800 */
[----:B------:R-:W-:Y:S01]  /*17fd0*/  UMOV UR11, 0x400 ;  /* 0x00000400000b7882 */ /* 0x000fe20000000000 */
[----:B------:R-:W-:Y:S01]  /*17fe0*/  SHF.L.U32 R3, R2, 0x1f, RZ ;  /* 0x0000001f02037819 */ /* 0x000fe200000006ff */
[----:B---3--:R-:W-:-:S04]  /*17ff0*/  ULEA UR8, UR8, UR11, 0x18 ;  /* 0x0000000b08087291 */ /* 0x008fc8000f8ec0ff */
[----:B------:R-:W-:-:S09]  /*18000*/  ULEA UR41, UR10, UR8, 0x3 ;  /* 0x000000080a297291 */ /* 0x000fd2000f8e18ff */
[----:B------:R-:W3:Y:S02]  /*18010*/  SYNCS.PHASECHK.TRANS64.TRYWAIT P1, [UR41+0x1c038], R3 ;  /* 0x01c03803ff0075a7 */ /* 0x000ee40008021129 */
[----:B---3--:R-:W-:Y:S05]  /*18020*/  @!P1 BRA `(.L_x_325) ;  /* 0x0000004800689947 */ /* 0x008fea0003800000 */
.L_x_454:
[----:B-1----:R-:W-:-:S04]  /*18030*/  @!P0 MOV R0, 0x4000 ;  /* 0x0000400000008802 */ /* 0x002fc80000000f00 */
[----:B------:R1:W-:Y:S01]  /*18040*/  @!P0 SYNCS.ARRIVE.TRANS64 RZ, [UR41+0x1c020], R0 ;  /* 0x01c02000ffff89a7 */ /* 0x0003e20008000029 */
[----:B------:R-:W-:Y:S05]  /*18050*/  BRA.U !UP2, `(.L_x_326) ;  /* 0x000000010a047547 */ /* 0x000fea000b800000 */
[----:B--2---:R-:W-:Y:S05]  /*18060*/  BPT.TRAP 0x1 ;  /* 0x000000040000795c */ /* 0x004fea0000300000 */
.L_x_326:
[----:B------:R-:W-:Y:S04]  /*18070*/  BSSY.RECONVERGENT B0, `(.L_x_327) ;  /* 0x0000003000007945 */ /* 0x000fe80003800200 */
[----:B------:R-:W-:Y:S05]  /*18080*/  @P2 BRA `(.L_x_328) ;  /* 0x0000000000042947 */ /* 0x000fea0003800000 */
[----:B--2---:R-:W-:Y:S05]  /*18090*/  BPT.TRAP 0x1 ;  /* 0x000000040000795c */ /* 0x004fea0000300000 */
.L_x_328:
[----:B--2---:R-:W-:Y:S05]  /*180a0*/  BSYNC.RECONVERGENT B0 ;  /* 0x0000000000007941 */ /* 0x004fea0003800200 */
.L_x_327:
[----:B------:R-:W-:Y:S02]  /*180b0*/  ULEA UR16, UR10, UR8, 0xe ;  /* 0x000000080a107291 */ /* 0x000fe4000f8e70ff */
[----:B------:R-:W-:Y:S02]  /*180c0*/  UIADD3 UR14, UP1, UPT, UR4, 0x180, URZ ;  /* 0x00000180040e7890 */ /* 0x000fe4000ff3e0ff */
[----:B------:R-:W-:Y:S02]  /*180d0*/  UIADD3 UR43, UPT, UPT, UR35, -0x40, URZ ;  /* 0xffffffc0232b7890 */ /* 0x000fe4000fffe0ff */
[----:B------:R-:W-:Y:S02]  /*180e0*/  UIADD3 UR41, UPT, UPT, UR41, 0x1c020, URZ ;  /* 0x0001c02029297890 */ /* 0x000fe4000fffe0ff */
[----:B------:R-:W-:Y:S02]  /*180f0*/  UIADD3 UR40, UPT, UPT, UR16, 0x10000, URZ ;  /* 0x0001000010287890 */ /* 0x000fe4000fffe0ff */
[----:B------:R-:W-:-:S02]  /*18100*/  UIADD3.X UR15, UPT, UPT, URZ, UR5, URZ, UP1, !UPT ;  /* 0x00000005ff0f7290 */ /* 0x000fc40008ffe4ff */
[----:B------:R-:W-:Y:S01]  /*18110*/  UIADD3 UR16, UPT, UPT, UR16, 0x12000, URZ ;  /* 0x0001200010107890 */ /* 0x000fe2000fffe0ff */
[----:B------:R-:W-:Y:S01]  /*18120*/  UMOV UR12, 0x0 ;  /* 0x00000000000c7882 */ /* 0x000fe20000000000 */
[----:B------:R-:W-:Y:S01]  /*18130*/  UMOV UR13, 0x10000000 ;  /* 0x10000000000d7882 */ /* 0x000fe20000000000 */
[----:B------:R-:W-:Y:S01]  /*18140*/  UMOV UR42, URZ ;  /* 0x000000ff002a7c82 */ /* 0x000fe20008000000 */
[----:B------:R-:W-:Y:S01]  /*18150*/  UMOV UR18, 0x40 ;  /* 0x0000004000127882 */ /* 0x000fe20000000000 */
[----:B------:R-:W-:Y:S01]  /*18160*/  UMOV UR20, UR44 ;  /* 0x0000002c00147c82 */ /* 0x000fe20008000000 */
[----:B------:R-:W-:Y:S01]  /*18170*/  UMOV UR21, UR45 ;  /* 0x0000002d00157c82 */ /* 0x000fe20008000000 */
[----:B------:R-:W-:Y:S01]  /*18180*/  UMOV UR17, UR41 ;  /* 0x0000002900117c82 */ /* 0x000fe20008000000 */
[----:B------:R-:W-:Y:S01]  /*18190*/  UMOV UR19, UR43 ;  /* 0x0000002b00137c82 */ /* 0x000fe20008000000 */
[----:B------:R2:W-:Y:S01]  /*181a0*/  UTMALDG.4D [UR40], [UR14], desc[UR12] ;  /* 0x00000c280e0075b4 */ /* 0x0005e20008019000 */
[----:B------:R-:W-:-:S04]  /*181b0*/  UIADD3 UR10, UPT, UPT, UR10, 0x1, URZ ;  /* 0x000000010a0a7890 */ /* 0x000fc8000fffe0ff */
[----:B------:R-:W-:Y:S01]  /*181c0*/  UISETP.NE.AND UP1, UPT, UR10, 0x3, UPT ;  /* 0x000000030a00788c */ /* 0x000fe2000bf25270 */
[----:B------:R2:W-:Y:S03]  /*181d0*/  UTMALDG.4D [UR16], [UR14], desc[UR12] ;  /* 0x00000c100e0075b4 */ /* 0x0005e60008019000 */
[----:B------:R-:W-:Y:S02]  /*181e0*/  USEL UR11, URZ, 0x1, UP1 ;  /* 0x00000001ff0b7887 */ /* 0x000fe40008800000 */
[----:B------:R-:W-:-:S04]  /*181f0*/  USEL UR10, UR10, URZ, UP1 ;  /* 0x000000ff0a0a7287 */ /* 0x000fc80008800000 */
[----:B------:R-:W-:Y:S01]  /*18200*/  LOP3.LUT R2, R2, UR11, RZ, 0x3c, !PT ;  /* 0x0000000b02027c12 */ /* 0x000fe2000f8e3cff */
[----:B--2---:R-:W-:Y:S07]  /*18210*/  BRA.U !UP0, `(.L_x_329) ;  /* 0x0000000108047547 */ /* 0x004fee000b800000 */
[----:B------:R-:W-:Y:S05]  /*18220*/  BPT.TRAP 0x1 ;  /* 0x000000040000795c */ /* 0x000fea0000300000 */
.L_x_329:
[----:B------:R-:W-:Y:S01]  /*18230*/  ULEA UR25, UR10, UR8, 0x3 ;  /* 0x000000080a197291 */ /* 0x000fe2000f8e18ff */
[----:B------:R-:W-:-:S08]  /*18240*/  SHF.L.U32 R3, R2, 0x1f, RZ ;  /* 0x0000001f02037819 */ /* 0x000fd000000006ff */
[----:B------:R-:W2:Y:S02]  /*18250*/  SYNCS.PHASECHK.TRANS64.TRYWAIT P1, [UR25+0x1c038], R3 ;  /* 0x01c03803ff0075a7 */ /* 0x000ea40008021119 */
[----:B--2---:R-:W-:Y:S05]  /*18260*/  @!P1 BRA `(.L_x_330) ;  /* 0x0000004400f09947 */ /* 0x004fea0003800000 */
.L_x_456:
[----:B-1----:R-:W-:-:S04]  /*18270*/  @!P0 MOV R0, 0x4000 ;  /* 0x0000400000008802 */ /* 0x002fc80000000f00 */
[----:B------:R1:W-:Y:S01]  /*18280*/  @!P0 SYNCS.ARRIVE.TRANS64 RZ, [UR25+0x1c020], R0 ;  /* 0x01c02000ffff89a7 */ /* 0x0003e20008000019 */
[----:B------:R-:W-:Y:S05]  /*18290*/  BRA.U !UP2, `(.L_x_331) ;  /* 0x000000010a047547 */ /* 0x000fea000b800000 */
[----:B------:R-:W-:Y:S05]  /*182a0*/  BPT.TRAP 0x1 ;  /* 0x000000040000795c */ /* 0x000fea0000300000 */
.L_x_331:
[----:B------:R-:W-:Y:S04]  /*182b0*/  BSSY.RECONVERGENT B0, `(.L_x_332) ;  /* 0x0000003000007945 */ /* 0x000fe80003800200 */
[----:B------:R-:W-:Y:S05]  /*182c0*/  @P2 BRA `(.L_x_333) ;  /* 0x0000000000042947 */ /* 0x000fea0003800000 */
[----:B------:R-:W-:Y:S05]  /*182d0*/  BPT.TRAP 0x1 ;  /* 0x000000040000795c */ /* 0x000fea0000300000 */
.L_x_333:
[----:B------:R-:W-:Y:S05]  /*182e0*/  BSYNC.RECONVERGENT B0 ;  /* 0x0000000000007941 */ /* 0x000fea0003800200 */
.L_x_332:
        /* <DEDUP_REMOVED lines=26> */
.L_x_334:
[----:B------:R-:W-:Y:S01]  /*18490*/  ULEA UR33, UR10, UR8, 0x3 ;  /* 0x000000080a217291 */ /* 0x000fe2000f8e18ff */
[----:B------:R-:W-:-:S08]  /*184a0*/  SHF.L.U32 R3, R2, 0x1f, RZ ;  /* 0x0000001f02037819 */ /* 0x000fd000000006ff */
[----:B------:R-:W2:Y:S02]  /*184b0*/  SYNCS.PHASECHK.TRANS64.TRYWAIT P1, [UR33+0x1c038], R3 ;  /* 0x01c03803ff0075a7 */ /* 0x000ea40008021121 */
[----:B--2---:R-:W-:Y:S05]  /*184c0*/  @!P1 BRA `(.L_x_335) ;  /* 0x0000004400709947 */ /* 0x004fea0003800000 */
.L_x_458:
[----:B-1----:R-:W-:-:S04]  /*184d0*/  @!P0 MOV R0, 0x4000 ;  /* 0x0000400000008802 */ /* 0x002fc80000000f00 */
[----:B------:R1:W-:Y:S01]  /*184e0*/  @!P0 SYNCS.ARRIVE.TRANS64 RZ, [UR33+0x1c020], R0 ;  /* 0x01c02000ffff89a7 */ /* 0x0003e20008000021 */
[----:B------:R-:W-:Y:S05]  /*184f0*/  BRA.U !UP2, `(.L_x_336) ;  /* 0x000000010a047547 */ /* 0x000fea000b800000 */
[----:B------:R-:W-:Y:S05]  /*18500*/  BPT.TRAP 0x1 ;  /* 0x000000040000795c */ /* 0x000fea0000300000 */
.L_x_336:
[----:B------:R-:W-:Y:S04]  /*18510*/  BSSY.RECONVERGENT B0, `(.L_x_337) ;  /* 0x0000003000007945 */ /* 0x000fe80003800200 */
[----:B------:R-:W-:Y:S05]  /*18520*/  @P2 BRA `(.L_x_338) ;  /* 0x0000000000042947 */ /* 0x000fea0003800000 */
[----:B------:R-:W-:Y:S05]  /*18530*/  BPT.TRAP 0x1 ;  /* 0x000000040000795c */ /* 0x000fea0000300000 */
.L_x_338:
[----:B------:R-:W-:Y:S05]  /*18540*/  BSYNC.RECONVERGENT B0 ;  /* 0x0000000000007941 */ /* 0x000fea0003800200 */
.L_x_337:
[----:B------:R-:W-:Y:S02]  /*18550*/  ULEA UR16, UR10, UR8, 0xe ;  /* 0x000000080a107291 */ /* 0x000fe4000f8e70ff */
[----:B------:R-:W-:Y:S02]  /*18560*/  UIADD3 UR14, UP1, UPT, UR4, 0x180, URZ ;  /* 0x00000180040e7890 */ /* 0x000fe4000ff3e0ff */
[----:B------:R-:W-:Y:S02]  /*18570*/  UIADD3 UR33, UPT, UPT, UR33, 0x1c020, URZ ;  /* 0x0001c02021217890 */ /* 0x000fe4000fffe0ff */
[----:B------:R-:W-:Y:S02]  /*18580*/  UIADD3 UR32, UPT, UPT, UR16, 0x10000, URZ ;  /* 0x0001000010207890 */ /* 0x000fe4000fffe0ff */
[----:B------:R-:W-:Y:S02]  /*18590*/  UIADD3.X UR15, UPT, UPT, URZ, UR5, URZ, UP1, !UPT ;  /* 0x00000005ff0f7290 */ /* 0x000fe40008ffe4ff */
        /* <DEDUP_REMOVED lines=20> */
.L_x_339:
[----:B------:R-:W-:Y:S01]  /*186e0*/  ULEA UR25, UR10, UR8, 0x3 ;  /* 0x000000080a197291 */ /* 0x000fe2000f8e18ff */
[----:B------:R-:W-:-:S08]  /*186f0*/  SHF.L.U32 R3, R2, 0x1f, RZ ;  /* 0x0000001f02037819 */ /* 0x000fd000000006ff */
[----:B------:R-:W2:Y:S02]  /*18700*/  SYNCS.PHASECHK.TRANS64.TRYWAIT P1, [UR25+0x1c038], R3 ;  /* 0x01c03803ff0075a7 */ /* 0x000ea40008021119 */
[----:B--2---:R-:W-:Y:S05]  /*18710*/  @!P1 BRA `(.L_x_340) ;  /* 0x0000004000f49947 */ /* 0x004fea0003800000 */
.L_x_460:
[----:B-1----:R-:W-:-:S04]  /*18720*/  @!P0 MOV R0, 0x4000 ;  /* 0x0000400000008802 */ /* 0x002fc80000000f00 */
[----:B------:R1:W-:Y:S01]  /*18730*/  @!P0 SYNCS.ARRIVE.TRANS64 RZ, [UR25+0x1c020], R0 ;  /* 0x01c02000ffff89a7 */ /* 0x0003e20008000019 */
[----:B------:R-:W-:Y:S05]  /*18740*/  BRA.U !UP2, `(.L_x_341) ;  /* 0x000000010a047547 */ /* 0x000fea000b800000 */
[----:B------:R-:W-:Y:S05]  /*18750*/  BPT.TRAP 0x1 ;  /* 0x000000040000795c */ /* 0x000fea0000300000 */
.L_x_341:
[----:B------:R-:W-:Y:S04]  /*18760*/  BSSY.RECONVERGENT B0, `(.L_x_342) ;  /* 0x0000003000007945 */ /* 0x000fe80003800200 */
[----:B------:R-:W-:Y:S05]  /*18770*/  @P2 BRA `(.L_x_343) ;  /* 0x0000000000042947 */ /* 0x000fea0003800000 */
[----:B------:R-:W-:Y:S05]  /*18780*/  BPT.TRAP 0x1 ;  /* 0x000000040000795c */ /* 0x000fea0000300000 */
.L_x_343:
[----:B------:R-:W-:Y:S05]  /*18790*/  BSYNC.RECONVERGENT B0 ;  /* 0x0000000000007941 */ /* 0x000fea0003800200 */
.L_x_342:
        /* <DEDUP_REMOVED lines=26> */
.L_x_344:
[----:B------:R-:W-:Y:S01]  /*18940*/  ULEA UR25, UR10, UR8, 0x3 ;  /* 0x000000080a197291 */ /* 0x000fe2000f8e18ff */
[----:B------:R-:W-:-:S08]  /*18950*/  SHF.L.U32 R3, R2, 0x1f, RZ ;  /* 0x0000001f02037819 */ /* 0x000fd000000006ff */
[----:B------:R-:W2:Y:S02]  /*18960*/  SYNCS.PHASECHK.TRANS64.TRYWAIT P1, [UR25+0x1c038], R3 ;  /* 0x01c03803ff0075a7 */ /* 0x000ea40008021119 */
[----:B--2---:R-:W-:Y:S05]  /*18970*/  @!P1 BRA `(.L_x_345) ;  /* 0x0000004000749947 */ /* 0x004fea0003800000 */
.L_x_462:
[----:B-1----:R-:W-:-:S04]  /*18980*/  @!P0 MOV R0, 0x4000 ;  /* 0x0000400000008802 */ /* 0x002fc80000000f00 */
[----:B------:R1:W-:Y:S01]  /*18990*/  @!P0 SYNCS.ARRIVE.TRANS64 RZ, [UR25+0x1c020], R0 ;  /* 0x01c02000ffff89a7 */ /* 0x0003e20008000019 */
[----:B------:R-:W-:Y:S05]  /*189a0*/  BRA.U !UP2, `(.L_x_346) ;  /* 0x000000010a047547 */ /* 0x000fea000b800000 */
[----:B------:R-:W-:Y:S05]  /*189b0*/  BPT.TRAP 0x1 ;  /* 0x000000040000795c */ /* 0x000fea0000300000 */
.L_x_346:
[----:B------:R-:W-:Y:S04]  /*189c0*/  BSSY.RECONVERGENT B0, `(.L_x_347) ;  /* 0x0000003000007945 */ /* 0x000fe80003800200 */
[----:B------:R-:W-:Y:S05]  /*189d0*/  @P2 BRA `(.L_x_348) ;  /* 0x0000000000042947 */ /* 0x000fea0003800000 */
[----:B------:R-:W-:Y:S05]  /*189e0*/  BPT.TRAP 0x1 ;  /* 0x000000040000795c */ /* 0x000fea0000300000 */
.L_x_348:
[----:B------:R-:W-:Y:S05]  /*189f0*/  BSYNC.RECONVERGENT B0 ;  /* 0x0000000000007941 */ /* 0x000fea0003800200 */
.L_x_347:
[----:B------:R-:W-:Y:S02]  /*18a00*/  ULEA UR16, UR10, UR8, 0xe ;  /* 0x000000080a107291 */ /* 0x000fe4000f8e70ff */
[----:B------:R-:W-:Y:S02]  /*18a10*/  UIADD3 UR14, UP1, UPT, UR4, 0x180, URZ ;  /* 0x00000180040e7890 */ /* 0x000fe4000ff3e0ff */
[----:B------:R-:W-:Y:S02]  /*18a20*/  UIADD3 UR27, UPT, UPT, UR35, 0x40, URZ ;  /* 0x00000040231b7890 */ /* 0x000fe4000fffe0ff */
        /* <DEDUP_REMOVED lines=23> */
.L_x_349:
[----:B------:R-:W-:Y:S01]  /*18ba0*/  ULEA UR25, UR10, UR8, 0x3 ;  /* 0x000000080a197291 */ /* 0x000fe2000f8e18ff */
[----:B------:R-:W-:-:S08]  /*18bb0*/  SHF.L.U32 R3, R2, 0x1f, RZ ;  /* 0x0000001f02037819 */ /* 0x000fd000000006ff */
[----:B------:R-:W2:Y:S02]  /*18bc0*/  SYNCS.PHASECHK.TRANS64.TRYWAIT P1, [UR25+0x1c038], R3 ;  /* 0x01c03803ff0075a7 */ /* 0x000ea40008021119 */
[----:B--2---:R-:W-:Y:S05]  /*18bd0*/  @!P1 BRA `(.L_x_350) ;  /* 0x0000003c00f49947 */ /* 0x004fea0003800000 */
.L_x_464:
[----:B-1----:R-:W-:-:S04]  /*18be0*/  @!P0 MOV R0, 0x4000 ;  /* 0x0000400000008802 */ /* 0x002fc80000000f00 */
[----:B------:R1:W-:Y:S01]  /*18bf0*/  @!P0 SYNCS.ARRIVE.TRANS64 RZ, [UR25+0x1c020], R0 ;  /* 0x01c02000ffff89a7 */ /* 0x0003e20008000019 */
[----:B------:R-:W-:Y:S05]  /*18c00*/  BRA.U !UP2, `(.L_x_351) ;  /* 0x000000010a047547 */ /* 0x000fea000b800000 */
[----:B------:R-:W-:Y:S05]  /*18c10*/  BPT.TRAP 0x1 ;  /* 0x000000040000795c */ /* 0x000fea0000300000 */
.L_x_351:
[----:B------:R-:W-:Y:S04]  /*18c20*/  BSSY.RECONVERGENT B0, `(.L_x_352) ;  /* 0x0000003000007945 */ /* 0x000fe80003800200 */
[----:B------:R-:W-:Y:S05]  /*18c30*/  @P2 BRA `(.L_x_353) ;  /* 0x0000000000042947 */ /* 0x000fea0003800000 */
[----:B------:R-:W-:Y:S05]  /*18c40*/  BPT.TRAP 0x1 ;  /* 0x000000040000795c */ /* 0x000fea0000300000 */
.L_x_353:
[----:B------:R-:W-:Y:S05]  /*18c50*/  BSYNC.RECONVERGENT B0 ;  /* 0x0000000000007941 */ /* 0x000fea0003800200 */
.L_x_352:
        /* <DEDUP_REMOVED lines=26> */
.L_x_354:
[----:B------:R-:W-:Y:S01]  /*18e00*/  ULEA UR25, UR10, UR8, 0x3 ;  /* 0x000000080a197291 */ /* 0x000fe2000f8e18ff */
[----:B------:R-:W-:-:S08]  /*18e10*/  SHF.L.U32 R3, R2, 0x1f, RZ ;  /* 0x0000001f02037819 */ /* 0x000fd000000006ff */
[----:B------:R-:W2:Y:S02]  /*18e20*/  SYNCS.PHASECHK.TRANS64.TRYWAIT P1, [UR25+0x1c038], R3 ;  /* 0x01c03803ff0075a7 */ /* 0x000ea40008021119 */
[----:B--2---:R-:W-:Y:S05]  /*18e30*/  @!P1 BRA `(.L_x_355) ;  /* 0x0000003c00749947 */ /* 0x004fea0003800000 */
.L_x_466:
[----:B-1----:R-:W-:-:S04]  /*18e40*/  @!P0 MOV R0, 0x4000 ;  /* 0x0000400000008802 */ /* 0x002fc80000000f00 */
[----:B------:R1:W-:Y:S01]  /*18e50*/  @!P0 SYNCS.ARRIVE.TRANS64 RZ, [UR25+0x1c020], R0 ;  /* 0x01c02000ffff89a7 */ /* 0x0003e20008000019 */
[----:B------:R-:W-:Y:S05]  /*18e60*/  BRA.U !UP2, `(.L_x_356) ;  /* 0x000000010a047547 */ /* 0x000fea000b800000 */
[----:B------:R-:W-:Y:S05]  /*18e70*/  BPT.TRAP 0x1 ;  /* 0x000000040000795c */ /* 0x000fea0000300000 */
.L_x_356:
[----:B------:R-:W-:Y:S04]  /*18e80*/  BSSY.RECONVERGENT B0, `(.L_x_357) ;  /* 0x0000003000007945 */ /* 0x000fe80003800200 */
[----:B------:R-:W-:Y:S05]  /*18e90*/  @P2 BRA `(.L_x_358) ;  /* 0x0000000000042947 */ /* 0x000fea0003800000 */
[----:B------:R-:W-:Y:S05]  /*18ea0*/  BPT.TRAP 0x1 ;  /* 0x000000040000795c */ /* 0x000fea0000300000 */
.L_x_358:
[----:B------:R-:W-:Y:S05]  /*18eb0*/  BSYNC.RECONVERGENT B0 ;  /* 0x0000000000007941 */ /* 0x000fea0003800200 */
.L_x_357:
        /* <DEDUP_REMOVED lines=26> */
.L_x_359:
[----:B------:R-:W-:Y:S01]  /*19060*/  ULEA UR25, UR10, UR8, 0x3 ;  /* 0x000000080a197291 */ /* 0x000fe2000f8e18ff */
[----:B------:R-:W-:-:S08]  /*19070*/  SHF.L.U32 R3, R2, 0x1f, RZ ;  /* 0x0000001f02037819 */ /* 0x000fd000000006ff */
[----:B------:R-:W2:Y:S02]  /*19080*/  SYNCS.PHASECHK.TRANS64.TRYWAIT P1, [UR25+0x1c038], R3 ;  /* 0x01c03803ff0075a7 */ /* 0x000ea40008021119 */
[----:B--2---:R-:W-:Y:S05]  /*19090*/  @!P1 BRA `(.L_x_360) ;  /* 0x0000003800f49947 */ /* 0x004fea0003800000 */
.L_x_468:
[----:B-1----:R-:W-:-:S04]  /*190a0*/  @!P0 MOV R0, 0x4000 ;  /* 0x0000400000008802 */ /* 0x002fc80000000f00 */
[----:B------:R1:W-:Y:S01]  /*190b0*/  @!P0 SYNCS.ARRIVE.TRANS64 RZ, [UR25+0x1c020], R0 ;  /* 0x01c02000ffff89a7 */ /* 0x0003e20008000019 */
[----:B------:R-:W-:Y:S05]  /*190c0*/  BRA.U !UP2, `(.L_x_361) ;  /* 0x000000010a047547 */ /* 0x000fea000b800000 */
[----:B------:R-:W-:Y:S05]  /*190d0*/  BPT.TRAP 0x1 ;  /* 0x000000040000795c */ /* 0x000fea0000300000 */
.L_x_361:
[----:B------:R-:W-:Y:S04]  /*190e0*/  BSSY.RECONVERGENT B0, `(.L_x_362) ;  /* 0x0000003000007945 */ /* 0x000fe80003800200 */
[----:B------:R-:W-:Y:S05]  /*190f0*/  @P2 BRA `(.L_x_363) ;  /* 0x0000000000042947 */ /* 0x000fea0003800000 */
[----:B------:R-:W-:Y:S05]  /*19100*/  BPT.TRAP 0x1 ;  /* 0x000000040000795c */ /* 0x000fea0000300000 */
.L_x_363:
[----:B------:R-:W-:Y:S05]  /*19110*/  BSYNC.RECONVERGENT B0 ;  /* 0x0000000000007941 */ /* 0x000fea0003800200 */
.L_x_362:
        /* <DEDUP_REMOVED lines=18> */
[----:B------:R-:W-:-:S02]  /*19240*/  UIADD3 UR10, UPT, UPT, UR10, 0x1, URZ ;  /* 0x000000010a0a7890 */ /* 0x000fc4000fffe0ff */
[----:B------:R-:W-:Y:S02]  /*19250*/  UIADD3 UR9, UPT, UPT, UR9, 0x4, URZ ;  /* 0x0000000409097890 */ /* 0x000fe4000fffe0ff */
[----:B------:R-:W-:Y:S02]  /*19260*/  UISETP.NE.AND UP1, UPT, UR10, 0x3, UPT ;  /* 0x000000030a00788c */ /* 0x000fe4000bf25270 */
[----:B------:R-:W-:Y:S01]  /*19270*/  UIADD3 UR7, UPT, UPT, UR7, 0x4, URZ ;  /* 0x0000000407077890 */ /* 0x000fe2000fffe0ff */
[----:B------:R3:W-:Y:S01]  /*19280*/  UTMALDG.4D [UR16], [UR14], desc[UR12] ;  /* 0x00000c100e0075b4 */ /* 0x0007e20008019000 */
[----:B------:R-:W-:Y:S02]  /*19290*/  USEL UR11, URZ, 0x1, UP1 ;  /* 0x00000001ff0b7887 */ /* 0x000fe40008800000 */
[----:B------:R-:W-:Y:S02]  /*192a0*/  USEL UR10, UR10, URZ, UP1 ;  /* 0x000000ff0a0a7287 */ /* 0x000fe40008800000 */
[----:B------:R-:W-:-:S02]  /*192b0*/  UISETP.NE.AND UP1, UPT, UR9, URZ, UPT ;  /* 0x000000ff0900728c */ /* 0x000fc4000bf25270 */
[----:B------:R-:W-:Y:S01]  /*192c0*/  LOP3.LUT R2, R2, UR11, RZ, 0x3c, !PT ;  /* 0x0000000b02027c12 */ /* 0x000fe2000f8e3cff */
[----:B------:R-:W-:-:S06]  /*192d0*/  UIADD3 UR35, UPT, UPT, UR35, 0x100, URZ ;  /* 0x0000010023237890 */ /* 0x000fcc000fffe0ff */
[----:B---3--:R-:W-:Y:S06]  /*192e0*/  BRA.U UP1, `(.L_x_364) ;  /* 0xffffffed012c7547 */ /* 0x008fec000b83ffff */
[----:B------:R-:W-:Y:S02]  /*192f0*/  UIADD3 UR9, UPT, UPT, UR7, 0x1, URZ ;  /* 0x0000000107097890 */ /* 0x000fe4000fffe0ff */
.L_x_323:
[----:B------:R-:W-:-:S13]  /*19300*/  ISETP.NE.AND P1, PT, RZ, UR6, PT ;  /* 0x00000006ff007c0c */ /* 0x000fda000bf25270 */
[----:B--2---:R-:W-:Y:S05]  /*19310*/  @!P1 EXIT ;  /* 0x000000000000994d */ /* 0x004fea0003800000 */
[----:B------:R-:W-:Y:S02]  /*19320*/  UIADD3 UR7, UPT, UPT, -UR6, URZ, URZ ;  /* 0x000000ff06077290 */ /* 0x000fe4000fffe1ff */
[----:B------:R-:W-:-:S12]  /*19330*/  USHF.L.U32 UR35, UR9, 0x6, URZ ;  /* 0x0000000609237899 */ /* 0x000fd800080006ff */
.L_x_375:
[----:B------:R-:W-:Y:S05]  /*19340*/  BRA.U !UP0, `(.L_x_365) ;  /* 0x0000000108047547 */ /* 0x000fea000b800000 */
[----:B------:R-:W-:Y:S05]  /*19350*/  BPT.TRAP 0x1 ;  /* 0x000000040000795c */ /* 0x000fea0000300000 */
.L_x_365:
[----:B------:R-:W-:Y:S01]  /*19360*/  ULEA UR33, UR10, UR8, 0x3 ;  /* 0x000000080a217291 */ /* 0x000fe2000f8e18ff */
[----:B------:R-:W-:-:S08]  /*19370*/  SHF.L.U32 R3, R2, 0x1f, RZ ;  /* 0x0000001f02037819 */ /* 0x000fd000000006ff */
[----:B------:R-:W2:Y:S02]  /*19380*/  SYNCS.PHASECHK.TRANS64.TRYWAIT P1, [UR33+0x1c038], R3 ;  /* 0x01c03803ff0075a7 */ /* 0x000ea40008021121 */
[----:B--2---:R-:W-:Y:S05]  /*19390*/  @!P1 BRA `(.L_x_366) ;  /* 0x00000038004c9947 */ /* 0x004fea0003800000 */
.L_x_470:
[----:B-1----:R-:W-:-:S04]  /*193a0*/  @!P0 MOV R0, 0x4000 ;  /* 0x0000400000008802 */ /* 0x002fc80000000f00 */
[----:B------:R1:W-:Y:S01]  /*193b0*/  @!P0 SYNCS.ARRIVE.TRANS64 RZ, [UR33+0x1c020], R0 ;  /* 0x01c02000ffff89a7 */ /* 0x0003e20008000021 */
[----:B------:R-:W-:Y:S05]  /*193c0*/  BRA.U !UP2, `(.L_x_367) ;  /* 0x000000010a047547 */ /* 0x000fea000b800000 */
[----:B------:R-:W-:Y:S05]  /*193d0*/  BPT.TRAP 0x1 ;  /* 0x000000040000795c */ /* 0x000fea0000300000 */
.L_x_367:
[----:B------:R-:W-:Y:S04]  /*193e0*/  BSSY.RECONVERGENT B0, `(.L_x_368) ;  /* 0x0000003000007945 */ /* 0x000fe80003800200 */
[----:B------:R-:W-:Y:S05]  /*193f0*/  @P2 BRA `(.L_x_369) ;  /* 0x0000000000042947 */ /* 0x000fea0003800000 */
[----:B------:R-:W-:Y:S05]  /*19400*/  BPT.TRAP 0x1 ;  /* 0x000000040000795c */ /* 0x000fea0000300000 */
.L_x_369:
[----:B------:R-:W-:Y:S05]  /*19410*/  BSYNC.RECONVERGENT B0 ;  /* 0x0000000000007941 */ /* 0x000fea0003800200 */
.L_x_368:
        /* <DEDUP_REMOVED lines=25> */
.L_x_370:
[----:B------:R-:W-:Y:S01]  /*195b0*/  ULEA UR25, UR6, UR8, 0x3 ;  /* 0x0000000806197291 */ /* 0x000fe2000f8e18ff */
[----:B------:R-:W-:-:S08]  /*195c0*/  SHF.L.U32 R3, R2, 0x1f, RZ ;  /* 0x0000001f02037819 */ /* 0x000fd000000006ff */
[----:B------:R-:W2:Y:S02]  /*195d0*/  SYNCS.PHASECHK.TRANS64.TRYWAIT P1, [UR25+0x1c038], R3 ;  /* 0x01c03803ff0075a7 */ /* 0x000ea40008021119 */
[----:B--2---:R-:W-:Y:S05]  /*195e0*/  @!P1 BRA `(.L_x_371) ;  /* 0x0000003400d09947 */ /* 0x004fea0003800000 */
.L_x_472:
[----:B-1----:R-:W-:-:S04]  /*195f0*/  @!P0 MOV R0, 0x4000 ;  /* 0x0000400000008802 */ /* 0x002fc80000000f00 */
[----:B------:R1:W-:Y:S01]  /*19600*/  @!P0 SYNCS.ARRIVE.TRANS64 RZ, [UR25+0x1c020], R0 ;  /* 0x01c02000ffff89a7 */ /* 0x0003e20008000019 */
[----:B------:R-:W-:Y:S05]  /*19610*/  BRA.U !UP2, `(.L_x_372) ;  /* 0x000000010a047547 */ /* 0x000fea000b800000 */
[----:B------:R-:W-:Y:S05]  /*19620*/  BPT.TRAP 0x1 ;  /* 0x000000040000795c */ /* 0x000fea0000300000 */
.L_x_372:
[----:B------:R-:W-:Y:S04]  /*19630*/  BSSY.RECONVERGENT B0, `(.L_x_373) ;  /* 0x0000003000007945 */ /* 0x000fe80003800200 */
[----:B------:R-:W-:Y:S05]  /*19640*/  @P2 BRA `(.L_x_374) ;  /* 0x0000000000042947 */ /* 0x000fea0003800000 */
[----:B------:R-:W-:Y:S05]  /*19650*/  BPT.TRAP 0x1 ;  /* 0x000000040000795c */ /* 0x000fea0000300000 */
.L_x_374:
[----:B------:R-:W-:Y:S05]  /*19660*/  BSYNC.RECONVERGENT B0 ;  /* 0x0000000000007941 */ /* 0x000fea0003800200 */
.L_x_373:
        /* <DEDUP_REMOVED lines=26> */
[----:B------:R-:W-:-:S07]  /*19810*/  LOP3.LUT R2, R2, UR6, RZ, 0x3c, !PT ;  /* 0x0000000602027c12 */ /* 0x000fce000f8e3cff */
[----:B--2---:R-:W-:Y:S05]  /*19820*/  BRA.U UP1, `(.L_x_375) ;  /* 0xfffffff901c47547 */ /* 0x004fea000b83ffff */
[----:B------:R-:W-:Y:S05]  /*19830*/  EXIT ;  /* 0x000000000000794d */ /* 0x000fea0003800000 */
.L_x_491:
[----:B------:R-:W-:-:S08]  /*19840*/  NOP ;  /* 0x0000000000007918 */ /* 0x000fd00000000000 */
[----:B------:R-:W1:-:S00]  /*19850*/  USETMAXREG.DEALLOC.CTAPOOL 0x20 ;  /* 0x00000020000079c8 */ /* 0x000e4000080e0500 */
[----:B------:R-:W2:Y:S08]  /*19860*/  S2UR UR26, SR_CTAID.X ;  /* 0x00000000001a79c3 */ /* 0x000eb00000002500 */
[----:B-1----:R-:W1:Y:S01]  /*19870*/  LDC R0, c[0x0][0x380] ;  /* 0x0000e000ff007b82 */ /* 0x002e620000000800 */
[----:B--2---:R-:W-:-:S06]  /*19880*/  USHF.L.U32 UR26, UR26, 0x8, URZ ;  /* 0x000000081a1a7899 */ /* 0x004fcc00080006ff */
[----:B-1----:R-:W-:-:S13]  /*19890*/  ISETP.LE.U32.AND P0, PT, R0, UR26, PT ;  /* 0x0000001a00007c0c */ /* 0x002fda000bf03070 */
[----:B------:R-:W-:Y:S05]  /*198a0*/  @P0 EXIT ;  /* 0x000000000000094d */ /* 0x000fea0003800000 */
[----:B------:R-:W1:Y:S01]  /*198b0*/  LDCU UR27, c[0x0][0x38c] ;  /* 0x00007180ff1b77ac */ /* 0x000e620008000800 */
[----:B------:R-:W2:Y:S01]  /*198c0*/  S2UR UR4, SR_CTAID.Y ;  /* 0x00000000000479c3 */ /* 0x000ea20000002600 */
[----:B------:R-:W-:Y:S01]  /*198d0*/  UMOV UR6, URZ ;  /* 0x000000ff00067c82 */ /* 0x000fe20008000000 */
[----:B------:R-:W-:Y:S01]  /*198e0*/  ELECT P1, URZ, PT ;  /* 0x0000000000ff782f */ /* 0x000fe20003820000 */
[----:B-1----:R-:W1:Y:S01]  /*198f0*/  I2F.U32.RP R2, UR27 ;  /* 0x0000001b00027d06 */ /* 0x002e620008209000 */
[----:B------:R-:W-:-:S07]  /*19900*/  UISETP.NE.U32.AND UP0, UPT, UR27, URZ, UPT ;  /* 0x000000ff1b00728c */ /* 0x000fce000bf05070 */
[----:B-1----:R-:W1:Y:S02]  /*19910*/  MUFU.RCP R0, R2 ;  /* 0x0000000200007308 */ /* 0x002e640000001000 */
[----:B-1----:R-:W-:-:S06]  /*19920*/  VIADD R0, R0, 0xffffffe ;  /* 0x0ffffffe00007836 */ /* 0x002fcc0000000000 */
[----:B------:R-:W1:Y:S02]  /*19930*/  F2I.FTZ.U32.TRUNC.NTZ R0, R0 ;  /* 0x0000000000007305 */ /* 0x000e64000021f000 */
[----:B-1----:R-:W-:-:S13]  /*19940*/  R2UR UR7, R0 ;  /* 0x00000000000772ca */ /* 0x002fda00000e0000 */
[----:B------:R-:W-:-:S04]  /*19950*/  UIADD3 UR5, UPT, UPT, URZ, -UR7, URZ ;  /* 0x80000007ff057290 */ /* 0x000fc8000fffe0ff */
[----:B------:R-:W-:-:S04]  /*19960*/  UIMAD UR5, UR5, UR27, URZ ;  /* 0x0000001b050572a4 */ /* 0x000fc8000f8e02ff */
[----:B------:R-:W-:-:S04]  /*19970*/  UIMAD.WIDE.U32 UR6, UR7, UR5, UR6 ;  /* 0x00000005070672a5 */ /* 0x000fc8000f8e0006 */
[----:B--2---:R-:W-:-:S07]  /*19980*/  UIMAD.WIDE.U32 UR28, UR7, UR4, URZ ;  /* 0x00000004071c72a5 */ /* 0x004fce000f8e00ff */
[----:B------:R-:W-:Y:S02]  /*19990*/  UMOV UR28, UR29 ;  /* 0x0000001d001c7c82 */ /* 0x000fe40008000000 */
[----:B------:R-:W-:Y:S02]  /*199a0*/  UIADD3 UR5, UPT, UPT, -UR28, URZ, URZ ;  /* 0x000000ff1c057290 */ /* 0x000fe4000fffe1ff */
[----:B------:R-:W1:Y:S02]  /*199b0*/  S2UR UR29, SR_CTAID.Z ;  /* 0x00000000001d79c3 */ /* 0x000e640000002700 */
        /* <DEDUP_REMOVED lines=9> */
[----:B-1----:R-:W-:Y:S11]  /*19a50*/  BRA.U UP6, `(.L_x_376) ;  /* 0x0000000106047547 */ /* 0x002ff6000b800000 */
[----:B------:R-:W-:Y:S05]  /*19a60*/  BPT.TRAP 0x1 ;  /* 0x000000040000795c */ /* 0x000fea0000300000 */
.L_x_376:
[----:B------:R-:W1:Y:S01]  /*19a70*/  S2UR UR4, SR_CgaCtaId ;  /* 0x00000000000479c3 */ /* 0x000e620000008800 */
[----:B------:R-:W-:Y:S01]  /*19a80*/  UMOV UR24, 0x400 ;  /* 0x0000040000187882 */ /* 0x000fe20000000000 */
[----:B------:R-:W-:Y:S01]  /*19a90*/  SHF.L.U32 R0, RZ, 0x1f, RZ ;  /* 0x0000001fff007819 */ /* 0x000fe200000006ff */
[----:B-1----:R-:W-:-:S09]  /*19aa0*/  ULEA UR24, UR4, UR24, 0x18 ;  /* 0x0000001804187291 */ /* 0x002fd2000f8ec0ff */
[----:B------:R-:W1:Y:S02]  /*19ab0*/  SYNCS.PHASECHK.TRANS64.TRYWAIT P0, [UR24+0x1c0b0], R0 ;  /* 0x01c0b000ff0075a7 */ /* 0x000e640008001118 */
[----:B-1----:R-:W-:Y:S05]  /*19ac0*/  @!P0 BRA `(.L_x_377) ;  /* 0x0000003000b08947 */ /* 0x002fea0003800000 */
.L_x_474:
[----:B------:R-:W-:Y:S04]  /*19ad0*/  BSSY.RECONVERGENT B0, `(.L_x_378) ;  /* 0x00000c3000007945 */ /* 0x000fe80003800200 */
[----:B------:R-:W-:Y:S05]  /*19ae0*/  @!P1 BRA `(.L_x_379) ;  /* 0x0000000c00049947 */ /* 0x000fea0003800000 */
[----:B------:R-:W2:Y:S01]  /*19af0*/  LDCU.64 UR6, c[0x0][0x348] ;  /* 0x00006900ff0677ac */ /* 0x000ea20008000a00 */
[----:B------:R-:W-:Y:S02]  /*19b00*/  UIADD3 UR66, UPT, UPT, UR26, 0x70, URZ ;  /* 0x000000701a427890 */ /* 0x000fe4000fffe0ff */
[----:B------:R-:W-:Y:S02]  /*19b10*/  UIADD3 UR64, UPT, UPT, UR24, 0x7000, URZ ;  /* 0x0000700018407890 */ /* 0x000fe4000fffe0ff */
[----:B------:R-:W-:Y:S02]  /*19b20*/  UIADD3 UR34, UPT, UPT, UR26, 0x8, URZ ;  /* 0x000000081a227890 */ /* 0x000fe4000fffe0ff */
[----:B------:R-:W-:Y:S01]  /*19b30*/  UIADD3 UR32, UPT, UPT, UR24, 0x800, URZ ;  /* 0x0000080018207890 */ /* 0x000fe2000fffe0ff */
[----:B------:R-:W-:Y:S01]  /*19b40*/  MOV.SPILL R19, UR66 ;  /* 0x0000004200137c02 */ /* 0x000fe20009000f00 */
[----:B------:R-:W-:Y:S01]  /*19b50*/  UIADD3 UR18, UPT, UPT, UR26, 0x10, URZ ;  /* 0x000000101a127890 */ /* 0x000fe2000fffe0ff */
[----:B------:R-:W-:Y:S01]  /*19b60*/  MOV.SPILL R18, UR64 ;  /* 0x0000004000127c02 */ /* 0x000fe20009000f00 */
[----:B------:R-:W-:Y:S01]  /*19b70*/  UIADD3 UR16, UPT, UPT, UR24, 0x1000, URZ ;  /* 0x0000100018107890 */ /* 0x000fe2000fffe0ff */
[----:B------:R-:W-:Y:S01]  /*19b80*/  MOV.SPILL R14, UR34 ;  /* 0x00000022000e7c02 */ /* 0x000fe20009000f00 */
[----:B------:R-:W-:-:S02]  /*19b90*/  UIADD3 UR50, UPT, UPT, UR26, 0x18, URZ ;  /* 0x000000181a327890 */ /* 0x000fc4000fffe0ff */
[----:B--2---:R-:W-:Y:S01]  /*19ba0*/  UIADD3 UR6, UP0, UPT, UR6, 0x400, URZ ;  /* 0x0000040006067890 */ /* 0x004fe2000ff1e0ff */
[----:B------:R-:W-:Y:S01]  /*19bb0*/  MOV.SPILL R9, UR18 ;  /* 0x0000001200097c02 */ /* 0x000fe20009000f00 */
[----:B------:R-:W-:Y:S02]  /*19bc0*/  UIADD3 UR48, UPT, UPT, UR24, 0x1800, URZ ;  /* 0x0000180018307890 */ /* 0x000fe4000fffe0ff */
[----:B------:R-:W-:Y:S01]  /*19bd0*/  UIADD3.X UR7, UPT, UPT, URZ, UR7, URZ, UP0, !UPT ;  /* 0x00000007ff077290 */ /* 0x000fe200087fe4ff */
[----:B------:R-:W-:Y:S01]  /*19be0*/  MOV.SPILL R2, UR50 ;  /* 0x0000003200027c02 */ /* 0x000fe20009000f00 */
[----:B------:R-:W-:Y:S02]  /*19bf0*/  UIADD3 UR64, UPT, UPT, UR24, 0x2000, URZ ;  /* 0x0000200018407890 */ /* 0x000fe4000fffe0ff */
[----:B------:R-:W-:Y:S01]  /*19c00*/  UIADD3 UR66, UPT, UPT, UR26, 0x20, URZ ;  /* 0x000000201a427890 */ /* 0x000fe2000fffe0ff */
[----:B------:R-:W-:Y:S01]  /*19c10*/  UMOV UR25, URZ ;  /* 0x000000ff00197c82 */ /* 0x000fe20008000000 */
[----:B------:R-:W-:Y:S01]  /*19c20*/  UMOV UR35, UR27 ;  /* 0x0000001b00237c82 */ /* 0x000fe20008000000 */
[----:B------:R-:W-:Y:S01]  /*19c30*/  UMOV UR36, UR28 ;  /* 0x0000001c00247c82 */ /* 0x000fe20008000000 */
[----:B------:R-:W-:Y:S01]  /*19c40*/  UMOV UR37, UR29 ;  /* 0x0000001d00257c82 */ /* 0x000fe20008000000 */
[----:B------:R-:W-:Y:S01]  /*19c50*/  UMOV UR33, UR25 ;  /* 0x0000001900217c82 */ /* 0x000fe20008000000 */
[----:B------:R-:W-:Y:S01]  /*19c60*/  UMOV UR19, UR27 ;  /* 0x0000001b00137c82 */ /* 0x000fe20008000000 */
[----:B------:R-:W-:Y:S01]  /*19c70*/  UMOV UR20, UR28 ;  /* 0x0000001c00147c82 */ /* 0x000fe20008000000 */
[----:B------:R-:W-:Y:S01]  /*19c80*/  UMOV UR21, UR29 ;  /* 0x0000001d00157c82 */ /* 0x000fe20008000000 */
[----:B------:R-:W-:Y:S01]  /*19c90*/  UTMASTG.5D [UR24], [UR6] ;  /* 0x00000018060073b5 */ /* 0x000fe20008020000 */
[----:B------:R-:W-:Y:S01]  /*19ca0*/  UMOV UR17, UR25 ;  /* 0x0000001900117c82 */ /* 0x000fe20008000000 */
[----:B------:R-:W-:Y:S01]  /*19cb0*/  UMOV UR51, UR27 ;  /* 0x0000001b00337c82 */ /* 0x000fe20008000000 */
[----:B------:R-:W-:Y:S01]  /*19cc0*/  UMOV UR52, UR28 ;  /* 0x0000001c00347c82 */ /* 0x000fe20008000000 */
[----:B------:R-:W-:Y:S01]  /*19cd0*/  UMOV UR53, UR29 ;  /* 0x0000001d00357c82 */ /* 0x000fe20008000000 */
[----:B------:R-:W-:Y:S01]  /*19ce0*/  UMOV UR49, UR25 ;  /* 0x0000001900317c82 */ /* 0x000fe20008000000 */
[----:B------:R-:W-:Y:S01]  /*19cf0*/  UMOV UR67, UR27 ;  /* 0x0000001b00437c82 */ /* 0x000fe20008000000 */
[----:B------:R-:W-:Y:S01]  /*19d00*/  UMOV UR68, UR28 ;  /* 0x0000001c00447c82 */ /* 0x000fe20008000000 */
[----:B------:R2:W-:Y:S01]  /*19d10*/  UTMASTG.5D [UR32], [UR6] ;  /* 0x00000020060073b5 */ /* 0x0005e20008020000 */
[----:B------:R-:W-:Y:S01]  /*19d20*/  UMOV UR69, UR29 ;  /* 0x0000001d00457c82 */ /* 0x000fe20008000000 */
[----:B------:R-:W-:Y:S01]  /*19d30*/  UMOV UR65, UR25 ;  /* 0x0000001900417c82 */ /* 0x000fe20008000000 */
[----:B------:R-:W-:Y:S01]  /*19d40*/  UMOV UR30, UR66 ;  /* 0x00000042001e7c82 */ /* 0x000fe20008000000 */
[----:B------:R-:W-:Y:S01]  /*19d50*/  UIADD3 UR40, UPT, UPT, UR24, 0x400, URZ ;  /* 0x0000040018287890 */ /* 0x000fe2000fffe0ff */
[----:B------:R-:W-:Y:S01]  /*19d60*/  MOV.SPILL R22, UR69 ;  /* 0x0000004500167c02 */ /* 0x000fe20009000f00 */
[----:B------:R-:W-:Y:S01]  /*19d70*/  UIADD3 UR10, UPT, UPT, UR26, 0x40, URZ ;  /* 0x000000401a0a7890 */ /* 0x000fe2000fffe0ff */
[----:B------:R-:W-:Y:S01]  /*19d80*/  MOV.SPILL R21, UR68 ;  /* 0x0000004400157c02 */ /* 0x000fe20009000f00 */
[----:B------:R3:W-:Y:S01]  /*19d90*/  UTMASTG.5D [UR16], [UR6] ;  /* 0x00000010060073b5 */ /* 0x0007e20008020000 */
[----:B------:R-:W-:Y:S01]  /*19da0*/  UIADD3 UR8, UPT, UPT, UR24, 0x4000, URZ ;  /* 0x0000400018087890 */ /* 0x000fe2000fffe0ff */
[----:B-1----:R-:W-:Y:S01]  /*19db0*/  MOV.SPILL R3, UR40 ;  /* 0x0000002800037c02 */ /* 0x002fe20009000f00 */
[----:B------:R-:W-:Y:S01]  /*19dc0*/  UMOV UR42, UR26 ;  /* 0x0000001a002a7c82 */ /* 0x000fe20008000000 */
[----:B------:R-:W-:Y:S01]  /*19dd0*/  UIADD3 UR40, UPT, UPT, UR24, 0x5800, URZ ;  /* 0x0000580018287890 */ /* 0x000fe2000fffe0ff */
[----:B------:R-:W-:Y:S01]  /*19de0*/  MOV.SPILL R5, UR42 ;  /* 0x0000002a00057c02 */ /* 0x000fe20009000f00 */
[----:B------:R-:W-:Y:S01]  /*19df0*/  UIADD3 UR42, UPT, UPT, UR26, 0x58, URZ ;  /* 0x000000581a2a7890 */ /* 0x000fe2000fffe0ff */
[----:B------:R-:W-:Y:S01]  /*19e00*/  MOV.SPILL R20, UR67 ;  /* 0x0000004300147c02 */ /* 0x000fe20009000f00 */
[----:B------:R1:W-:Y:S01]  /*19e10*/  UTMASTG.5D [UR48], [UR6] ;  /* 0x00000030060073b5 */ /* 0x0003e20008020000 */
[----:B------:R-:W-:Y:S01]  /*19e20*/  UMOV UR11, UR27 ;  /* 0x0000001b000b7c82 */ /* 0x000fe20008000000 */
[----:B------:R-:W-:Y:S01]  /*19e30*/  UMOV UR12, UR28 ;  /* 0x0000001c000c7c82 */ /* 0x000fe20008000000 */
[----:B------:R-:W-:Y:S01]  /*19e40*/  UMOV UR13, UR29 ;  /* 0x0000001d000d7c82 */ /* 0x000fe20008000000 */
[----:B------:R-:W-:Y:S01]  /*19e50*/  UMOV UR41, 0x40 ;  /* 0x0000004000297882 */ /* 0x000fe20000000000 */
[----:B------:R-:W-:Y:S01]  /*19e60*/  UMOV UR43, UR27 ;  /* 0x0000001b002b7c82 */ /* 0x000fe20008000000 */
[----:B------:R-:W-:Y:S01]  /*19e70*/  UMOV UR44, UR28 ;  /* 0x0000001c002c7c82 */ /* 0x000fe20008000000 */
[----:B------:R-:W-:Y:S01]  /*19e80*/  UMOV UR45, UR29 ;  /* 0x0000001d002d7c82 */ /* 0x000fe20008000000 */
[----:B------:R4:W-:Y:S01]  /*19e90*/  UTMASTG.5D [UR64], [UR6] ;  /* 0x00000040060073b5 */ /* 0x0009e20008020000 */
[----:B------:R-:W-:Y:S01]  /*19ea0*/  UMOV UR9, UR25 ;  /* 0x0000001900097c82 */ /* 0x000fe20008000000 */
[----:B------:R-:W-:Y:S01]  /*19eb0*/  MOV.SPILL R8, UR45 ;  /* 0x0000002d00087c02 */ /* 0x000fe20009000f00 */
[----:B------:R-:W-:Y:S01]  /*19ec0*/  UMOV UR14, UR42 ;  /* 0x0000002a000e7c82 */ /* 0x000fe20008000000 */
[----:B------:R-:W-:Y:S01]  /*19ed0*/  MOV.SPILL R7, UR44 ;  /* 0x0000002c00077c02 */ /* 0x000fe20009000f00 */
[----:B------:R-:W-:Y:S01]  /*19ee0*/  UIADD3 UR74, UPT, UPT, UR26, 0x68, URZ ;  /* 0x000000681a4a7890 */ /* 0x000fe2000fffe0ff */
[----:B------:R-:W-:Y:S01]  /*19ef0*/  MOV.SPILL R6, UR43 ;  /* 0x0000002b00067c02 */ /* 0x000fe20009000f00 */
[----:B------:R-:W-:Y:S01]  /*19f00*/  UIADD3 UR72, UPT, UPT, UR24, 0x6800, URZ ;  /* 0x0000680018487890 */ /* 0x000fe2000fffe0ff */
[----:B------:R-:W-:Y:S01]  /*19f10*/  MOV.SPILL R4, UR41 ;  /* 0x0000002900047c02 */ /* 0x000fe20009000f00 */
[----:B------:R-:W-:Y:S01]  /*19f20*/  UMOV UR41, UR25 ;  /* 0x0000001900297c82 */ /* 0x000fe20008000000 */
[----:B------:R-:W-:Y:S01]  /*19f30*/  MOV.SPILL R17, UR37 ;  /* 0x0000002500117c02 */ /* 0x000fe20009000f00 */
[----:B------:R-:W-:Y:S01]  /*19f40*/  UIADD3 UR58, UPT, UPT, UR26, 0x78, URZ ;  /* 0x000000781a3a7890 */ /* 0x000fe2000fffe0ff */
[----:B------:R-:W-:Y:S01]  /*19f50*/  MOV.SPILL R16, UR36 ;  /* 0x0000002400107c02 */ /* 0x000fe20009000f00 */
[----:B--2---:R-:W-:Y:S01]  /*19f60*/  UIADD3 UR32, UPT, UPT, UR24, 0xc00, URZ ;  /* 0x00000c0018207890 */ /* 0x004fe2000fffe0ff */
[----:B------:R-:W-:Y:S01]  /*19f70*/  MOV.SPILL R15, UR35 ;  /* 0x00000023000f7c02 */ /* 0x000fe20009000f00 */
[----:B------:R-:W-:Y:S01]  /*19f80*/  UIADD3 UR34, UPT, UPT, UR26, 0x48, URZ ;  /* 0x000000481a227890 */ /* 0x000fe2000fffe0ff */
[----:B------:R-:W-:Y:S01]  /*19f90*/  UMOV UR33, 0x40 ;  /* 0x0000004000217882 */ /* 0x000fe20000000000 */
[----:B------:R-:W-:-:S02]  /*19fa0*/  UIADD3 UR56, UPT, UPT, UR24, 0x7800, URZ ;  /* 0x0000780018387890 */ /* 0x000fc4000fffe0ff */
[----:B------:R-:W-:Y:S01]  /*19fb0*/  MOV.SPILL R12, UR32 ;  /* 0x00000020000c7c02 */ /* 0x000fe20009000f00 */
[----:B------:R-:W-:Y:S01]  /*19fc0*/  UIADD3 UR32, UPT, UPT, UR24, 0x4800, URZ ;  /* 0x0000480018207890 */ /* 0x000fe2000fffe0ff */
[----:B------:R-:W-:Y:S01]  /*19fd0*/  MOV.SPILL R13, UR33 ;  /* 0x00000021000d7c02 */ /* 0x000fe20009000f00 */
[----:B---3--:R-:W-:Y:S02]  /*19fe0*/  UIADD3 UR16, UPT, UPT, UR24, 0x5000, URZ ;  /* 0x0000500018107890 */ /* 0x008fe4000fffe0ff */
[----:B------:R-:W-:Y:S01]  /*19ff0*/  UIADD3 UR18, UPT, UPT, UR26, 0x50, URZ ;  /* 0x000000501a127890 */ /* 0x000fe2000fffe0ff */
[----:B------:R-:W-:Y:S01]  /*1a000*/  UMOV UR33, UR25 ;  /* 0x0000001900217c82 */ /* 0x000fe20008000000 */
[----:B------:R-:W-:Y:S01]  /*1a010*/  UMOV UR75, UR27 ;  /* 0x0000001b004b7c82 */ /* 0x000fe20008000000 */
[----:B------:R-:W-:Y:S01]  /*1a020*/  UMOV UR76, UR28 ;  /* 0x0000001c004c7c82 */ /* 0x000fe20008000000 */
[----:B-1----:R-:W-:Y:S02]  /*1a030*/  UIADD3 UR48, UPT, UPT, UR24, 0x6000, URZ ;  /* 0x0000600018307890 */ /* 0x002fe4000fffe0ff */
[----:B------:R-:W-:Y:S01]  /*1a040*/  UIADD3 UR50, UPT, UPT, UR26, 0x60, URZ ;  /* 0x000000601a327890 */ /* 0x000fe2000fffe0ff */
[----:B------:R-:W-:Y:S01]  /*1a050*/  UMOV UR77, UR29 ;  /* 0x0000001d004d7c82 */ /* 0x000fe20008000000 */
[----:B------:R-:W-:Y:S01]  /*1a060*/  UMOV UR73, UR25 ;  /* 0x0000001900497c82 */ /* 0x000fe20008000000 */
[----:B------:R-:W-:Y:S01]  /*1a070*/  UMOV UR59, UR27 ;  /* 0x0000001b003b7c82 */ /* 0x000fe20008000000 */
[----:B------:R-:W-:Y:S01]  /*1a080*/  UMOV UR60, UR28 ;  /* 0x0000001c003c7c82 */ /* 0x000fe20008000000 */
[----:B----4-:R-:W-:-:S02]  /*1a090*/  UIADD3 UR64, UPT, UPT, UR24, 0x2800, URZ ;  /* 0x0000280018407890 */ /* 0x010fc4000fffe0ff */
[----:B------:R-:W-:Y:S01]  /*1a0a0*/  UIADD3 UR66, UPT, UPT, UR26, 0x28, URZ ;  /* 0x000000281a427890 */ /* 0x000fe2000fffe0ff */
[----:B------:R-:W-:Y:S01]  /*1a0b0*/  UMOV UR5, UR50 ;  /* 0x0000003200057c82 */ /* 0x000fe20008000000 */
[----:B------:R-:W-:Y:S01]  /*1a0c0*/  UMOV UR61, UR29 ;  /* 0x0000001d003d7c82 */ /* 0x000fe20008000000 */
[----:B------:R-:W-:-:S04]  /*1a0d0*/  UMOV UR57, UR25 ;  /* 0x0000001900397c82 */ /* 0x000fc80008000000 */
[----:B------:R-:W-:Y:S02]  /*1a0e0*/  UMOV UR23, UR66 ;  /* 0x0000004200177c82 */ /* 0x000fe40008000000 */
[----:B------:R1:W-:Y:S01]  /*1a0f0*/  UTMASTG.5D [UR64], [UR6] ;  /* 0x00000040060073b5 */ /* 0x0003e20008020000 */
[----:B------:R-:W-:-:S04]  /*1a100*/  MOV.SPILL R11, UR23 ;  /* 0x00000017000b7c02 */ /* 0x000fc80009000f00 */
[----:B------:R-:W-:Y:S01]  /*1a110*/  R2UR.FILL UR23, R11 ;  /* 0x000000000b1772ca */ /* 0x000fe200004e0000 */
[----:B-1----:R-:W-:Y:S02]  /*1a120*/  UIADD3 UR64, UPT, UPT, UR24, 0x3000, URZ ;  /* 0x0000300018407890 */ /* 0x002fe4000fffe0ff */
[----:B------:R-:W-:-:S07]  /*1a130*/  UIADD3 UR66, UPT, UPT, UR26, 0x30, URZ ;  /* 0x000000301a427890 */ /* 0x000fce000fffe0ff */
        /* <DEDUP_REMOVED lines=8> */
[----:B------:R2:W-:Y:S01]  /*1a1c0*/  UTMASTG.5D [UR8], [UR6] ;  /* 0x00000008060073b5 */ /* 0x0005e20008020000 */
[----:B------:R3:W-:Y:S01]  /*1a1d0*/  UTMASTG.5D [UR32], [UR6] ;  /* 0x00000020060073b5 */ /* 0x0007e20008020000 */
[----:B------:R4:W-:Y:S01]  /*1a1e0*/  UTMASTG.5D [UR16], [UR6] ;  /* 0x00000010060073b5 */ /* 0x0009e20008020000 */
[----:B------:R5:W-:Y:S01]  /*1a1f0*/  UTMASTG.5D [UR40], [UR6] ;  /* 0x00000028060073b5 */ /* 0x000be20008020000 */
[----:B-1----:R-:W-:Y:S02]  /*1a200*/  R2UR.FILL UR69, R22 ;  /* 0x00000000164572ca */ /* 0x002fe400004e0000 */
[----:B------:R-:W-:Y:S01]  /*1a210*/  R2UR.FILL UR68, R21 ;  /* 0x00000000154472ca */ /* 0x000fe200004e0000 */
[----:B------:R1:W-:Y:S01]  /*1a220*/  UTMASTG.5D [UR48], [UR6] ;  /* 0x00000030060073b5 */ /* 0x0003e20008020000 */
[----:B------:R-:W-:-:S02]  /*1a230*/  R2UR.FILL UR67, R20 ;  /* 0x00000000144372ca */ /* 0x000fc400004e0000 */
[----:B------:R-:W-:Y:S02]  /*1a240*/  R2UR.FILL UR66, R19 ;  /* 0x00000000134272ca */ /* 0x000fe400004e0000 */
[----:B------:R-:W-:Y:S01]  /*1a250*/  R2UR.FILL UR64, R18 ;  /* 0x00000000124072ca */ /* 0x000fe200004e0000 */
[----:B--2---:R-:W-:Y:S01]  /*1a260*/  UMOV UR8, UR34 ;  /* 0x0000002200087c82 */ /* 0x004fe20008000000 */
[----:B------:R-:W-:Y:S01]  /*1a270*/  UMOV UR13, UR18 ;  /* 0x00000012000d7c82 */ /* 0x000fe20008000000 */
[----:B------:R-:W-:Y:S01]  /*1a280*/  UTMASTG.5D [UR72], [UR6] ;  /* 0x00000048060073b5 */ /* 0x000fe20008020000 */
[----:B------:R-:W-:Y:S01]  /*1a290*/  UMOV UR9, 0x40 ;  /* 0x0000004000097882 */ /* 0x000fe20000000000 */
[----:B---3--:R-:W-:Y:S02]  /*1a2a0*/  R2UR.FILL UR37, R17 ;  /* 0x00000000112572ca */ /* 0x008fe400004e0000 */
[----:B------:R-:W-:Y:S02]  /*1a2b0*/  R2UR.FILL UR36, R16 ;  /* 0x00000000102472ca */ /* 0x000fe400004e0000 */
[----:B------:R-:W-:-:S04]  /*1a2c0*/  R2UR.FILL UR35, R15 ;  /* 0x000000000f2372ca */ /* 0x000fc800004e0000 */
[----:B------:R-:W-:Y:S01]  /*1a2d0*/  UTMASTG.5D [UR64], [UR6] ;  /* 0x00000040060073b5 */ /* 0x000fe20008020000 */
[----:B------:R-:W-:Y:S02]  /*1a2e0*/  R2UR.FILL UR34, R14 ;  /* 0x000000000e2272ca */ /* 0x000fe400004e0000 */
[----:B------:R-:W-:Y:S01]  /*1a2f0*/  R2UR.FILL UR33, R13 ;  /* 0x000000000d2172ca */ /* 0x000fe200004e0000 */
[----:B----4-:R-:W-:Y:S01]  /*1a300*/  UIADD3 UR16, UPT, UPT, UR24, 0x1400, URZ ;  /* 0x0000140018107890 */ /* 0x010fe2000fffe0ff */
[----:B------:R-:W-:Y:S01]  /*1a310*/  R2UR.FILL UR32, R12 ;  /* 0x000000000c2072ca */ /* 0x000fe200004e0000 */
[----:B------:R-:W-:Y:S01]  /*1a320*/  UMOV UR17, 0x40 ;  /* 0x0000004000117882 */ /* 0x000fe20000000000 */
[----:B------:R-:W-:Y:S01]  /*1a330*/  R2UR.FILL UR18, R9 ;  /* 0x00000000091272ca */ /* 0x000fe200004e0000 */
[----:B------:R-:W-:Y:S01]  /*1a340*/  UTMASTG.5D [UR56], [UR6] ;  /* 0x00000038060073b5 */ /* 0x000fe20008020000 */
[----:B-----5:R-:W-:Y:S02]  /*1a350*/  R2UR.FILL UR45, R8 ;  /* 0x00000000082d72ca */ /* 0x020fe400004e0000 */
[----:B------:R-:W-:-:S02]  /*1a360*/  R2UR.FILL UR44, R7 ;  /* 0x00000000072c72ca */ /* 0x000fc400004e0000 */
[----:B------:R-:W-:Y:S02]  /*1a370*/  R2UR.FILL UR43, R6 ;  /* 0x00000000062b72ca */ /* 0x000fe400004e0000 */
[----:B------:R-:W-:Y:S02]  /*1a380*/  R2UR.FILL UR42, R5 ;  /* 0x00000000052a72ca */ /* 0x000fe400004e0000 */
[----:B------:R-:W-:Y:S01]  /*1a390*/  R2UR.FILL UR41, R4 ;  /* 0x00000000042972ca */ /* 0x000fe200004e0000 */
[----:B-1----:R-:W-:Y:S01]  /*1a3a0*/  UIADD3 UR48, UPT, UPT, UR24, 0x1c00, URZ ;  /* 0x00001c0018307890 */ /* 0x002fe2000fffe0ff */
[----:B------:R-:W-:Y:S01]  /*1a3b0*/  R2UR.FILL UR40, R3 ;  /* 0x00000000032872ca */ /* 0x000fe200004e0000 */
[----:B------:R-:W-:Y:S01]  /*1a3c0*/  UMOV UR49, 0x40 ;  /* 0x0000004000317882 */ /* 0x000fe20000000000 */
[----:B------:R-:W-:-:S11]  /*1a3d0*/  R2UR.FILL UR50, R2 ;  /* 0x00000000023272ca */ /* 0x000fd600004e0000 */
[----:B------:R1:W-:Y:S01]  /*1a3e0*/  UTMASTG.5D [UR40], [UR6] ;  /* 0x00000028060073b5 */ /* 0x0003e20008020000 */
[----:B------:R2:W-:Y:S01]  /*1a3f0*/  UTMASTG.5D [UR32], [UR6] ;  /* 0x00000020060073b5 */ /* 0x0005e20008020000 */
[----:B------:R3:W-:Y:S01]  /*1a400*/  UTMASTG.5D [UR16], [UR6] ;  /* 0x00000010060073b5 */ /* 0x0007e20008020000 */
[----:B------:R4:W-:Y:S01]  /*1a410*/  UTMASTG.5D [UR48], [UR6] ;  /* 0x00000030060073b5 */ /* 0x0009e20008020000 */
[----:B-1----:R-:W-:Y:S01]  /*1a420*/  UIADD3 UR40, UPT, UPT, UR24, 0x2400, URZ ;  /* 0x0000240018287890 */ /* 0x002fe2000fffe0ff */
[----:B------:R-:W-:Y:S01]  /*1a430*/  UMOV UR41, 0x40 ;  /* 0x0000004000297882 */ /* 0x000fe20000000000 */
[----:B------:R-:W-:Y:S01]  /*1a440*/  UMOV UR43, UR27 ;  /* 0x0000001b002b7c82 */ /* 0x000fe20008000000 */
[----:B------:R-:W-:Y:S01]  /*1a450*/  UMOV UR44, UR28 ;  /* 0x0000001c002c7c82 */ /* 0x000fe20008000000 */
[----:B------:R-:W-:Y:S01]  /*1a460*/  UMOV UR45, UR29 ;  /* 0x0000001d002d7c82 */ /* 0x000fe20008000000 */
[----:B------:R-:W-:Y:S01]  /*1a470*/  UMOV UR42, UR30 ;  /* 0x0000001e002a7c82 */ /* 0x000fe20008000000 */
[----:B--2---:R-:W-:-:S03]  /*1a480*/  UIADD3 UR32, UPT, UPT, UR24, 0x2c00, URZ ;  /* 0x00002c0018207890 */ /* 0x004fc6000fffe0ff */
[----:B------:R1:W-:Y:S01]  /*1a490*/  UTMASTG.5D [UR40], [UR6] ;  /* 0x00000028060073b5 */ /* 0x0003e20008020000 */
[----:B------:R-:W-:Y:S01]  /*1a4a0*/  UMOV UR33, 0x40 ;  /* 0x0000004000217882 */ /* 0x000fe20000000000 */
[----:B------:R-:W-:Y:S01]  /*1a4b0*/  UMOV UR35, UR27 ;  /* 0x0000001b00237c82 */ /* 0x000fe20008000000 */
[----:B------:R-:W-:Y:S01]  /*1a4c0*/  UMOV UR36, UR28 ;  /* 0x0000001c00247c82 */ /* 0x000fe20008000000 */
[----:B------:R-:W-:Y:S01]  /*1a4d0*/  UMOV UR37, UR29 ;  /* 0x0000001d00257c82 */ /* 0x000fe20008000000 */
[----:B------:R-:W-:Y:S01]  /*1a4e0*/  UMOV UR34, UR23 ;  /* 0x0000001700227c82 */ /* 0x000fe20008000000 */
[----:B---3--:R-:W-:Y:S01]  /*1a4f0*/  UIADD3 UR16, UPT, UPT, UR24, 0x3400, URZ ;  /* 0x0000340018107890 */ /* 0x008fe2000fffe0ff */
[----:B------:R2:W-:Y:S01]  /*1a500*/  UTMASTG.5D [UR32], [UR6] ;  /* 0x00000020060073b5 */ /* 0x0005e20008020000 */
[----:B------:R-:W-:Y:S01]  /*1a510*/  UMOV UR18, UR22 ;  /* 0x0000001600127c82 */ /* 0x000fe20008000000 */
[----:B----4-:R-:W-:-:S06]  /*1a520*/  UIADD3 UR48, UPT, UPT, UR24, 0x3c00, URZ ;  /* 0x00003c0018307890 */ /* 0x010fcc000fffe0ff */
[----:B------:R3:W-:Y:S01]  /*1a530*/  UTMASTG.5D [UR16], [UR6] ;  /* 0x00000010060073b5 */ /* 0x0007e20008020000 */
[----:B------:R-:W-:Y:S02]  /*1a540*/  UMOV UR50, UR15 ;  /* 0x0000000f00327c82 */ /* 0x000fe40008000000 */
[----:B------:R-:W-:Y:S01]  /*1a550*/  UTMASTG.5D [UR48], [UR6] ;  /* 0x00000030060073b5 */ /* 0x000fe20008020000 */
[----:B-1----:R-:W-:Y:S01]  /*1a560*/  UIADD3 UR40, UPT, UPT, UR24, 0x4400, URZ ;  /* 0x0000440018287890 */ /* 0x002fe2000fffe0ff */
[----:B------:R-:W-:Y:S01]  /*1a570*/  UMOV UR42, UR10 ;  /* 0x0000000a002a7c82 */ /* 0x000fe20008000000 */
[----:B------:R-:W-:Y:S01]  /*1a580*/  UMOV UR10, UR14 ;  /* 0x0000000e000a7c82 */ /* 0x000fe20008000000 */
[----:B--2---:R-:W-:-:S06]  /*1a590*/  UIADD3 UR32, UPT, UPT, UR24, 0x4c00, URZ ;  /* 0x00004c0018207890 */ /* 0x004fcc000fffe0ff */
[----:B------:R1:W-:Y:S01]  /*1a5a0*/  UTMASTG.5D [UR40], [UR6] ;  /* 0x00000028060073b5 */ /* 0x0003e20008020000 */
[----:B------:R-:W-:Y:S01]  /*1a5b0*/  UMOV UR34, UR8 ;  /* 0x0000000800227c82 */ /* 0x000fe20008000000 */
[----:B------:R-:W-:Y:S02]  /*1a5c0*/  UIADD3 UR8, UPT, UPT, UR24, 0x5c00, URZ ;  /* 0x00005c0018087890 */ /* 0x000fe4000fffe0ff */
[----:B---3--:R-:W-:Y:S01]  /*1a5d0*/  UIADD3 UR16, UPT, UPT, UR24, 0x5400, URZ ;  /* 0x0000540018107890 */ /* 0x008fe2000fffe0ff */
[----:B------:R2:W-:Y:S01]  /*1a5e0*/  UTMASTG.5D [UR32], [UR6] ;  /* 0x00000020060073b5 */ /* 0x0005e20008020000 */
[----:B------:R-:W-:Y:S01]  /*1a5f0*/  UMOV UR18, UR13 ;  /* 0x0000000d00127c82 */ /* 0x000fe20008000000 */
[----:B------:R-:W-:-:S06]  /*1a600*/  UMOV UR13, UR29 ;  /* 0x0000001d000d7c82 */ /* 0x000fcc0008000000 */
[----:B------:R3:W-:Y:S01]  /*1a610*/  UTMASTG.5D [UR16], [UR6] ;  /* 0x00000010060073b5 */ /* 0x0007e20008020000 */
[----:B------:R4:W-:Y:S01]  /*1a620*/  UTMASTG.5D [UR8], [UR6] ;  /* 0x00000008060073b5 */ /* 0x0009e20008020000 */
[----:B-1----:R-:W-:Y:S01]  /*1a630*/  UIADD3 UR40, UPT, UPT, UR24, 0x6400, URZ ;  /* 0x0000640018287890 */ /* 0x002fe2000fffe0ff */
[----:B------:R-:W-:Y:S01]  /*1a640*/  UMOV UR42, UR5 ;  /* 0x00000005002a7c82 */ /* 0x000fe20008000000 */
[----:B--2---:R-:W-:-:S07]  /*1a650*/  UIADD3 UR32, UPT, UPT, UR24, 0x6c00, URZ ;  /* 0x00006c0018207890 */ /* 0x004fce000fffe0ff */
[----:B------:R2:W-:Y:S01]  /*1a660*/  UTMASTG.5D [UR40], [UR6] ;  /* 0x00000028060073b5 */ /* 0x0005e20008020000 */
[----:B------:R-:W-:Y:S01]  /*1a670*/  UMOV UR34, UR74 ;  /* 0x0000004a00227c82 */ /* 0x000fe20008000000 */
[----:B---3--:R-:W-:Y:S01]  /*1a680*/  UIADD3 UR16, UPT, UPT, UR24, 0x7400, URZ ;  /* 0x0000740018107890 */ /* 0x008fe2000fffe0ff */
[----:B------:R2:W-:Y:S01]  /*1a690*/  UTMASTG.5D [UR32], [UR6] ;  /* 0x00000020060073b5 */ /* 0x0005e20008020000 */
[----:B------:R-:W-:Y:S01]  /*1a6a0*/  UMOV UR18, UR66 ;  /* 0x0000004200127c82 */ /* 0x000fe20008000000 */
[----:B----4-:R-:W-:-:S06]  /*1a6b0*/  UIADD3 UR8, UPT, UPT, UR24, 0x7c00, URZ ;  /* 0x00007c0018087890 */ /* 0x010fcc000fffe0ff */
[----:B------:R2:W-:Y:S01]  /*1a6c0*/  UTMASTG.5D [UR16], [UR6] ;  /* 0x00000010060073b5 */ /* 0x0005e20008020000 */
[----:B------:R-:W-:Y:S02]  /*1a6d0*/  UMOV UR10, UR58 ;  /* 0x0000003a000a7c82 */ /* 0x000fe40008000000 */
[----:B------:R2:W-:Y:S02]  /*1a6e0*/  UTMASTG.5D [UR8], [UR6] ;  /* 0x00000008060073b5 */ /* 0x0005e40008020000 */
[----:B--2---:R-:W-:Y:S01]  /*1a6f0*/  NOP ;  /* 0x0000000000007918 */ /* 0x004fe20000000000 */
.L_x_379:
[----:B------:R-:W-:Y:S05]  /*1a700*/  BSYNC.RECONVERGENT B0 ;  /* 0x0000000000007941 */ /* 0x000fea0003800200 */
.L_x_378:
[----:B------:R0:W-:Y:S01]  /*1a710*/  UTMACMDFLUSH ;  /* 0x00000000000079b7 */ /* 0x0001e20000000000 */
[----:B------:R-:W-:Y:S05]  /*1a720*/  BRA.U UP6, `(.L_x_380) ;  /* 0x0000000106047547 */ /* 0x000fea000b800000 */
[----:B------:R-:W-:Y:S05]  /*1a730*/  BPT.TRAP 0x1 ;  /* 0x000000040000795c */ /* 0x000fea0000300000 */
.L_x_380:
[----:B------:R-:W2:Y:S02]  /*1a740*/  SYNCS.PHASECHK.TRANS64.TRYWAIT P0, [UR24+0x1c0b8], R0 ;  /* 0x01c0b800ff0075a7 */ /* 0x000ea40008001118 */
[----:B--2---:R-:W-:Y:S05]  /*1a750*/  @!P0 BRA `(.L_x_381) ;  /* 0x0000002400a48947 */ /* 0x004fea0003800000 */
.L_x_476:
[----:B------:R-:W-:Y:S04]  /*1a760*/  BSSY.RECONVERGENT B0, `(.L_x_382) ;  /* 0x00000ea000007945 */ /* 0x000fe80003800200 */
[----:B------:R-:W-:Y:S05]  /*1a770*/  @!P1 BRA `(.L_x_383) ;  /* 0x0000000c00a09947 */ /* 0x000fea0003800000 */
[----:B------:R-:W2:Y:S01]  /*1a780*/  LDCU.64 UR6, c[0x0][0x348] ;  /* 0x00006900ff0677ac */ /* 0x000ea20008000a00 */
[----:B-1----:R-:W-:Y:S01]  /*1a790*/  IMAD.U32 R3, RZ, RZ, UR27 ;  /* 0x0000001bff037e24 */ /* 0x002fe2000f8e00ff */
[----:B------:R-:W-:Y:S01]  /*1a7a0*/  MOV.SPILL R23, UR29 ;  /* 0x0000001d00177c02 */ /* 0x000fe20009000f00 */
[----:B------:R-:W-:Y:S01]  /*1a7b0*/  IMAD.U32 R2, RZ, RZ, UR28 ;  /* 0x0000001cff027e24 */ /* 0x000fe2000f8e00ff */
[----:B------:R-:W-:Y:S01]  /*1a7c0*/  UIADD3 UR66, UPT, UPT, UR26, 0xf0, URZ ;  /* 0x000000f01a427890 */ /* 0x000fe2000fffe0ff */
[----:B------:R-:W-:Y:S01]  /*1a7d0*/  IMAD.U32 R0, RZ, RZ, UR29 ;  /* 0x0000001dff007e24 */ /* 0x000fe2000f8e00ff */
[----:B------:R-:W-:Y:S01]  /*1a7e0*/  UIADD3 UR64, UPT, UPT, UR24, 0xf000, URZ ;  /* 0x0000f00018407890 */ /* 0x000fe2000fffe0ff */
[----:B------:R-:W-:Y:S01]  /*1a7f0*/  IMAD.U32 R6, RZ, RZ, UR27 ;  /* 0x0000001bff067e24 */ /* 0x000fe2000f8e00ff */
[----:B------:R-:W-:Y:S01]  /*1a800*/  UIADD3 UR18, UPT, UPT, UR26, 0x80, URZ ;  /* 0x000000801a127890 */ /* 0x000fe2000fffe0ff */
[----:B------:R-:W-:Y:S01]  /*1a810*/  IMAD.U32 R5, RZ, RZ, UR28 ;  /* 0x0000001cff057e24 */ /* 0x000fe2000f8e00ff */
[----:B------:R-:W-:Y:S01]  /*1a820*/  UIADD3 UR16, UPT, UPT, UR24, 0x8000, URZ ;  /* 0x0000800018107890 */ /* 0x000fe2000fffe0ff */
[----:B------:R-:W-:Y:S01]  /*1a830*/  MOV.SPILL R26, UR66 ;  /* 0x00000042001a7c02 */ /* 0x000fe20009000f00 */
[----:B------:R-:W-:Y:S01]  /*1a840*/  UIADD3 UR34, UPT, UPT, UR26, 0x88, URZ ;  /* 0x000000881a227890 */ /* 0x000fe2000fffe0ff */
[----:B------:R-:W-:Y:S01]  /*1a850*/  MOV.SPILL R25, UR64 ;  /* 0x0000004000197c02 */ /* 0x000fe20009000f00 */
[----:B------:R-:W-:Y:S01]  /*1a860*/  UIADD3 UR32, UPT, UPT, UR24, 0x8800, URZ ;  /* 0x0000880018207890 */ /* 0x000fe2000fffe0ff */
[----:B------:R-:W-:Y:S01]  /*1a870*/  IMAD.U32 R4, RZ, RZ, UR29 ;  /* 0x0000001dff047e24 */ /* 0x000fe2000f8e00ff */
[----:B------:R-:W-:Y:S01]  /*1a880*/  UIADD3 UR58, UPT, UPT, UR26, 0x90, URZ ;  /* 0x000000901a3a7890 */ /* 0x000fe2000fffe0ff */
[----:B------:R-:W-:Y:S01]  /*1a890*/  MOV.SPILL R22, UR28 ;  /* 0x0000001c00167c02 */ /* 0x000fe20009000f00 */
[----:B--2---:R-:W-:Y:S01]  /*1a8a0*/  UIADD3 UR6, UP0, UPT, UR6, 0x400, URZ ;  /* 0x0000040006067890 */ /* 0x004fe2000ff1e0ff */
[----:B------:R-:W-:Y:S01]  /*1a8b0*/  MOV.SPILL R14, UR34 ;  /* 0x00000022000e7c02 */ /* 0x000fe20009000f00 */
[----:B------:R-:W-:Y:S01]  /*1a8c0*/  UIADD3 UR56, UPT, UPT, UR24, 0x9000, URZ ;  /* 0x0000900018387890 */ /* 0x000fe2000fffe0ff */
[----:B------:R-:W-:Y:S01]  /*1a8d0*/  MOV.SPILL R21, UR27 ;  /* 0x0000001b00157c02 */ /* 0x000fe20009000f00 */
[----:B------:R-:W-:Y:S01]  /*1a8e0*/  UIADD3.X UR7, UPT, UPT, URZ, UR7, URZ, UP0, !UPT ;  /* 0x00000007ff077290 */ /* 0x000fe200087fe4ff */
[----:B------:R-:W-:Y:S01]  /*1a8f0*/  MOV.SPILL R20, UR26 ;  /* 0x0000001a00147c02 */ /* 0x000fe20009000f00 */
[----:B------:R-:W-:Y:S01]  /*1a900*/  UIADD3 UR50, UPT, UPT, UR26, 0x98, URZ ;  /* 0x000000981a327890 */ /* 0x000fe2000fffe0ff */
[----:B------:R-:W-:Y:S01]  /*1a910*/  MOV.SPILL R18, UR24 ;  /* 0x0000001800127c02 */ /* 0x000fe20009000f00 */
[----:B------:R-:W-:-:S02]  /*1a920*/  UIADD3 UR48, UPT, UPT, UR24, 0x9800, URZ ;  /* 0x0000980018307890 */ /* 0x000fc4000fffe0ff */
[----:B------:R-:W-:Y:S02]  /*1a930*/  UIADD3 UR42, UPT, UPT, UR26, 0xa0, URZ ;  /* 0x000000a01a2a7890 */ /* 0x000fe4000fffe0ff */
[----:B------:R-:W-:Y:S01]  /*1a940*/  UIADD3 UR40, UPT, UPT, UR24, 0xa000, URZ ;  /* 0x0000a00018287890 */ /* 0x000fe2000fffe0ff */
        /* <DEDUP_REMOVED lines=10> */
[----:B------:R-:W-:Y:S01]  /*1a9f0*/  UIADD3 UR9, UPT, UPT, UR26, 0xc8, URZ ;  /* 0x000000c81a097890 */ /* 0x000fe2000fffe0ff */
[----:B------:R-:W-:Y:S01]  /*1aa00*/  UTMASTG.5D [UR16], [UR6] ;  /* 0x00000010060073b5 */ /* 0x000fe20008020000 */
[----:B------:R-:W-:Y:S01]  /*1aa10*/  UIADD3 UR5, UPT, UPT, UR24, 0xc800, URZ ;  /* 0x0000c80018057890 */ /* 0x000fe2000fffe0ff */
[----:B------:R-:W-:Y:S01]  /*1aa20*/  MOV.SPILL R17, UR37 ;  /* 0x0000002500117c02 */ /* 0x000fe20009000f00 */
[----:B------:R-:W-:Y:S01]  /*1aa30*/  UMOV UR33, UR17 ;  /* 0x0000001100217c82 */ /* 0x000fe20008000000 */
        /* <DEDUP_REMOVED lines=18> */
[----:B------:R-:W-:Y:S01]  /*1ab60*/  IMAD.U32 R10, RZ, RZ, UR9 ;  /* 0x00000009ff0a7e24 */ /* 0x000fe2000f8e00ff */
[----:B------:R-:W-:Y:S01]  /*1ab70*/  UMOV UR23, UR66 ;  /* 0x0000004200177c82 */ /* 0x000fe20008000000 */
[----:B------:R-:W-:Y:S01]  /*1ab80*/  IMAD.U32 R8, RZ, RZ, UR5 ;  /* 0x00000005ff087e24 */ /* 0x000fe2000f8e00ff */
[----:B------:R-:W-:Y:S01]  /*1ab90*/  UIADD3 UR9, UPT, UPT, UR26, 0xd0, URZ ;  /* 0x000000d01a097890 */ /* 0x000fe2000fffe0ff */
[----:B------:R-:W-:Y:S01]  /*1aba0*/  MOV.SPILL R29, UR69 ;  /* 0x00000045001d7c02 */ /* 0x000fe20009000f00 */
[----:B------:R3:W-:Y:S01]  /*1abb0*/  UTMASTG.5D [UR48], [UR6] ;  /* 0x00000030060073b5 */ /* 0x0007e20008020000 */
[----:B------:R-:W-:Y:S01]  /*1abc0*/  UIADD3 UR5, UPT, UPT, UR24, 0xd000, URZ ;  /* 0x0000d00018057890 */ /* 0x000fe2000fffe0ff */
[----:B------:R-:W-:Y:S01]  /*1abd0*/  MOV.SPILL R28, UR68 ;  /* 0x00000044001c7c02 */ /* 0x000fe20009000f00 */
[----:B------:R-:W-:Y:S01]  /*1abe0*/  UMOV UR30, UR58 ;  /* 0x0000003a001e7c82 */ /* 0x000fe20008000000 */
[----:B------:R-:W-:Y:S01]  /*1abf0*/  IMAD.U32 R9, RZ, RZ, UR9 ;  /* 0x00000009ff097e24 */ /* 0x000fe2000f8e00ff */
[----:B------:R-:W-:Y:S01]  /*1ac00*/  UIADD3 UR10, UPT, UPT, UR26, 0xc0, URZ ;  /* 0x000000c01a0a7890 */ /* 0x000fe2000fffe0ff */
[----:B------:R-:W-:Y:S01]  /*1ac10*/  MOV.SPILL R27, UR67 ;  /* 0x00000043001b7c02 */ /* 0x000fe20009000f00 */
[----:B------:R-:W-:Y:S01]  /*1ac20*/  IMAD.U32 R7, RZ, RZ, UR5 ;  /* 0x00000005ff077e24 */ /* 0x000fe2000f8e00ff */
[----:B------:R4:W-:Y:S01]  /*1ac30*/  UTMASTG.5D [UR40], [UR6] ;  /* 0x00000028060073b5 */ /* 0x0009e20008020000 */
[----:B------:R-:W-:Y:S01]  /*1ac40*/  UIADD3 UR8, UPT, UPT, UR24, 0xc000, URZ ;  /* 0x0000c00018087890 */ /* 0x000fe2000fffe0ff */
[----:B------:R-:W-:Y:S01]  /*1ac50*/  MOV.SPILL R24, UR30 ;  /* 0x0000001e00187c02 */ /* 0x000fe20009000f00 */
[----:B------:R-:W-:Y:S01]  /*1ac60*/  UMOV UR11, UR27 ;  /* 0x0000001b000b7c82 */ /* 0x000fe20008000000 */
[----:B------:R-:W-:Y:S01]  /*1ac70*/  UMOV UR12, UR28 ;  /* 0x0000001c000c7c82 */ /* 0x000fe20008000000 */
[----:B------:R-:W-:Y:S01]  /*1ac80*/  UMOV UR13, UR29 ;  /* 0x0000001d000d7c82 */ /* 0x000fe20008000000 */
[----:B------:R-:W-:Y:S01]  /*1ac90*/  UIADD3 UR74, UPT, UPT, UR26, 0xe8, URZ ;  /* 0x000000e81a4a7890 */ /* 0x000fe2000fffe0ff */
[----:B------:R-:W-:Y:S01]  /*1aca0*/  MOV.SPILL R16, UR36 ;  /* 0x0000002400107c02 */ /* 0x000fe20009000f00 */
[----:B------:R5:W-:Y:S01]  /*1acb0*/  UTMASTG.5D [UR64], [UR6] ;  /* 0x00000040060073b5 */ /* 0x000be20008020000 */
[----:B------:R-:W-:Y:S01]  /*1acc0*/  UIADD3 UR72, UPT, UPT, UR24, 0xe800, URZ ;  /* 0x0000e80018487890 */ /* 0x000fe2000fffe0ff */
[----:B------:R-:W-:Y:S01]  /*1acd0*/  MOV.SPILL R15, UR35 ;  /* 0x00000023000f7c02 */ /* 0x000fe20009000f00 */
[----:B------:R-:W-:Y:S01]  /*1ace0*/  UMOV UR75, UR27 ;  /* 0x0000001b004b7c82 */ /* 0x000fe20008000000 */
[----:B------:R-:W-:Y:S01]  /*1acf0*/  UMOV UR76, UR28 ;  /* 0x0000001c004c7c82 */ /* 0x000fe20008000000 */
[----:B-1----:R-:W-:Y:S01]  /*1ad00*/  UIADD3 UR32, UPT, UPT, UR24, 0x8c00, URZ ;  /* 0x00008c0018207890 */ /* 0x002fe2000fffe0ff */
[----:B------:R-:W-:Y:S01]  /*1ad10*/  R2UR UR27, R3 ;  /* 0x00000000031b72ca */ /* 0x000fe200000e0000 */
[----:B------:R-:W-:Y:S01]  /*1ad20*/  UMOV UR77, UR29 ;  /* 0x0000001d004d7c82 */ /* 0x000fe20008000000 */
[----:B------:R-:W-:Y:S01]  /*1ad30*/  UIADD3 UR34, UPT, UPT, UR26, 0xd8, URZ ;  /* 0x000000d81a227890 */ /* 0x000fe2000fffe0ff */
[----:B------:R-:W-:Y:S01]  /*1ad40*/  R2UR UR28, R2 ;  /* 0x00000000021c72ca */ /* 0x000fe200000e0000 */
[----:B------:R-:W-:Y:S01]  /*1ad50*/  UMOV UR25, UR42 ;  /* 0x0000002a00197c82 */ /* 0x000fe20008000000 */
[----:B------:R-:W-:Y:S01]  /*1ad60*/  MOV.SPILL R12, UR32 ;  /* 0x00000020000c7c02 */ /* 0x000fe20009000f00 */
[----:B------:R-:W-:Y:S01]  /*1ad70*/  UIADD3 UR32, UPT, UPT, UR24, 0xd800, URZ ;  /* 0x0000d80018207890 */ /* 0x000fe2000fffe0ff */
[----:B------:R-:W-:Y:S01]  /*1ad80*/  R2UR UR29, R0 ;  /* 0x00000000001d72ca */ /* 0x000fe200000e0000 */
[----:B--2---:R-:W-:Y:S01]  /*1ad90*/  UIADD3 UR58, UPT, UPT, UR26, 0xf8, URZ ;  /* 0x000000f81a3a7890 */ /* 0x004fe2000fffe0ff */
[----:B------:R-:W-:Y:S01]  /*1ada0*/  MOV.SPILL R19, UR25 ;  /* 0x0000001900137c02 */ /* 0x000fe20009000f00 */
[----:B------:R-:W-:Y:S01]  /*1adb0*/  UIADD3 UR56, UPT, UPT, UR24, 0xf800, URZ ;  /* 0x0000f80018387890 */ /* 0x000fe2000fffe0ff */
[----:B------:R-:W-:Y:S01]  /*1adc0*/  R2UR.FILL UR30, R24 ;  /* 0x00000000181e72ca */ /* 0x000fe200004e0000 */
[----:B------:R-:W-:Y:S01]  /*1add0*/  UMOV UR25, UR17 ;  /* 0x0000001100197c82 */ /* 0x000fe20008000000 */
[----:B------:R-:W-:Y:S01]  /*1ade0*/  UMOV UR9, UR17 ;  /* 0x0000001100097c82 */ /* 0x000fe20008000000 */
[----:B------:R-:W-:Y:S01]  /*1adf0*/  MOV.SPILL R2, UR25 ;  /* 0x0000001900027c02 */ /* 0x000fe20009000f00 */
[----:B---3--:R-:W-:-:S02]  /*1ae00*/  UIADD3 UR48, UPT, UPT, UR24, 0xe000, URZ ;  /* 0x0000e00018307890 */ /* 0x008fc4000fffe0ff */
[----:B------:R-:W-:Y:S01]  /*1ae10*/  UIADD3 UR50, UPT, UPT, UR26, 0xe0, URZ ;  /* 0x000000e01a327890 */ /* 0x000fe2000fffe0ff */
[----:B------:R-:W-:Y:S01]  /*1ae20*/  UMOV UR33, 0x40 ;  /* 0x0000004000217882 */ /* 0x000fe20000000000 */
[----:B------:R-:W-:Y:S01]  /*1ae30*/  UMOV UR14, UR34 ;  /* 0x00000022000e7c82 */ /* 0x000fe20008000000 */
[----:B------:R-:W-:Y:S01]  /*1ae40*/  MOV.SPILL R13, UR33 ;  /* 0x00000021000d7c02 */ /* 0x000fe20009000f00 */
[----:B------:R-:W-:Y:S01]  /*1ae50*/  UMOV UR33, UR17 ;  /* 0x0000001100217c82 */ /* 0x000fe20008000000 */
[----:B----4-:R-:W-:Y:S01]  /*1ae60*/  UIADD3 UR40, UPT, UPT, UR24, 0x8400, URZ ;  /* 0x0000840018287890 */ /* 0x010fe2000fffe0ff */
[----:B------:R-:W-:Y:S01]  /*1ae70*/  UMOV UR73, UR17 ;  /* 0x0000001100497c82 */ /* 0x000fe20008000000 */
[----:B------:R-:W-:Y:S01]  /*1ae80*/  UMOV UR5, UR50 ;  /* 0x0000003200057c82 */ /* 0x000fe20008000000 */
[----:B------:R-:W-:Y:S01]  /*1ae90*/  UMOV UR41, 0x40 ;  /* 0x0000004000297882 */ /* 0x000fe20000000000 */
[----:B------:R-:W-:Y:S01]  /*1aea0*/  UMOV UR42, UR18 ;  /* 0x00000012002a7c82 */ /* 0x000fe20008000000 */
[----:B------:R-:W-:Y:S01]  /*1aeb0*/  UMOV UR17, 0x40 ;  /* 0x0000004000117882 */ /* 0x000fe20000000000 */
[----:B------:R-:W-:Y:S01]  /*1aec0*/  UMOV UR18, UR30 ;  /* 0x0000001e00127c82 */ /* 0x000fe20008000000 */
[----:B-----5:R-:W-:-:S02]  /*1aed0*/  UIADD3 UR64, UPT, UPT, UR24, 0xb000, URZ ;  /* 0x0000b00018407890 */ /* 0x020fc4000fffe0ff */
[----:B------:R-:W-:-:S07]  /*1aee0*/  UIADD3 UR66, UPT, UPT, UR26, 0xb0, URZ ;  /* 0x000000b01a427890 */ /* 0x000fce000fffe0ff */
[----:B------:R-:W-:Y:S02]  /*1aef0*/  UMOV UR22, UR66 ;  /* 0x0000004200167c82 */ /* 0x000fe40008000000 */
[----:B------:R1:W-:Y:S02]  /*1af00*/  UTMASTG.5D [UR64], [UR6] ;  /* 0x00000040060073b5 */ /* 0x0003e40008020000 */
[----:B-1----:R-:W-:Y:S01]  /*1af10*/  UIADD3 UR64, UPT, UPT, UR24, 0xb800, URZ ;  /* 0x0000b80018407890 */ /* 0x002fe2000fffe0ff */
[----:B------:R-:W-:Y:S01]  /*1af20*/  R2UR UR24, R7 ;  /* 0x00000000071872ca */ /* 0x000fe200000e0000 */
[----:B------:R-:W-:Y:S01]  /*1af30*/  UIADD3 UR66, UPT, UPT, UR26, 0xb8, URZ ;  /* 0x000000b81a427890 */ /* 0x000fe2000fffe0ff */
[----:B------:R-:W-:Y:S02]  /*1af40*/  R2UR UR26, R9 ;  /* 0x00000000091a72ca */ /* 0x000fe400000e0000 */
[----:B------:R-:W-:Y:S02]  /*1af50*/  MOV.SPILL R9, UR28 ;  /* 0x0000001c00097c02 */ /* 0x000fe40009000f00 */
[----:B------:R-:W-:-:S02]  /*1af60*/  MOV.SPILL R7, UR27 ;  /* 0x0000001b00077c02 */ /* 0x000fc40009000f00 */
[----:B------:R-:W-:Y:S01]  /*1af70*/  R2UR UR27, R6 ;  /* 0x00000000061b72ca */ /* 0x000fe200000e0000 */
[----:B------:R-:W-:Y:S01]  /*1af80*/  UMOV UR15, UR66 ;  /* 0x00000042000f7c82 */ /* 0x000fe20008000000 */
[----:B------:R1:W-:Y:S01]  /*1af90*/  UTMASTG.5D [UR64], [UR6] ;  /* 0x00000040060073b5 */ /* 0x0003e20008020000 */
[----:B------:R-:W-:Y:S02]  /*1afa0*/  R2UR UR28, R5 ;  /* 0x00000000051c72ca */ /* 0x000fe400000e0000 */
[----:B------:R-:W-:Y:S02]  /*1afb0*/  MOV.SPILL R0, UR24 ;  /* 0x0000001800007c02 */ /* 0x000fe40009000f00 */
[----:B------:R-:W-:Y:S02]  /*1afc0*/  MOV.SPILL R3, UR26 ;  /* 0x0000001a00037c02 */ /* 0x000fe40009000f00 */
[----:B------:R-:W-:Y:S01]  /*1afd0*/  R2UR UR24, R8 ;  /* 0x00000000081872ca */ /* 0x000fe200000e0000 */
[----:B------:R2:W-:Y:S01]  /*1afe0*/  UTMASTG.5D [UR8], [UR6] ;  /* 0x00000008060073b5 */ /* 0x0005e20008020000 */
[----:B------:R-:W-:-:S02]  /*1aff0*/  R2UR UR26, R10 ;  /* 0x000000000a1a72ca */ /* 0x000fc400000e0000 */
[----:B-1----:R-:W-:Y:S02]  /*1b000*/  R2UR.FILL UR64, R25 ;  /* 0x00000000194072ca */ /* 0x002fe400004e0000 */
[----:B------:R-:W-:Y:S02]  /*1b010*/  MOV.SPILL R25, UR29 ;  /* 0x0000001d00197c02 */ /* 0x000fe40009000f00 */
[----:B------:R-:W-:Y:S02]  /*1b020*/  R2UR UR29, R4 ;  /* 0x00000000041d72ca */ /* 0x000fe400000e0000 */
[----:B------:R-:W-:-:S05]  /*1b030*/  R2UR.FILL UR69, R29 ;  /* 0x000000001d4572ca */ /* 0x000fca00004e0000 */
[----:B--2---:R-:W-:Y:S01]  /*1b040*/  UMOV UR8, UR26 ;  /* 0x0000001a00087c82 */ /* 0x004fe20008000000 */
[----:B------:R-:W-:Y:S01]  /*1b050*/  R2UR.FILL UR68, R28 ;  /* 0x000000001c4472ca */ /* 0x000fe200004e0000 */
[----:B------:R-:W-:Y:S01]  /*1b060*/  UMOV UR9, 0x40 ;  /* 0x0000004000097882 */ /* 0x000fe20000000000 */
[----:B------:R-:W-:Y:S02]  /*1b070*/  R2UR.FILL UR67, R27 ;  /* 0x000000001b4372ca */ /* 0x000fe400004e0000 */
[----:B------:R-:W-:Y:S01]  /*1b080*/  R2UR.FILL UR66, R26 ;  /* 0x000000001a4272ca */ /* 0x000fe200004e0000 */
[----:B------:R1:W-:Y:S02]  /*1b090*/  UTMASTG.5D [UR24], [UR6] ;  /* 0x00000018060073b5 */ /* 0x0003e40008020000 */
[----:B-1----:R-:W-:Y:S02]  /*1b0a0*/  R2UR.FILL UR29, R25 ;  /* 0x00000000191d72ca */ /* 0x002fe400004e0000 */
[----:B------:R-:W-:-:S02]  /*1b0b0*/  R2UR.FILL UR28, R9 ;  /* 0x00000000091c72ca */ /* 0x000fc400004e0000 */
[----:B------:R-:W-:Y:S02]  /*1b0c0*/  R2UR.FILL UR27, R7 ;  /* 0x00000000071b72ca */ /* 0x000fe400004e0000 */
[----:B------:R-:W-:Y:S02]  /*1b0d0*/  R2UR.FILL UR26, R3 ;  /* 0x00000000031a72ca */ /* 0x000fe400004e0000 */
[----:B------:R-:W-:Y:S02]  /*1b0e0*/  R2UR.FILL UR25, R2 ;  /* 0x00000000021972ca */ /* 0x000fe400004e0000 */
[----:B------:R-:W-:-:S09]  /*1b0f0*/  R2UR.FILL UR24, R0 ;  /* 0x00000000001872ca */ /* 0x000fd200004e0000 */
[----:B------:R-:W-:-:S04]  /*1b100*/  UMOV UR13, UR26 ;  /* 0x0000001a000d7c82 */ /* 0x000fc80008000000 */
[----:B------:R1:W-:Y:S01]  /*1b110*/  UTMASTG.5D [UR24], [UR6] ;  /* 0x00000018060073b5 */ /* 0x0003e20008020000 */
[----:B------:R2:W-:Y:S01]  /*1b120*/  UTMASTG.5D [UR32], [UR6] ;  /* 0x00000020060073b5 */ /* 0x0005e20008020000 */
[----:B------:R3:W-:Y:S01]  /*1b130*/  UTMASTG.5D [UR48], [UR6] ;  /* 0x00000030060073b5 */ /* 0x0007e20008020000 */
[----:B------:R-:W-:Y:S01]  /*1b140*/  UTMASTG.5D [UR72], [UR6] ;  /* 0x00000048060073b5 */ /* 0x000fe20008020000 */
[----:B------:R-:W-:Y:S01]  /*1b150*/  UTMASTG.5D [UR64], [UR6] ;  /* 0x00000040060073b5 */ /* 0x000fe20008020000 */
[----:B-1----:R-:W-:Y:S02]  /*1b160*/  R2UR.FILL UR24, R18 ;  /* 0x00000000121872ca */ /* 0x002fe400004e0000 */
[----:B------:R-:W-:Y:S01]  /*1b170*/  R2UR.FILL UR29, R23 ;  /* 0x00000000171d72ca */ /* 0x000fe200004e0000 */
[----:B------:R-:W-:Y:S01]  /*1b180*/  UTMASTG.5D [UR56], [UR6] ;  /* 0x00000038060073b5 */ /* 0x000fe20008020000 */
[----:B------:R-:W-:Y:S02]  /*1b190*/  R2UR.FILL UR28, R22 ;  /* 0x00000000161c72ca */ /* 0x000fe400004e0000 */
[----:B------:R-:W-:-:S02]  /*1b1a0*/  R2UR.FILL UR27, R21 ;  /* 0x00000000151b72ca */ /* 0x000fc400004e0000 */
[----:B--2---:R-:W-:Y:S02]  /*1b1b0*/  R2UR.FILL UR37, R17 ;  /* 0x00000000112572ca */ /* 0x004fe400004e0000 */
[----:B------:R-:W-:Y:S01]  /*1b1c0*/  R2UR.FILL UR36, R16 ;  /* 0x00000000102472ca */ /* 0x000fe200004e0000 */
[----:B------:R1:W-:Y:S01]  /*1b1d0*/  UTMASTG.5D [UR40], [UR6] ;  /* 0x00000028060073b5 */ /* 0x0003e20008020000 */
[----:B------:R-:W-:Y:S01]  /*1b1e0*/  R2UR.FILL UR35, R15 ;  /* 0x000000000f2372ca */ /* 0x000fe200004e0000 */
[----:B------:R-:W-:Y:S01]  /*1b1f0*/  UIADD3 UR16, UPT, UPT, UR24, 0x9400, URZ ;  /* 0x0000940018107890 */ /* 0x000fe2000fffe0ff */
[----:B------:R-:W-:Y:S01]  /*1b200*/  R2UR.FILL UR34, R14 ;  /* 0x000000000e2272ca */ /* 0x000fe200004e0000 */
[----:B------:R-:W-:Y:S01]  /*1b210*/  UMOV UR21, UR29 ;  /* 0x0000001d00157c82 */ /* 0x000fe20008000000 */
[----:B------:R-:W-:Y:S01]  /*1b220*/  R2UR.FILL UR33, R13 ;  /* 0x000000000d2172ca */ /* 0x000fe200004e0000 */
[----:B------:R-:W-:Y:S01]  /*1b230*/  UMOV UR20, UR28 ;  /* 0x0000001c00147c82 */ /* 0x000fe20008000000 */
[----:B------:R-:W-:Y:S01]  /*1b240*/  R2UR.FILL UR32, R12 ;  /* 0x000000000c2072ca */ /* 0x000fe200004e0000 */
[----:B------:R-:W-:Y:S01]  /*1b250*/  UMOV UR19, UR27 ;  /* 0x0000001b00137c82 */ /* 0x000fe20008000000 */
[----:B------:R-:W-:Y:S01]  /*1b260*/  R2UR.FILL UR25, R19 ;  /* 0x00000000131972ca */ /* 0x000fe200004e0000 */
[----:B---3--:R-:W-:Y:S01]  /*1b270*/  UIADD3 UR48, UPT, UPT, UR24, 0x9c00, URZ ;  /* 0x00009c0018307890 */ /* 0x008fe2000fffe0ff */
[----:B------:R-:W-:Y:S01]  /*1b280*/  R2UR.FILL UR50, R11 ;  /* 0x000000000b3272ca */ /* 0x000fe200004e0000 */
[----:B------:R-:W-:Y:S01]  /*1b290*/  UMOV UR49, 0x40 ;  /* 0x0000004000317882 */ /* 0x000fe20000000000 */
[----:B------:R-:W-:Y:S01]  /*1b2a0*/  UMOV UR51, UR27 ;  /* 0x0000001b00337c82 */ /* 0x000fe20008000000 */
[----:B------:R-:W-:Y:S01]  /*1b2b0*/  UMOV UR52, UR28 ;  /* 0x0000001c00347c82 */ /* 0x000fe20008000000 */
[----:B------:R-:W-:Y:S01]  /*1b2c0*/  UMOV UR53, UR29 ;  /* 0x0000001d00357c82 */ /* 0x000fe20008000000 */
[----:B------:R-:W-:Y:S01]  /*1b2d0*/  UMOV UR11, UR27 ;  /* 0x0000001b000b7c82 */ /* 0x000fe20008000000 */
[----:B------:R-:W-:Y:S01]  /*1b2e0*/  UMOV UR12, UR28 ;  /* 0x0000001c000c7c82 */ /* 0x000fe20008000000 */
[----:B------:R-:W-:-:S02]  /*1b2f0*/  R2UR.FILL UR26, R20 ;  /* 0x00000000141a72ca */ /* 0x000fc400004e0000 */
[----:B------:R2:W-:Y:S01]  /*1b300*/  UTMASTG.5D [UR32], [UR6] ;  /* 0x00000020060073b5 */ /* 0x0005e20008020000 */
[----:B------:R3:W-:Y:S03]  /*1b310*/  UTMASTG.5D [UR16], [UR6] ;  /* 0x00000010060073b5 */ /* 0x0007e60008020000 */
[----:B------:R4:W-:Y:S01]  /*1b320*/  UTMASTG.5D [UR48], [UR6] ;  /* 0x00000030060073b5 */ /* 0x0009e20008020000 */
[----:B-1----:R-:W-:Y:S01]  /*1b330*/  UIADD3 UR40, UPT, UPT, UR24, 0xa400, URZ ;  /* 0x0000a40018287890 */ /* 0x002fe2000fffe0ff */
[----:B------:R-:W-:Y:S01]  /*1b340*/  UMOV UR43, UR27 ;  /* 0x0000001b002b7c82 */ /* 0x000fe20008000000 */
[----:B------:R-:W-:Y:S01]  /*1b350*/  UMOV UR44, UR28 ;  /* 0x0000001c002c7c82 */ /* 0x000fe20008000000 */
[----:B------:R-:W-:Y:S01]  /*1b360*/  UMOV UR45, UR29 ;  /* 0x0000001d002d7c82 */ /* 0x000fe20008000000 */
[----:B------:R-:W-:-:S05]  /*1b370*/  UMOV UR42, UR25 ;  /* 0x00000019002a7c82 */ /* 0x000fca0008000000 */
[----:B------:R1:W-:Y:S01]  /*1b380*/  UTMASTG.5D [UR40], [UR6] ;  /* 0x00000028060073b5 */ /* 0x0003e20008020000 */
[----:B--2---:R-:W-:Y:S01]  /*1b390*/  UIADD3 UR32, UPT, UPT, UR24, 0xac00, URZ ;  /* 0x0000ac0018207890 */ /* 0x004fe2000fffe0ff */
[----:B------:R-:W-:Y:S01]  /*1b3a0*/  UMOV UR33, 0x40 ;  /* 0x0000004000217882 */ /* 0x000fe20000000000 */
[----:B------:R-:W-:Y:S01]  /*1b3b0*/  UMOV UR35, UR27 ;  /* 0x0000001b00237c82 */ /* 0x000fe20008000000 */
[----:B------:R-:W-:Y:S01]  /*1b3c0*/  UMOV UR36, UR28 ;  /* 0x0000001c00247c82 */ /* 0x000fe20008000000 */
[----:B------:R-:W-:Y:S01]  /*1b3d0*/  UMOV UR37, UR29 ;  /* 0x0000001d00257c82 */ /* 0x000fe20008000000 */
[----:B------:R-:W-:Y:S01]  /*1b3e0*/  UMOV UR34, UR23 ;  /* 0x0000001700227c82 */ /* 0x000fe20008000000 */
[----:B---3--:R-:W-:-:S03]  /*1b3f0*/  UIADD3 UR16, UPT, UPT, UR24, 0xb400, URZ ;  /* 0x0000b40018107890 */ /* 0x008fc6000fffe0ff */
[----:B------:R2:W-:Y:S01]  /*1b400*/  UTMASTG.5D [UR32], [UR6] ;  /* 0x00000020060073b5 */ /* 0x0005e20008020000 */
[----:B------:R-:W-:Y:S01]  /*1b410*/  UMOV UR18, UR22 ;  /* 0x0000001600127c82 */ /* 0x000fe20008000000 */
[----:B----4-:R-:W-:-:S04]  /*1b420*/  UIADD3 UR48, UPT, UPT, UR24, 0xbc00, URZ ;  /* 0x0000bc0018307890 */ /* 0x010fc8000fffe0ff */
[----:B------:R3:W-:Y:S01]  /*1b430*/  UTMASTG.5D [UR16], [UR6] ;  /* 0x00000010060073b5 */ /* 0x0007e20008020000 */
[----:B------:R-:W-:-:S04]  /*1b440*/  UMOV UR50, UR15 ;  /* 0x0000000f00327c82 */ /* 0x000fc80008000000 */
[----:B------:R-:W-:Y:S01]  /*1b450*/  UTMASTG.5D [UR48], [UR6] ;  /* 0x00000030060073b5 */ /* 0x000fe20008020000 */
[----:B-1----:R-:W-:Y:S01]  /*1b460*/  UIADD3 UR40, UPT, UPT, UR24, 0xc400, URZ ;  /* 0x0000c40018287890 */ /* 0x002fe2000fffe0ff */
[----:B------:R-:W-:Y:S01]  /*1b470*/  UMOV UR42, UR10 ;  /* 0x0000000a002a7c82 */ /* 0x000fe20008000000 */
[----:B------:R-:W-:-:S07]  /*1b480*/  UMOV UR10, UR14 ;  /* 0x0000000e000a7c82 */ /* 0x000fce0008000000 */
[----:B------:R1:W-:Y:S01]  /*1b490*/  UTMASTG.5D [UR40], [UR6] ;  /* 0x00000028060073b5 */ /* 0x0003e20008020000 */
[----:B--2---:R-:W-:Y:S01]  /*1b4a0*/  UIADD3 UR32, UPT, UPT, UR24, 0xcc00, URZ ;  /* 0x0000cc0018207890 */ /* 0x004fe2000fffe0ff */
[----:B------:R-:W-:Y:S01]  /*1b4b0*/  UMOV UR34, UR8 ;  /* 0x0000000800227c82 */ /* 0x000fe20008000000 */
[----:B------:R-:W-:Y:S02]  /*1b4c0*/  UIADD3 UR8, UPT, UPT, UR24, 0xdc00, URZ ;  /* 0x0000dc0018087890 */ /* 0x000fe4000fffe0ff */
[----:B---3--:R-:W-:-:S05]  /*1b4d0*/  UIADD3 UR16, UPT, UPT, UR24, 0xd400, URZ ;  /* 0x0000d40018107890 */ /* 0x008fca000fffe0ff */
[----:B------:R2:W-:Y:S01]  /*1b4e0*/  UTMASTG.5D [UR32], [UR6] ;  /* 0x00000020060073b5 */ /* 0x0005e20008020000 */
[----:B------:R-:W-:Y:S01]  /*1b4f0*/  UMOV UR18, UR13 ;  /* 0x0000000d00127c82 */ /* 0x000fe20008000000 */
[----:B------:R-:W-:Y:S02]  /*1b500*/  UMOV UR13, UR29 ;  /* 0x0000001d000d7c82 */ /* 0x000fe40008000000 */
[----:B------:R3:W-:Y:S01]  /*1b510*/  UTMASTG.5D [UR16], [UR6] ;  /* 0x00000010060073b5 */ /* 0x0007e20008020000 */
[----:B------:R4:W-:Y:S01]  /*1b520*/  UTMASTG.5D [UR8], [UR6] ;  /* 0x00000008060073b5 */ /* 0x0009e20008020000 */
[----:B-1----:R-:W-:Y:S01]  /*1b530*/  UIADD3 UR40, UPT, UPT, UR24, 0xe400, URZ ;  /* 0x0000e40018287890 */ /* 0x002fe2000fffe0ff */
[----:B------:R-:W-:-:S08]  /*1b540*/  UMOV UR42, UR5 ;  /* 0x00000005002a7c82 */ /* 0x000fd00008000000 */
[----:B------:R5:W-:Y:S01]  /*1b550*/  UTMASTG.5D [UR40], [UR6] ;  /* 0x00000028060073b5 */ /* 0x000be20008020000 */
[----:B--2---:R-:W-:Y:S01]  /*1b560*/  UIADD3 UR32, UPT, UPT, UR24, 0xec00, URZ ;  /* 0x0000ec0018207890 */ /* 0x004fe2000fffe0ff */
[----:B------:R-:W-:Y:S01]  /*1b570*/  UMOV UR34, UR74 ;  /* 0x0000004a00227c82 */ /* 0x000fe20008000000 */
[----:B---3--:R-:W-:-:S07]  /*1b580*/  UIADD3 UR16, UPT, UPT, UR24, 0xf400, URZ ;  /* 0x0000f40018107890 */ /* 0x008fce000fffe0ff */
[----:B------:R5:W-:Y:S01]  /*1b590*/  UTMASTG.5D [UR32], [UR6] ;  /* 0x00000020060073b5 */ /* 0x000be20008020000 */
[----:B------:R-:W-:Y:S01]  /*1b5a0*/  UMOV UR18, UR66 ;  /* 0x0000004200127c82 */ /* 0x000fe20008000000 */
[----:B----4-:R-:W-:Y:S01]  /*1b5b0*/  UIADD3 UR8, UPT, UPT, UR24, 0xfc00, URZ ;  /* 0x0000fc0018087890 */ /* 0x010fe2000fffe0ff */
[----:B------:R5:W-:Y:S01]  /*1b5c0*/  UTMASTG.5D [UR16], [UR6] ;  /* 0x00000010060073b5 */ /* 0x000be20008020000 */
[----:B------:R-:W-:-:S07]  /*1b5d0*/  UMOV UR10, UR58 ;  /* 0x0000003a000a7c82 */ /* 0x000fce0008000000 */
[----:B------:R5:W-:Y:S02]  /*1b5e0*/  UTMASTG.5D [UR8], [UR6] ;  /* 0x00000008060073b5 */ /* 0x000be40008020000 */
[----:B-----5:R-:W-:Y:S01]  /*1b5f0*/  NOP ;  /* 0x0000000000007918 */ /* 0x020fe20000000000 */
.L_x_383:
[----:B------:R-:W-:Y:S05]  /*1b600*/  BSYNC.RECONVERGENT B0 ;  /* 0x0000000000007941 */ /* 0x000fea0003800200 */
.L_x_382:
[----:B------:R0:W-:Y:S01]  /*1b610*/  UTMACMDFLUSH ;  /* 0x00000000000079b7 */ /* 0x0001e20000000000 */
[----:B------:R-:W-:-:S04]  /*1b620*/  DEPBAR.LE SB0, 0x1 ;  /* 0x000080400000791a */ /* 0x000fc80000000000 */
[----:B------:R-:W-:Y:S05]  /*1b630*/  BRA.U UP6, `(.L_x_384) ;  /* 0x0000000106047547 */ /* 0x000fea000b800000 */
[----:B------:R-:W-:Y:S05]  /*1b640*/  BPT.TRAP 0x1 ;  /* 0x000000040000795c */ /* 0x000fea0000300000 */
.L_x_384:
[----:B------:R-:W-:-:S04]  /*1b650*/  UIADD3 UR5, UPT, UPT, UR24, 0x1c0c0, URZ ;  /* 0x0001c0c018057890 */ /* 0x000fc8000fffe0ff */
[----:B------:R-:W-:-:S09]  /*1b660*/  UPRMT UR5, UR4, 0x654, UR5 ;  /* 0x0000065404057896 */ /* 0x000fd20008000005 */
[----:B------:R-:W-:Y:S01]  /*1b670*/  SYNCS.ARRIVE.TRANS64.RED.A1T0 RZ, [UR5], RZ ;  /* 0x000000ffffff79a7 */ /* 0x000fe20008100405 */
[----:B------:R-:W-:-:S04]  /*1b680*/  DEPBAR.LE SB0, 0x0 ;  /* 0x000080000000791a */ /* 0x000fc80000000000 */
[----:B------:R-:W-:Y:S05]  /*1b690*/  BRA.U UP6, `(.L_x_385) ;  /* 0x0000000106047547 */ /* 0x000fea000b800000 */
[----:B------:R-:W-:Y:S05]  /*1b6a0*/  BPT.TRAP 0x1 ;  /* 0x000000040000795c */ /* 0x000fea0000300000 */
.L_x_385:
[----:B------:R-:W-:Y:S01]  /*1b6b0*/  UIADD3 UR5, UPT, UPT, UR24, 0x1c0c8, URZ ;  /* 0x0001c0c818057890 */ /* 0x000fe2000fffe0ff */
[----:B------:R-:W-:Y:S02]  /*1b6c0*/  IMAD.MOV.U32 R2, RZ, RZ, 0xffff ;  /* 0x0000ffffff027424 */ /* 0x000fe400078e00ff */
[----:B-1----:R-:W-:Y:S01]  /*1b6d0*/  IMAD.MOV.U32 R0, RZ, RZ, 0x1 ;  /* 0x00000001ff007424 */ /* 0x002fe200078e00ff */
[----:B------:R-:W-:-:S09]  /*1b6e0*/  UPRMT UR5, UR4, 0x654, UR5 ;  /* 0x0000065404057896 */ /* 0x000fd20008000005 */
[----:B------:R-:W-:Y:S01]  /*1b6f0*/  SYNCS.ARRIVE.TRANS64.RED.A1T0 RZ, [UR5], RZ ;  /* 0x000000ffffff79a7 */ /* 0x000fe20008100405 */
[----:B------:R-:W1:Y:S01]  /*1b700*/  LDS R3, [UR24+0x1c0e0] ;  /* 0x01c0e018ff037984 */ /* 0x000e620008000800 */
[----:B------:R-:W-:Y:S02]  /*1b710*/  UMOV UR6, 0x40 ;  /* 0x0000004000067882 */ /* 0x000fe40000000000 */
[----:B------:R-:W-:Y:S01]  /*1b720*/  ULEA UR6, UR4, UR6, 0x18 ;  /* 0x0000000604067291 */ /* 0x000fe2000f8ec0ff */
[----:B------:R-:W-:-:S08]  /*1b730*/  NOP ;  /* 0x0000000000007918 */ /* 0x000fd00000000000 */
[----:B------:R-:W2:Y:S01]  /*1b740*/  LDS R5, [UR6+0x14] ;  /* 0x00001406ff057984 */ /* 0x000ea20008000800 */
[----:B-1----:R-:W-:-:S04]  /*1b750*/  LOP3.LUT R3, R3, 0xffff, RZ, 0xc0, !PT ;  /* 0x0000ffff03037812 */ /* 0x002fc800078ec0ff */
[----:B------:R-:W-:-:S04]  /*1b760*/  SHF.R.U32.HI R3, RZ, 0x5, R3 ;  /* 0x00000005ff037819 */ /* 0x000fc80000011603 */
[-C--:B------:R-:W-:Y:S02]  /*1b770*/  SHF.L.U32 R2, R2, R3.reuse, RZ ;  /* 0x0000000302027219 */ /* 0x080fe400000006ff */
[----:B------:R-:W-:Y:S02]  /*1b780*/  SHF.L.U32 R3, R0, R3, RZ ;  /* 0x0000000300037219 */ /* 0x000fe400000006ff */
[----:B--2---:R-:W-:-:S04]  /*1b790*/  LOP3.LUT R5, R5, R2, RZ, 0xc0, !PT ;  /* 0x0000000205057212 */ /* 0x004fc800078ec0ff */
[----:B------:R-:W-:-:S13]  /*1b7a0*/  ISETP.NE.AND P0, PT, R5, R2, PT ;  /* 0x000000020500720c */ /* 0x000fda0003f05270 */
[----:B------:R-:W-:Y:S05]  /*1b7b0*/  @P0 BRA `(.L_x_386) ;  /* 0x00000000005c0947 */ /* 0x000fea0003800000 */
[----:B------:R-:W1:Y:S02]  /*1b7c0*/  LDS R0, [UR6+0x18] ;  /* 0x00001806ff007984 */ /* 0x000e640008000800 */
[----:B-1----:R-:W-:-:S04]  /*1b7d0*/  LOP3.LUT R0, R0, R3, RZ, 0xc0, !PT ;  /* 0x0000000300007212 */ /* 0x002fc800078ec0ff */
[----:B------:R-:W-:-:S13]  /*1b7e0*/  ISETP.NE.AND P0, PT, R0, R3, PT ;  /* 0x000000030000720c */ /* 0x000fda0003f05270 */
[----:B------:R-:W-:Y:S05]  /*1b7f0*/  @P0 BRA `(.L_x_387) ;  /* 0x0000000000400947 */ /* 0x000fea0003800000 */
[----:B------:R-:W-:Y:S01]  /*1b800*/  R2UR UR8, R2 ;  /* 0x00000000020872ca */ /* 0x000fe200000e0000 */
[----:B------:R-:W-:Y:S01]  /*1b810*/  VOTEU.ANY UR7, UPT, PT ;  /* 0x0000000000077886 */ /* 0x000fe200038e0100 */
[----:B------:R-:W1:Y:S01]  /*1b820*/  S2R R2, SR_LANEID ;  /* 0x0000000000027919 */ /* 0x000e620000000000 */
[----:B------:R-:W-:Y:S01]  /*1b830*/  LOP3.LUT R4, RZ, R3, RZ, 0x33, !PT ;  /* 0x00000003ff047212 */ /* 0x000fe200078e33ff */
[----:B------:R-:W-:-:S03]  /*1b840*/  UFLO.U32 UR7, UR7 ;  /* 0x00000007000772bd */ /* 0x000fc600080e0000 */
[----:B------:R-:W2:Y:S06]  /*1b850*/  REDUX UR4, R4 ;  /* 0x00000000040473c4 */ /* 0x000eac0000000000 */
[----:B------:R-:W-:-:S06]  /*1b860*/  ULOP3.LUT UR8, URZ, UR8, URZ, 0x33, !UPT ;  /* 0x00000008ff087292 */ /* 0x000fcc000f8e33ff */
[----:B------:R-:W-:-:S04]  /*1b870*/  IMAD.U32 R0, RZ, RZ, UR8 ;  /* 0x00000008ff007e24 */ /* 0x000fc8000f8e00ff */
[----:B------:R-:W3:Y:S02]  /*1b880*/  REDUX UR5, R0 ;  /* 0x00000000000573c4 */ /* 0x000ee40000000000 */
[----:B------:R4:W-:Y:S01]  /*1b890*/  UTCATOMSWS.AND URZ, UR8 ;  /* 0x0000000800ff79e3 */ /* 0x0009e20008000000 */
[----:B-1----:R-:W-:Y:S01]  /*1b8a0*/  ISETP.EQ.U32.AND P0, PT, R2, UR7, PT ;  /* 0x0000000702007c0c */ /* 0x002fe2000bf02070 */
[----:B--2---:R-:W-:Y:S02]  /*1b8b0*/  IMAD.U32 R2, RZ, RZ, UR4 ;  /* 0x00000004ff027e24 */ /* 0x004fe4000f8e00ff */
[----:B---3--:R-:W-:-:S10]  /*1b8c0*/  IMAD.U32 R3, RZ, RZ, UR5 ;  /* 0x00000005ff037e24 */ /* 0x008fd4000f8e00ff */
[----:B------:R4:W-:Y:S04]  /*1b8d0*/  @P0 ATOMS.AND RZ, [UR6+0x14], R3 ;  /* 0x00001403ffff098c */ /* 0x0009e8000a800006 */
[----:B------:R4:W-:Y:S01]  /*1b8e0*/  @P0 ATOMS.AND RZ, [UR6+0x18], R2 ;  /* 0x00001802ffff098c */ /* 0x0009e2000a800006 */
[----:B------:R-:W-:Y:S05]  /*1b8f0*/  BRA `(.L_x_388) ;  /* 0x0000000000147947 */ /* 0x000fea0003800000 */
.L_x_387:
[----:B------:R-:W-:Y:S02]  /*1b900*/  MOV R2, 0x1b920 ;  /* 0x0001b92000027802 */ /* 0x000fe40000000f00 */
[----:B------:R-:W-:Y:S05]  /*1b910*/  CALL.REL.NOINC `($__internal_0_$__cuda_sm10x_tcgen05_guardrail_trap_col_being_dealloced_not_returned_by_alloc) ;  /* 0x00000014004c7944 */ /* 0x000fea0003c00000 */
[----:B------:R-:W-:Y:S05]  /*1b920*/  BRA `(.L_x_388) ;  /* 0x0000000000087947 */ /* 0x000fea0003800000 */
.L_x_386:
[----:B------:R-:W-:Y:S02]  /*1b930*/  MOV R2, 0x1b950 ;  /* 0x0001b95000027802 */ /* 0x000fe40000000f00 */
[----:B------:R-:W-:Y:S05]  /*1b940*/  CALL.REL.NOINC `($__internal_2_$__cuda_sm10x_tcgen05_guardrail_trap_unallocated_columns_being_dealloced) ;  /* 0x0000001400587944 */ /* 0x000fea0003c00000 */
.L_x_388:
[----:B------:R-:W-:Y:S01]  /*1b950*/  NOP ;  /* 0x0000000000007918 */ /* 0x000fe20000000000 */
[----:B----4-:R-:W-:Y:S05]  /*1b960*/  EXIT ;  /* 0x000000000000794d */ /* 0x010fea0003800000 */
.L_x_35:
[----:B------:R-:W-:-:S07]  /*1b970*/  MOV R0, UR8 ;  /* 0x0000000800007c02 */ /* 0x000fce0008000f00 */
.L_x_389:
[----:B-1----:R1:W2:Y:S02]  /*1b980*/  SYNCS.PHASECHK.TRANS64.TRYWAIT P0, [R0+URZ+0x1c000], R3 ;  /* 0x01c00003000075a7 */ /* 0x0022a400080011ff */
[----:B--2---:R-:W-:Y:S05]  /*1b990*/  @!P0 NANOSLEEP.SYNCS 0x989680 ;  /* 0x009896800000895d */ /* 0x004fea0003900000 */
[----:B------:R-:W2:Y:S02]  /*1b9a0*/  @!P0 SYNCS.PHASECHK.TRANS64 P0, [R0+URZ+0x1c000], R3 ;  /* 0x01c00003000085a7 */ /* 0x000ea400080010ff */
[----:B--2---:R-:W-:Y:S05]  /*1b9b0*/  @!P0 BRA `(.L_x_389) ;  /* 0xfffffffc00f08947 */ /* 0x004fea000383ffff */
[----:B------:R-:W-:Y:S05]  /*1b9c0*/  BRA `(.L_x_390) ;  /* 0xfffffe6000687947 */ /* 0x000fea000383ffff */
.L_x_37:
[----:B-1----:R-:W-:-:S07]  /*1b9d0*/  MOV R0, UR8 ;  /* 0x0000000800007c02 */ /* 0x002fce0008000f00 */
.L_x_391:
[----:B-1----:R1:W2:Y:S02]  /*1b9e0*/  SYNCS.PHASECHK.TRANS64.TRYWAIT P0, [R0+URZ+0x1c020], R3 ;  /* 0x01c02003000075a7 */ /* 0x0022a400080011ff */
[----:B--2---:R-:W-:Y:S05]  /*1b9f0*/  @!P0 NANOSLEEP.SYNCS 0x989680 ;  /* 0x009896800000895d */ /* 0x004fea0003900000 */
[----:B------:R-:W2:Y:S02]  /*1ba00*/  @!P0 SYNCS.PHASECHK.TRANS64 P0, [R0+URZ+0x1c020], R3 ;  /* 0x01c02003000085a7 */ /* 0x000ea400080010ff */
[----:B--2---:R-:W-:Y:S05]  /*1ba10*/  @!P0 BRA `(.L_x_391) ;  /* 0xfffffffc00f08947 */ /* 0x004fea000383ffff */
[----:B------:R-:W-:Y:S05]  /*1ba20*/  BRA `(.L_x_392) ;  /* 0xfffffe6000647947 */ /* 0x000fea000383ffff */
.L_x_39:
[----:B------:R-:W-:-:S07]  /*1ba30*/  MOV R5, UR8 ;  /* 0x0000000800057c02 */ /* 0x000fce0008000f00 */
.L_x_393:
[----:B--2---:R2:W3:Y:S02]  /*1ba40*/  SYNCS.PHASECHK.TRANS64.TRYWAIT P0, [R5+URZ+0x1c058], R2 ;  /* 0x01c05802050075a7 */ /* 0x0044e400080011ff */
[----:B---3--:R-:W-:Y:S05]  /*1ba50*/  @!P0 NANOSLEEP.SYNCS 0x989680 ;  /* 0x009896800000895d */ /* 0x008fea0003900000 */
[----:B------:R-:W3:Y:S02]  /*1ba60*/  @!P0 SYNCS.PHASECHK.TRANS64 P0, [R5+URZ+0x1c058], R2 ;  /* 0x01c05802050085a7 */ /* 0x000ee400080010ff */
[----:B---3--:R-:W-:Y:S05]  /*1ba70*/  @!P0 BRA `(.L_x_393) ;  /* 0xfffffffc00f08947 */ /* 0x008fea000383ffff */
[----:B------:R-:W-:Y:S05]  /*1ba80*/  BRA `(.L_x_394) ;  /* 0xfffffe6000687947 */ /* 0x000fea000383ffff */
.L_x_43:
[----:B------:R-:W-:-:S07]  /*1ba90*/  MOV R0, UR8 ;  /* 0x0000000800007c02 */ /* 0x000fce0008000f00 */
.L_x_395:
[----:B-1----:R1:W3:Y:S02]  /*1baa0*/  SYNCS.PHASECHK.TRANS64.TRYWAIT P0, [R0+URZ+0x1c008], R3 ;  /* 0x01c00803000075a7 */ /* 0x0022e400080011ff */
[----:B---3--:R-:W-:Y:S05]  /*1bab0*/  @!P0 NANOSLEEP.SYNCS 0x989680 ;  /* 0x009896800000895d */ /* 0x008fea0003900000 */
[----:B------:R-:W3:Y:S02]  /*1bac0*/  @!P0 SYNCS.PHASECHK.TRANS64 P0, [R0+URZ+0x1c008], R3 ;  /* 0x01c00803000085a7 */ /* 0x000ee400080010ff */
[----:B---3--:R-:W-:Y:S05]  /*1bad0*/  @!P0 BRA `(.L_x_395) ;  /* 0xfffffffc00f08947 */ /* 0x008fea000383ffff */
[----:B------:R-:W-:Y:S05]  /*1bae0*/  BRA `(.L_x_396) ;  /* 0xfffffe6400747947 */ /* 0x000fea000383ffff */
.L_x_45:
[----:B--2---:R-:W-:-:S07]  /*1baf0*/  MOV R5, UR8 ;  /* 0x0000000800057c02 */ /* 0x004fce0008000f00 */
.L_x_397:
[----:B--2---:R2:W3:Y:S02]  /*1bb00*/  SYNCS.PHASECHK.TRANS64.TRYWAIT P0, [R5+URZ+0x1c068], R2 ;  /* 0x01c06802050075a7 */ /* 0x0044e400080011ff */
[----:B---3--:R-:W-:Y:S05]  /*1bb10*/  @!P0 NANOSLEEP.SYNCS 0x989680 ;  /* 0x009896800000895d */ /* 0x008fea0003900000 */
[----:B------:R-:W3:Y:S02]  /*1bb20*/  @!P0 SYNCS.PHASECHK.TRANS64 P0, [R5+URZ+0x1c068], R2 ;  /* 0x01c06802050085a7 */ /* 0x000ee400080010ff */
[----:B---3--:R-:W-:Y:S05]  /*1bb30*/  @!P0 BRA `(.L_x_397) ;  /* 0xfffffffc00f08947 */ /* 0x008fea000383ffff */
[----:B------:R-:W-:Y:S05]  /*1bb40*/  BRA `(.L_x_398) ;  /* 0xfffffe6400707947 */ /* 0x000fea000383ffff */
.L_x_49:
[----:B------:R-:W-:-:S07]  /*1bb50*/  MOV R0, UR8 ;  /* 0x0000000800007c02 */ /* 0x000fce0008000f00 */
.L_x_399:
[----:B---3--:R3:W4:Y:S02]  /*1bb60*/  SYNCS.PHASECHK.TRANS64.TRYWAIT P0, [R0+URZ+0x1c028], R3 ;  /* 0x01c02803000075a7 */ /* 0x00872400080011ff */
[----:B----4-:R-:W-:Y:S05]  /*1bb70*/  @!P0 NANOSLEEP.SYNCS 0x989680 ;  /* 0x009896800000895d */ /* 0x010fea0003900000 */
[----:B------:R-:W4:Y:S02]  /*1bb80*/  @!P0 SYNCS.PHASECHK.TRANS64 P0, [R0+URZ+0x1c028], R3 ;  /* 0x01c02803000085a7 */ /* 0x000f2400080010ff */
[----:B----4-:R-:W-:Y:S05]  /*1bb90*/  @!P0 BRA `(.L_x_399) ;  /* 0xfffffffc00f08947 */ /* 0x010fea000383ffff */
[----:B------:R-:W-:Y:S05]  /*1bba0*/  BRA `(.L_x_400) ;  /* 0xfffffe68006c7947 */ /* 0x000fea000383ffff */
.L_x_51:
[----:B--2---:R-:W-:-:S07]  /*1bbb0*/  MOV R5, UR8 ;  /* 0x0000000800057c02 */ /* 0x004fce0008000f00 */
.L_x_401:
[----:B--2---:R2:W4:Y:S02]  /*1bbc0*/  SYNCS.PHASECHK.TRANS64.TRYWAIT P0, [R5+URZ+0x1c0a0], R2 ;  /* 0x01c0a002050075a7 */ /* 0x00452400080011ff */
[----:B----4-:R-:W-:Y:S05]  /*1bbd0*/  @!P0 NANOSLEEP.SYNCS 0x989680 ;  /* 0x009896800000895d */ /* 0x010fea0003900000 */
[----:B------:R-:W4:Y:S02]  /*1bbe0*/  @!P0 SYNCS.PHASECHK.TRANS64 P0, [R5+URZ+0x1c0a0], R2 ;  /* 0x01c0a002050085a7 */ /* 0x000f2400080010ff */
[----:B----4-:R-:W-:Y:S05]  /*1bbf0*/  @!P0 BRA `(.L_x_401) ;  /* 0xfffffffc00f08947 */ /* 0x010fea000383ffff */
[----:B------:R-:W-:Y:S05]  /*1bc00*/  BRA `(.L_x_402) ;  /* 0xfffffe6800647947 */ /* 0x000fea000383ffff */
.L_x_53:
[----:B---3--:R-:W-:-:S07]  /*1bc10*/  MOV R0, UR8 ;  /* 0x0000000800007c02 */ /* 0x008fce0008000f00 */
.L_x_403:
[----:B---3--:R3:W4:Y:S02]  /*1bc20*/  SYNCS.PHASECHK.TRANS64.TRYWAIT P0, [R0+URZ+0x1c058], R3 ;  /* 0x01c05803000075a7 */ /* 0x00872400080011ff */
[----:B----4-:R-:W-:Y:S05]  /*1bc30*/  @!P0 NANOSLEEP.SYNCS 0x989680 ;  /* 0x009896800000895d */ /* 0x010fea0003900000 */
[----:B------:R-:W4:Y:S02]  /*1bc40*/  @!P0 SYNCS.PHASECHK.TRANS64 P0, [R0+URZ+0x1c058], R3 ;  /* 0x01c05803000085a7 */ /* 0x000f2400080010ff */
[----:B----4-:R-:W-:Y:S05]  /*1bc50*/  @!P0 BRA `(.L_x_403) ;  /* 0xfffffffc00f08947 */ /* 0x010fea000383ffff */
[----:B------:R-:W-:Y:S05]  /*1bc60*/  BRA `(.L_x_404) ;  /* 0xfffffe68005c7947 */ /* 0x000fea000383ffff */
.L_x_57:
[----:B------:R-:W-:Y:S07]  /*1bc70*/  MOV R0, UR5 ;  /* 0x0000000500007c02 */ /* 0x000fee0008000f00 */
.L_x_405:
[----:B--2---:R2:W3:Y:S02]  /*1bc80*/  SYNCS.PHASECHK.TRANS64.TRYWAIT P0, [R0+URZ+0x1c020], R3 ;  /* 0x01c02003000075a7 */ /* 0x0044e400080011ff */
[----:B---3--:R-:W-:Y:S05]  /*1bc90*/  @!P0 NANOSLEEP.SYNCS 0x989680 ;  /* 0x009896800000895d */ /* 0x008fea0003900000 */
[----:B------:R-:W3:Y:S02]  /*1bca0*/  @!P0 SYNCS.PHASECHK.TRANS64 P0, [R0+URZ+0x1c020], R3 ;  /* 0x01c02003000085a7 */ /* 0x000ee400080010ff */
[----:B---3--:R-:W-:Y:S05]  /*1bcb0*/  @!P0 BRA `(.L_x_405) ;  /* 0xfffffffc00f08947 */ /* 0x008fea000383ffff */
[----:B------:R-:W-:Y:S05]  /*1bcc0*/  BRA `(.L_x_406) ;  /* 0xfffffe6c00507947 */ /* 0x000fea000383ffff */
.L_x_60:
[----:B------:R-:W-:Y:S07]  /*1bcd0*/  MOV R0, UR15 ;  /* 0x0000000f00007c02 */ /* 0x000fee0008000f00 */
.L_x_407:
[----:B--2---:R2:W3:Y:S02]  /*1bce0*/  SYNCS.PHASECHK.TRANS64.TRYWAIT P0, [R0+URZ+0x1c0a8], R3 ;  /* 0x01c0a803000075a7 */ /* 0x0044e400080011ff */
[----:B---3--:R-:W-:Y:S05]  /*1bcf0*/  @!P0 NANOSLEEP.SYNCS 0x989680 ;  /* 0x009896800000895d */ /* 0x008fea0003900000 */
[----:B------:R-:W3:Y:S02]  /*1bd00*/  @!P0 SYNCS.PHASECHK.TRANS64 P0, [R0+URZ+0x1c0a8], R3 ;  /* 0x01c0a803000085a7 */ /* 0x000ee400080010ff */
[----:B---3--:R-:W-:Y:S05]  /*1bd10*/  @!P0 BRA `(.L_x_407) ;  /* 0xfffffffc00f08947 */ /* 0x008fea000383ffff */
[----:B------:R-:W-:Y:S05]  /*1bd20*/  BRA `(.L_x_408) ;  /* 0xfffffe7000787947 */ /* 0x000fea000383ffff */
.L_x_62:
[----:B------:R-:W-:Y:S07]  /*1bd30*/  MOV R0, UR15 ;  /* 0x0000000f00007c02 */ /* 0x000fee0008000f00 */
.L_x_409:
[----:B--2---:R2:W3:Y:S02]  /*1bd40*/  SYNCS.PHASECHK.TRANS64.TRYWAIT P0, [R0+URZ+0x1c068], R3 ;  /* 0x01c06803000075a7 */ /* 0x0044e400080011ff */
[----:B---3--:R-:W-:Y:S05]  /*1bd50*/  @!P0 NANOSLEEP.SYNCS 0x989680 ;  /* 0x009896800000895d */ /* 0x008fea0003900000 */
[----:B------:R-:W3:Y:S02]  /*1bd60*/  @!P0 SYNCS.PHASECHK.TRANS64 P0, [R0+URZ+0x1c068], R3 ;  /* 0x01c06803000085a7 */ /* 0x000ee400080010ff */
[----:B---3--:R-:W-:Y:S05]  /*1bd70*/  @!P0 BRA `(.L_x_409) ;  /* 0xfffffffc00f08947 */ /* 0x008fea000383ffff */
[----:B------:R-:W-:Y:S05]  /*1bd80*/  BRA `(.L_x_410) ;  /* 0xfffffe7000747947 */ /* 0x000fea000383ffff */
.L_x_68:
[----:B------:R-:W-:Y:S07]  /*1bd90*/  MOV R0, UR5 ;  /* 0x0000000500007c02 */ /* 0x000fee0008000f00 */
.L_x_411:
[----:B--2---:R2:W3:Y:S02]  /*1bda0*/  SYNCS.PHASECHK.TRANS64.TRYWAIT P0, [R0+URZ+0x1c020], R3 ;  /* 0x01c02003000075a7 */ /* 0x0044e400080011ff */
[----:B---3--:R-:W-:Y:S05]  /*1bdb0*/  @!P0 NANOSLEEP.SYNCS 0x989680 ;  /* 0x009896800000895d */ /* 0x008fea0003900000 */
[----:B------:R-:W3:Y:S02]  /*1bdc0*/  @!P0 SYNCS.PHASECHK.TRANS64 P0, [R0+URZ+0x1c020], R3 ;  /* 0x01c02003000085a7 */ /* 0x000ee400080010ff */
[----:B---3--:R-:W-:Y:S05]  /*1bdd0*/  @!P0 BRA `(.L_x_411) ;  /* 0xfffffffc00f08947 */ /* 0x008fea000383ffff */
[----:B------:R-:W-:Y:S05]  /*1bde0*/  BRA `(.L_x_412) ;  /* 0xfffffe7800547947 */ /* 0x000fea000383ffff */
.L_x_70:
[----:B------:R-:W-:Y:S07]  /*1bdf0*/  MOV R0, UR15 ;  /* 0x0000000f00007c02 */ /* 0x000fee0008000f00 */
.L_x_413:
[----:B--2---:R2:W3:Y:S02]  /*1be00*/  SYNCS.PHASECHK.TRANS64.TRYWAIT P0, [R0+URZ+0x1c0a0], R3 ;  /* 0x01c0a003000075a7 */ /* 0x0044e400080011ff */
[----:B---3--:R-:W-:Y:S05]  /*1be10*/  @!P0 NANOSLEEP.SYNCS 0x989680 ;  /* 0x009896800000895d */ /* 0x008fea0003900000 */
[----:B------:R-:W3:Y:S02]  /*1be20*/  @!P0 SYNCS.PHASECHK.TRANS64 P0, [R0+URZ+0x1c0a0], R3 ;  /* 0x01c0a003000085a7 */ /* 0x000ee400080010ff */
[----:B---3--:R-:W-:Y:S05]  /*1be30*/  @!P0 BRA `(.L_x_413) ;  /* 0xfffffffc00f08947 */ /* 0x008fea000383ffff */
[----:B------:R-:W-:Y:S05]  /*1be40*/  BRA `(.L_x_414) ;  /* 0xfffffe7800507947 */ /* 0x000fea000383ffff */
.L_x_72:
[----:B------:R-:W-:Y:S07]  /*1be50*/  MOV R0, UR15 ;  /* 0x0000000f00007c02 */ /* 0x000fee0008000f00 */
.L_x_415:
[----:B--2---:R2:W3:Y:S02]  /*1be60*/  SYNCS.PHASECHK.TRANS64.TRYWAIT P0, [R0+URZ+0x1c058], R3 ;  /* 0x01c05803000075a7 */ /* 0x0044e400080011ff */
[----:B---3--:R-:W-:Y:S05]  /*1be70*/  @!P0 NANOSLEEP.SYNCS 0x989680 ;  /* 0x009896800000895d */ /* 0x008fea0003900000 */
[----:B------:R-:W3:Y:S02]  /*1be80*/  @!P0 SYNCS.PHASECHK.TRANS64 P0, [R0+URZ+0x1c058], R3 ;  /* 0x01c05803000085a7 */ /* 0x000ee400080010ff */
[----:B---3--:R-:W-:Y:S05]  /*1be90*/  @!P0 BRA `(.L_x_415) ;  /* 0xfffffffc00f08947 */ /* 0x008fea000383ffff */
[----:B------:R-:W-:Y:S05]  /*1bea0*/  BRA `(.L_x_416) ;  /* 0xfffffe78004c7947 */ /* 0x000fea000383ffff */
.L_x_80:
[----:B------:R-:W-:-:S07]  /*1beb0*/  MOV R0, UR14 ;  /* 0x0000000e00007c02 */ /* 0x000fce0008000f00 */
.L_x_417:
[----:B-1----:R1:W2:Y:S02]  /*1bec0*/  SYNCS.PHASECHK.TRANS64.TRYWAIT P0, [R0+URZ+0x1c0a8], R3 ;  /* 0x01c0a803000075a7 */ /* 0x0022a400080011ff */
[----:B--2---:R-:W-:Y:S05]  /*1bed0*/  @!P0 NANOSLEEP.SYNCS 0x989680 ;  /* 0x009896800000895d */ /* 0x004fea0003900000 */
[----:B------:R-:W2:Y:S02]  /*1bee0*/  @!P0 SYNCS.PHASECHK.TRANS64 P0, [R0+URZ+0x1c0a8], R3 ;  /* 0x01c0a803000085a7 */ /* 0x000ea400080010ff */
[----:B--2---:R-:W-:Y:S05]  /*1bef0*/  @!P0 BRA `(.L_x_417) ;  /* 0xfffffffc00f08947 */ /* 0x004fea000383ffff */
[----:B------:R-:W-:Y:S05]  /*1bf00*/  BRA `(.L_x_418) ;  /* 0xfffffe7c00707947 */ /* 0x000fea000383ffff */
.L_x_82:
[----:B-1----:R-:W-:-:S07]  /*1bf10*/  MOV R0, UR14 ;  /* 0x0000000e00007c02 */ /* 0x002fce0008000f00 */
.L_x_419:
[----:B-1----:R1:W2:Y:S02]  /*1bf20*/  SYNCS.PHASECHK.TRANS64.TRYWAIT P0, [R0+URZ+0x1c068], R5 ;  /* 0x01c06805000075a7 */ /* 0x0022a400080011ff */
[----:B--2---:R-:W-:Y:S05]  /*1bf30*/  @!P0 NANOSLEEP.SYNCS 0x989680 ;  /* 0x009896800000895d */ /* 0x004fea0003900000 */
[----:B------:R-:W2:Y:S02]  /*1bf40*/  @!P0 SYNCS.PHASECHK.TRANS64 P0, [R0+URZ+0x1c068], R5 ;  /* 0x01c06805000085a7 */ /* 0x000ea400080010ff */
[----:B--2---:R-:W-:Y:S05]  /*1bf50*/  @!P0 BRA `(.L_x_419) ;  /* 0xfffffffc00f08947 */ /* 0x004fea000383ffff */
[----:B------:R-:W-:Y:S05]  /*1bf60*/  BRA `(.L_x_420) ;  /* 0xfffffe7c006c7947 */ /* 0x000fea000383ffff */
.L_x_89:
[----:B-1----:R1:W2:Y:S02]  /*1bf70*/  SYNCS.PHASECHK.TRANS64.TRYWAIT P0, [R16+URZ+0x1c0c0], R3 ;  /* 0x01c0c003100075a7 */ /* 0x0022a400080011ff */
[----:B--2---:R-:W-:Y:S05]  /*1bf80*/  @!P0 NANOSLEEP.SYNCS 0x989680 ;  /* 0x009896800000895d */ /* 0x004fea0003900000 */
[----:B------:R-:W2:Y:S02]  /*1bf90*/  @!P0 SYNCS.PHASECHK.TRANS64 P0, [R16+URZ+0x1c0c0], R3 ;  /* 0x01c0c003100085a7 */ /* 0x000ea400080010ff */
[----:B--2---:R-:W-:Y:S05]  /*1bfa0*/  @!P0 BRA `(.L_x_89) ;  /* 0xfffffffc00f08947 */ /* 0x004fea000383ffff */
[----:B------:R-:W-:Y:S05]  /*1bfb0*/  BRA `(.L_x_421) ;  /* 0xfffffe8000987947 */ /* 0x000fea000383ffff */
.L_x_155:
[----:B-1----:R1:W4:Y:S02]  /*1bfc0*/  SYNCS.PHASECHK.TRANS64.TRYWAIT P0, [R16+URZ+0x1c0c8], R3 ;  /* 0x01c0c803100075a7 */ /* 0x00232400080011ff */
[----:B----4-:R-:W-:Y:S05]  /*1bfd0*/  @!P0 NANOSLEEP.SYNCS 0x989680 ;  /* 0x009896800000895d */ /* 0x010fea0003900000 */
[----:B------:R-:W4:Y:S02]  /*1bfe0*/  @!P0 SYNCS.PHASECHK.TRANS64 P0, [R16+URZ+0x1c0c8], R3 ;  /* 0x01c0c803100085a7 */ /* 0x000f2400080010ff */
[----:B----4-:R-:W-:Y:S05]  /*1bff0*/  @!P0 BRA `(.L_x_155) ;  /* 0xfffffffc00f08947 */ /* 0x010fea000383ffff */
[----:B------:R-:W-:Y:S05]  /*1c000*/  BRA `(.L_x_422) ;  /* 0xfffffed0007c7947 */ /* 0x000fea000383ffff */
.L_x_160:
[----:B-1----:R-:W-:-:S04]  /*1c010*/  MOV R0, UR39 ;  /* 0x0000002700007c02 */ /* 0x002fc80008000f00 */
[----:B------:R1:W2:Y:S03]  /*1c020*/  SYNCS.PHASECHK.TRANS64.TRYWAIT P0, [R0+URZ+0x1c070], R3 ;  /* 0x01c07003000075a7 */ /* 0x0002a600080011ff */
[----:B--2---:R-:W-:Y:S05]  /*1c030*/  @!P0 NANOSLEEP.SYNCS 0x989680 ;  /* 0x009896800000895d */ /* 0x004fea0003900000 */
[----:B------:R-:W2:Y:S02]  /*1c040*/  @!P0 SYNCS.PHASECHK.TRANS64 P0, [R0+URZ+0x1c070], R3 ;  /* 0x01c07003000085a7 */ /* 0x000ea400080010ff */
[----:B--2---:R-:W-:Y:S05]  /*1c050*/  @!P0 BRA `(.L_x_160) ;  /* 0xfffffffc00ec8947 */ /* 0x004fea000383ffff */
[----:B------:R-:W-:Y:S05]  /*1c060*/  BRA `(.L_x_423) ;  /* 0xfffffed400547947 */ /* 0x000fea000383ffff */
.L_x_163:
[----:B-1----:R-:W-:-:S04]  /*1c070*/  MOV R0, UR39 ;  /* 0x0000002700007c02 */ /* 0x002fc80008000f00 */
[----:B------:R1:W2:Y:S03]  /*1c080*/  SYNCS.PHASECHK.TRANS64.TRYWAIT P0, [R0+URZ+0x1c080], R3 ;  /* 0x01c08003000075a7 */ /* 0x0002a600080011ff */
[----:B--2---:R-:W-:Y:S05]  /*1c090*/  @!P0 NANOSLEEP.SYNCS 0x989680 ;  /* 0x009896800000895d */ /* 0x004fea0003900000 */
[----:B------:R-:W2:Y:S02]  /*1c0a0*/  @!P0 SYNCS.PHASECHK.TRANS64 P0, [R0+URZ+0x1c080], R3 ;  /* 0x01c08003000085a7 */ /* 0x000ea400080010ff */
[----:B--2---:R-:W-:Y:S05]  /*1c0b0*/  @!P0 BRA `(.L_x_163) ;  /* 0xfffffffc00ec8947 */ /* 0x004fea000383ffff */
[----:B------:R-:W-:Y:S05]  /*1c0c0*/  BRA `(.L_x_424) ;  /* 0xfffffed4006c7947 */ /* 0x000fea000383ffff */
.L_x_166:
[----:B-1----:R-:W-:-:S04]  /*1c0d0*/  MOV R0, UR39 ;  /* 0x0000002700007c02 */ /* 0x002fc80008000f00 */
[----:B------:R1:W2:Y:S03]  /*1c0e0*/  SYNCS.PHASECHK.TRANS64.TRYWAIT P0, [R0+URZ+0x1c070], R3 ;  /* 0x01c07003000075a7 */ /* 0x0002a600080011ff */
[----:B--2---:R-:W-:Y:S05]  /*1c0f0*/  @!P0 NANOSLEEP.SYNCS 0x989680 ;  /* 0x009896800000895d */ /* 0x004fea0003900000 */
[----:B------:R-:W2:Y:S02]  /*1c100*/  @!P0 SYNCS.PHASECHK.TRANS64 P0, [R0+URZ+0x1c070], R3 ;  /* 0x01c07003000085a7 */ /* 0x000ea400080010ff */
[----:B--2---:R-:W-:Y:S05]  /*1c110*/  @!P0 BRA `(.L_x_166) ;  /* 0xfffffffc00ec8947 */ /* 0x004fea000383ffff */
[----:B------:R-:W-:Y:S05]  /*1c120*/  BRA `(.L_x_425) ;  /* 0xfffffed800387947 */ /* 0x000fea000383ffff */
.L_x_168:
[----:B-1----:R-:W-:-:S04]  /*1c130*/  MOV R0, UR39 ;  /* 0x0000002700007c02 */ /* 0x002fc80008000f00 */
[----:B------:R1:W2:Y:S03]  /*1c140*/  SYNCS.PHASECHK.TRANS64.TRYWAIT P0, [R0+URZ+0x1c090], R3 ;  /* 0x01c09003000075a7 */ /* 0x0002a600080011ff */
[----:B--2---:R-:W-:Y:S05]  /*1c150*/  @!P0 NANOSLEEP.SYNCS 0x989680 ;  /* 0x009896800000895d */ /* 0x004fea0003900000 */
[----:B------:R-:W2:Y:S02]  /*1c160*/  @!P0 SYNCS.PHASECHK.TRANS64 P0, [R0+URZ+0x1c090], R3 ;  /* 0x01c09003000085a7 */ /* 0x000ea400080010ff */
[----:B--2---:R-:W-:Y:S05]  /*1c170*/  @!P0 BRA `(.L_x_168) ;  /* 0xfffffffc00ec8947 */ /* 0x004fea000383ffff */
[----:B------:R-:W-:Y:S05]  /*1c180*/  BRA `(.L_x_426) ;  /* 0xfffffed800787947 */ /* 0x000fea000383ffff */
.L_x_189:
[----:B-1----:R-:W-:-:S04]  /*1c190*/  MOV R0, UR39 ;  /* 0x0000002700007c02 */ /* 0x002fc80008000f00 */
[----:B------:R1:W4:Y:S03]  /*1c1a0*/  SYNCS.PHASECHK.TRANS64.TRYWAIT P1, [R0+URZ+0x1c080], R3 ;  /* 0x01c08003000075a7 */ /* 0x00032600080211ff */
[----:B----4-:R-:W-:Y:S05]  /*1c1b0*/  @!P1 NANOSLEEP.SYNCS 0x989680 ;  /* 0x009896800000995d */ /* 0x010fea0003900000 */
[----:B------:R-:W4:Y:S02]  /*1c1c0*/  @!P1 SYNCS.PHASECHK.TRANS64 P1, [R0+URZ+0x1c080], R3 ;  /* 0x01c08003000095a7 */ /* 0x000f2400080210ff */
[----:B----4-:R-:W-:Y:S05]  /*1c1d0*/  @!P1 BRA `(.L_x_189) ;  /* 0xfffffffc00ec9947 */ /* 0x010fea000383ffff */
[----:B------:R-:W-:Y:S05]  /*1c1e0*/  BRA `(.L_x_427) ;  /* 0xfffffef400287947 */ /* 0x000fea000383ffff */
.L_x_192:
[----:B-1----:R-:W-:-:S04]  /*1c1f0*/  MOV R0, UR39 ;  /* 0x0000002700007c02 */ /* 0x002fc80008000f00 */
[----:B------:R1:W4:Y:S03]  /*1c200*/  SYNCS.PHASECHK.TRANS64.TRYWAIT P0, [R0+URZ+0x1c098], R3 ;  /* 0x01c09803000075a7 */ /* 0x00032600080011ff */
[----:B----4-:R-:W-:Y:S05]  /*1c210*/  @!P0 NANOSLEEP.SYNCS 0x989680 ;  /* 0x009896800000895d */ /* 0x010fea0003900000 */
[----:B------:R-:W4:Y:S02]  /*1c220*/  @!P0 SYNCS.PHASECHK.TRANS64 P0, [R0+URZ+0x1c098], R3 ;  /* 0x01c09803000085a7 */ /* 0x000f2400080010ff */
[----:B----4-:R-:W-:Y:S05]  /*1c230*/  @!P0 BRA `(.L_x_192) ;  /* 0xfffffffc00ec8947 */ /* 0x010fea000383ffff */
[----:B------:R-:W-:Y:S05]  /*1c240*/  BRA `(.L_x_428) ;  /* 0xfffffef400b07947 */ /* 0x000fea000383ffff */
.L_x_215:
[----:B-1----:R-:W-:-:S04]  /*1c250*/  MOV R0, UR40 ;  /* 0x0000002800007c02 */ /* 0x002fc80008000f00 */
[----:B------:R1:W5:Y:S03]  /*1c260*/  SYNCS.PHASECHK.TRANS64.TRYWAIT P0, [R0+URZ+0x1c070], R3 ;  /* 0x01c07003000075a7 */ /* 0x00036600080011ff */
[----:B-----5:R-:W-:Y:S05]  /*1c270*/  @!P0 NANOSLEEP.SYNCS 0x989680 ;  /* 0x009896800000895d */ /* 0x020fea0003900000 */
[----:B------:R-:W5:Y:S02]  /*1c280*/  @!P0 SYNCS.PHASECHK.TRANS64 P0, [R0+URZ+0x1c070], R3 ;  /* 0x01c07003000085a7 */ /* 0x000f6400080010ff */
[----:B-----5:R-:W-:Y:S05]  /*1c290*/  @!P0 BRA `(.L_x_215) ;  /* 0xfffffffc00ec8947 */ /* 0x020fea000383ffff */
[----:B------:R-:W-:Y:S05]  /*1c2a0*/  BRA `(.L_x_429) ;  /* 0xffffff10008c7947 */ /* 0x000fea000383ffff */
.L_x_218:
[----:B-1----:R-:W-:-:S04]  /*1c2b0*/  MOV R0, UR40 ;  /* 0x0000002800007c02 */ /* 0x002fc80008000f00 */
[----:B------:R1:W3:Y:S03]  /*1c2c0*/  SYNCS.PHASECHK.TRANS64.TRYWAIT P0, [R0+URZ+0x1c090], R3 ;  /* 0x01c09003000075a7 */ /* 0x0002e600080011ff */
[----:B---3--:R-:W-:Y:S05]  /*1c2d0*/  @!P0 NANOSLEEP.SYNCS 0x989680 ;  /* 0x009896800000895d */ /* 0x008fea0003900000 */
[----:B------:R-:W3:Y:S02]  /*1c2e0*/  @!P0 SYNCS.PHASECHK.TRANS64 P0, [R0+URZ+0x1c090], R3 ;  /* 0x01c09003000085a7 */ /* 0x000ee400080010ff */
[----:B---3--:R-:W-:Y:S05]  /*1c2f0*/  @!P0 BRA `(.L_x_218) ;  /* 0xfffffffc00ec8947 */ /* 0x008fea000383ffff */
[----:B------:R-:W-:Y:S05]  /*1c300*/  BRA `(.L_x_430) ;  /* 0xffffff1000a87947 */ /* 0x000fea000383ffff */
.L_x_220:
[----:B-1----:R-:W-:-:S04]  /*1c310*/  MOV R0, UR40 ;  /* 0x0000002800007c02 */ /* 0x002fc80008000f00 */
[----:B------:R1:W3:Y:S03]  /*1c320*/  SYNCS.PHASECHK.TRANS64.TRYWAIT P0, [R0+URZ+0x1c0c0], R5 ;  /* 0x01c0c005000075a7 */ /* 0x0002e600080011ff */
[----:B---3--:R-:W-:Y:S05]  /*1c330*/  @!P0 NANOSLEEP.SYNCS 0x989680 ;  /* 0x009896800000895d */ /* 0x008fea0003900000 */
[----:B------:R-:W3:Y:S02]  /*1c340*/  @!P0 SYNCS.PHASECHK.TRANS64 P0, [R0+URZ+0x1c0c0], R5 ;  /* 0x01c0c005000085a7 */ /* 0x000ee400080010ff */
[----:B---3--:R-:W-:Y:S05]  /*1c350*/  @!P0 BRA `(.L_x_220) ;  /* 0xfffffffc00ec8947 */ /* 0x008fea000383ffff */
[----:B------:R-:W-:Y:S05]  /*1c360*/  BRA `(.L_x_431) ;  /* 0xffffff1000b07947 */ /* 0x000fea000383ffff */
.L_x_236:
[----:B--2---:R-:W-:-:S04]  /*1c370*/  MOV R0, UR40 ;  /* 0x0000002800007c02 */ /* 0x004fc80008000f00 */
[----:B------:R2:W1:Y:S03]  /*1c380*/  SYNCS.PHASECHK.TRANS64.TRYWAIT P1, [R0+URZ+0x1c080], R3 ;  /* 0x01c08003000075a7 */ /* 0x00046600080211ff */
[----:B-1----:R-:W-:Y:S05]  /*1c390*/  @!P1 NANOSLEEP.SYNCS 0x989680 ;  /* 0x009896800000995d */ /* 0x002fea0003900000 */
[----:B------:R-:W1:Y:S02]  /*1c3a0*/  @!P1 SYNCS.PHASECHK.TRANS64 P1, [R0+URZ+0x1c080], R3 ;  /* 0x01c08003000095a7 */ /* 0x000e6400080210ff */
[----:B-1----:R-:W-:Y:S05]  /*1c3b0*/  @!P1 BRA `(.L_x_236) ;  /* 0xfffffffc00ec9947 */ /* 0x002fea000383ffff */
[----:B------:R-:W-:Y:S05]  /*1c3c0*/  BRA `(.L_x_432) ;  /* 0xffffff3000a87947 */ /* 0x000fea000383ffff */
.L_x_240:
[----:B--2---:R-:W-:-:S04]  /*1c3d0*/  MOV R0, UR40 ;  /* 0x0000002800007c02 */ /* 0x004fc80008000f00 */
[----:B------:R2:W3:Y:S03]  /*1c3e0*/  SYNCS.PHASECHK.TRANS64.TRYWAIT P0, [R0+URZ+0x1c098], R3 ;  /* 0x01c09803000075a7 */ /* 0x0004e600080011ff */
[----:B---3--:R-:W-:Y:S05]  /*1c3f0*/  @!P0 NANOSLEEP.SYNCS 0x989680 ;  /* 0x009896800000895d */ /* 0x008fea0003900000 */
[----:B------:R-:W3:Y:S02]  /*1c400*/  @!P0 SYNCS.PHASECHK.TRANS64 P0, [R0+URZ+0x1c098], R3 ;  /* 0x01c09803000085a7 */ /* 0x000ee400080010ff */
[----:B---3--:R-:W-:Y:S05]  /*1c410*/  @!P0 BRA `(.L_x_240) ;  /* 0xfffffffc00ec8947 */ /* 0x008fea000383ffff */
[----:B------:R-:W-:Y:S05]  /*1c420*/  BRA `(.L_x_433) ;  /* 0xffffff3400107947 */ /* 0x000fea000383ffff */
.L_x_242:
[----:B--2---:R-:W-:-:S04]  /*1c430*/  MOV R0, UR40 ;  /* 0x0000002800007c02 */ /* 0x004fc80008000f00 */
[----:B------:R2:W3:Y:S03]  /*1c440*/  SYNCS.PHASECHK.TRANS64.TRYWAIT P0, [R0+URZ+0x1c0c8], R3 ;  /* 0x01c0c803000075a7 */ /* 0x0004e600080011ff */
[----:B---3--:R-:W-:Y:S05]  /*1c450*/  @!P0 NANOSLEEP.SYNCS 0x989680 ;  /* 0x009896800000895d */ /* 0x008fea0003900000 */
[----:B------:R-:W3:Y:S02]  /*1c460*/  @!P0 SYNCS.PHASECHK.TRANS64 P0, [R0+URZ+0x1c0c8], R3 ;  /* 0x01c0c803000085a7 */ /* 0x000ee400080010ff */
[----:B---3--:R-:W-:Y:S05]  /*1c470*/  @!P0 BRA `(.L_x_242) ;  /* 0xfffffffc00ec8947 */ /* 0x008fea000383ffff */
[----:B------:R-:W-:Y:S05]  /*1c480*/  BRA `(.L_x_434) ;  /* 0xffffff3400187947 */ /* 0x000fea000383ffff */
.L_x_258:
[----:B-1----:R-:W-:-:S04]  /*1c490*/  MOV R0, UR56 ;  /* 0x0000003800007c02 */ /* 0x002fc80008000f00 */
[----:B------:R1:W2:Y:S03]  /*1c4a0*/  SYNCS.PHASECHK.TRANS64.TRYWAIT P0, [R0+URZ], R3 ;  /* 0x00000003000075a7 */ /* 0x0002a600080011ff */
[----:B--2---:R-:W-:Y:S05]  /*1c4b0*/  @!P0 NANOSLEEP.SYNCS 0x989680 ;  /* 0x009896800000895d */ /* 0x004fea0003900000 */
[----:B------:R-:W2:Y:S02]  /*1c4c0*/  @!P0 SYNCS.PHASECHK.TRANS64 P0, [R0+URZ], R3 ;  /* 0x00000003000085a7 */ /* 0x000ea400080010ff */
[----:B--2---:R-:W-:Y:S05]  /*1c4d0*/  @!P0 BRA `(.L_x_258) ;  /* 0xfffffffc00ec8947 */ /* 0x004fea000383ffff */
[----:B------:R-:W-:Y:S05]  /*1c4e0*/  BRA `(.L_x_435) ;  /* 0xffffff54004c7947 */ /* 0x000fea000383ffff */
.L_x_261:
[----:B-1----:R-:W-:-:S04]  /*1c4f0*/  MOV R0, UR42 ;  /* 0x0000002a00007c02 */ /* 0x002fc80008000f00 */
[----:B------:R1:W3:Y:S03]  /*1c500*/  SYNCS.PHASECHK.TRANS64.TRYWAIT P1, [R0+URZ], R3 ;  /* 0x00000003000075a7 */ /* 0x0002e600080211ff */
[----:B---3--:R-:W-:Y:S05]  /*1c510*/  @!P1 NANOSLEEP.SYNCS 0x989680 ;  /* 0x009896800000995d */ /* 0x008fea0003900000 */
[----:B------:R-:W3:Y:S02]  /*1c520*/  @!P1 SYNCS.PHASECHK.TRANS64 P1, [R0+URZ], R3 ;  /* 0x00000003000095a7 */ /* 0x000ee400080210ff */
[----:B---3--:R-:W-:Y:S05]  /*1c530*/  @!P1 BRA `(.L_x_261) ;  /* 0xfffffffc00ec9947 */ /* 0x008fea000383ffff */
[----:B------:R-:W-:Y:S05]  /*1c540*/  BRA `(.L_x_436) ;  /* 0xffffff5400e87947 */ /* 0x000fea000383ffff */
.L_x_266:
[----:B-1----:R-:W-:-:S04]  /*1c550*/  MOV R4, UR45 ;  /* 0x0000002d00047c02 */ /* 0x002fc80008000f00 */
[----:B------:R1:W2:Y:S03]  /*1c560*/  SYNCS.PHASECHK.TRANS64.TRYWAIT P2, [R4+URZ+0x1c0d0], R3 ;  /* 0x01c0d003040075a7 */ /* 0x0002a600080411ff */
[----:B--2---:R-:W-:Y:S05]  /*1c570*/  @!P2 NANOSLEEP.SYNCS 0x989680 ;  /* 0x009896800000a95d */ /* 0x004fea0003900000 */
[----:B------:R-:W2:Y:S02]  /*1c580*/  @!P2 SYNCS.PHASECHK.TRANS64 P2, [R4+URZ+0x1c0d0], R3 ;  /* 0x01c0d0030400a5a7 */ /* 0x000ea400080410ff */
[----:B--2---:R-:W-:Y:S05]  /*1c590*/  @!P2 BRA `(.L_x_266) ;  /* 0xfffffffc00eca947 */ /* 0x004fea000383ffff */
[----:B------:R-:W-:Y:S05]  /*1c5a0*/  BRA `(.L_x_437) ;  /* 0xffffff5c00d87947 */ /* 0x000fea000383ffff */
.L_x_270:
[----:B--2---:R-:W-:-:S04]  /*1c5b0*/  MOV R3, UR56 ;  /* 0x0000003800037c02 */ /* 0x004fc80008000f00 */
[----:B------:R2:W3:Y:S03]  /*1c5c0*/  SYNCS.PHASECHK.TRANS64.TRYWAIT P2, [R3+URZ], R0 ;  /* 0x00000000030075a7 */ /* 0x0004e600080411ff */
[----:B---3--:R-:W-:Y:S05]  /*1c5d0*/  @!P2 NANOSLEEP.SYNCS 0x989680 ;  /* 0x009896800000a95d */ /* 0x008fea0003900000 */
[----:B------:R-:W3:Y:S02]  /*1c5e0*/  @!P2 SYNCS.PHASECHK.TRANS64 P2, [R3+URZ], R0 ;  /* 0x000000000300a5a7 */ /* 0x000ee400080410ff */
[----:B---3--:R-:W-:Y:S05]  /*1c5f0*/  @!P2 BRA `(.L_x_270) ;  /* 0xfffffffc00eca947 */ /* 0x008fea000383ffff */
[----:B------:R-:W-:Y:S05]  /*1c600*/  BRA `(.L_x_438) ;  /* 0xffffff7400607947 */ /* 0x000fea000383ffff */
.L_x_275:
[----:B--2---:R-:W-:-:S04]  /*1c610*/  MOV R0, UR42 ;  /* 0x0000002a00007c02 */ /* 0x004fc80008000f00 */
[----:B------:R2:W3:Y:S03]  /*1c620*/  SYNCS.PHASECHK.TRANS64.TRYWAIT P1, [R0+URZ], R3 ;  /* 0x00000003000075a7 */ /* 0x0004e600080211ff */
[----:B---3--:R-:W-:Y:S05]  /*1c630*/  @!P1 NANOSLEEP.SYNCS 0x989680 ;  /* 0x009896800000995d */ /* 0x008fea0003900000 */
[----:B------:R-:W3:Y:S02]  /*1c640*/  @!P1 SYNCS.PHASECHK.TRANS64 P1, [R0+URZ], R3 ;  /* 0x00000003000095a7 */ /* 0x000ee400080210ff */
[----:B---3--:R-:W-:Y:S05]  /*1c650*/  @!P1 BRA `(.L_x_275) ;  /* 0xfffffffc00ec9947 */ /* 0x008fea000383ffff */
[----:B------:R-:W-:Y:S05]  /*1c660*/  BRA `(.L_x_439) ;  /* 0xffffff78000c7947 */ /* 0x000fea000383ffff */
.L_x_280:
[----:B-1----:R-:W-:-:S04]  /*1c670*/  MOV R0, UR41 ;  /* 0x0000002900007c02 */ /* 0x002fc80008000f00 */
[----:B------:R1:W2:Y:S03]  /*1c680*/  SYNCS.PHASECHK.TRANS64.TRYWAIT P1, [R0+URZ], R3 ;  /* 0x00000003000075a7 */ /* 0x0002a600080211ff */
[----:B--2---:R-:W-:Y:S05]  /*1c690*/  @!P1 NANOSLEEP.SYNCS 0x989680 ;  /* 0x009896800000995d */ /* 0x004fea0003900000 */
[----:B------:R-:W2:Y:S02]  /*1c6a0*/  @!P1 SYNCS.PHASECHK.TRANS64 P1, [R0+URZ], R3 ;  /* 0x00000003000095a7 */ /* 0x000ea400080210ff */
[----:B--2---:R-:W-:Y:S05]  /*1c6b0*/  @!P1 BRA `(.L_x_280) ;  /* 0xfffffffc00ec9947 */ /* 0x004fea000383ffff */
[----:B------:R-:W-:Y:S05]  /*1c6c0*/  BRA `(.L_x_440) ;  /* 0xffffff7800c47947 */ /* 0x000fea000383ffff */
.L_x_285:
[----:B-1----:R-:W-:-:S04]  /*1c6d0*/  MOV R3, UR45 ;  /* 0x0000002d00037c02 */ /* 0x002fc80008000f00 */
[----:B------:R1:W2:Y:S03]  /*1c6e0*/  SYNCS.PHASECHK.TRANS64.TRYWAIT P2, [R3+URZ+0x1c0d0], R90 ;  /* 0x01c0d05a030075a7 */ /* 0x0002a600080411ff */
[----:B--2---:R-:W-:Y:S05]  /*1c6f0*/  @!P2 NANOSLEEP.SYNCS 0x989680 ;  /* 0x009896800000a95d */ /* 0x004fea0003900000 */
[----:B------:R-:W2:Y:S02]  /*1c700*/  @!P2 SYNCS.PHASECHK.TRANS64 P2, [R3+URZ+0x1c0d0], R90 ;  /* 0x01c0d05a0300a5a7 */ /* 0x000ea400080410ff */
[----:B--2---:R-:W-:Y:S05]  /*1c710*/  @!P2 BRA `(.L_x_285) ;  /* 0xfffffffc00eca947 */ /* 0x004fea000383ffff */
[----:B------:R-:W-:Y:S05]  /*1c720*/  BRA `(.L_x_441) ;  /* 0xffffff8c00c47947 */ /* 0x000fea000383ffff */
.L_x_289:
[----:B--2---:R-:W-:-:S04]  /*1c730*/  MOV R3, UR56 ;  /* 0x0000003800037c02 */ /* 0x004fc80008000f00 */
[----:B------:R2:W3:Y:S03]  /*1c740*/  SYNCS.PHASECHK.TRANS64.TRYWAIT P2, [R3+URZ], R0 ;  /* 0x00000000030075a7 */ /* 0x0004e600080411ff */
[----:B---3--:R-:W-:Y:S05]  /*1c750*/  @!P2 NANOSLEEP.SYNCS 0x989680 ;  /* 0x009896800000a95d */ /* 0x008fea0003900000 */
[----:B------:R-:W3:Y:S02]  /*1c760*/  @!P2 SYNCS.PHASECHK.TRANS64 P2, [R3+URZ], R0 ;  /* 0x000000000300a5a7 */ /* 0x000ee400080410ff */
[----:B---3--:R-:W-:Y:S05]  /*1c770*/  @!P2 BRA `(.L_x_289) ;  /* 0xfffffffc00eca947 */ /* 0x008fea000383ffff */
[----:B------:R-:W-:Y:S05]  /*1c780*/  BRA `(.L_x_442) ;  /* 0xffffffa400347947 */ /* 0x000fea000383ffff */
.L_x_293:
[----:B--2---:R-:W-:-:S04]  /*1c790*/  MOV R3, UR41 ;  /* 0x0000002900037c02 */ /* 0x004fc80008000f00 */
[----:B------:R2:W3:Y:S03]  /*1c7a0*/  SYNCS.PHASECHK.TRANS64.TRYWAIT P1, [R3+URZ], R0 ;  /* 0x00000000030075a7 */ /* 0x0004e600080211ff */
[----:B---3--:R-:W-:Y:S05]  /*1c7b0*/  @!P1 NANOSLEEP.SYNCS 0x989680 ;  /* 0x009896800000995d */ /* 0x008fea0003900000 */
[----:B------:R-:W3:Y:S02]  /*1c7c0*/  @!P1 SYNCS.PHASECHK.TRANS64 P1, [R3+URZ], R0 ;  /* 0x00000000030095a7 */ /* 0x000ee400080210ff */
[----:B---3--:R-:W-:Y:S05]  /*1c7d0*/  @!P1 BRA `(.L_x_293) ;  /* 0xfffffffc00ec9947 */ /* 0x008fea000383ffff */
[----:B------:R-:W-:Y:S05]  /*1c7e0*/  BRA `(.L_x_443) ;  /* 0xffffffa400e07947 */ /* 0x000fea000383ffff */
.L_x_297:
[----:B-1----:R-:W-:-:S04]  /*1c7f0*/  MOV R0, UR56 ;  /* 0x0000003800007c02 */ /* 0x002fc80008000f00 */
[----:B------:R1:W2:Y:S03]  /*1c800*/  SYNCS.PHASECHK.TRANS64.TRYWAIT P0, [R0+URZ], R3 ;  /* 0x00000003000075a7 */ /* 0x0002a600080011ff */
[----:B--2---:R-:W-:Y:S05]  /*1c810*/  @!P0 NANOSLEEP.SYNCS 0x989680 ;  /* 0x009896800000895d */ /* 0x004fea0003900000 */
[----:B------:R-:W2:Y:S02]  /*1c820*/  @!P0 SYNCS.PHASECHK.TRANS64 P0, [R0+URZ], R3 ;  /* 0x00000003000085a7 */ /* 0x000ea400080010ff */
[----:B--2---:R-:W-:Y:S05]  /*1c830*/  @!P0 BRA `(.L_x_297) ;  /* 0xfffffffc00ec8947 */ /* 0x004fea000383ffff */
[----:B------:R-:W-:Y:S05]  /*1c840*/  BRA `(.L_x_444) ;  /* 0xffffffa800607947 */ /* 0x000fea000383ffff */
.L_x_301:
[----:B------:R-:W-:-:S07]  /*1c850*/  MOV R0, UR8 ;  /* 0x0000000800007c02 */ /* 0x000fce0008000f00 */
.L_x_445:
[----:B-1----:R1:W2:Y:S02]  /*1c860*/  SYNCS.PHASECHK.TRANS64.TRYWAIT P1, [R0+URZ+0x1c010], R3 ;  /* 0x01c01003000075a7 */ /* 0x0022a400080211ff */
[----:B--2---:R-:W-:Y:S05]  /*1c870*/  @!P1 NANOSLEEP.SYNCS 0x989680 ;  /* 0x009896800000995d */ /* 0x004fea0003900000 */
[----:B------:R-:W2:Y:S02]  /*1c880*/  @!P1 SYNCS.PHASECHK.TRANS64 P1, [R0+URZ+0x1c010], R3 ;  /* 0x01c01003000095a7 */ /* 0x000ea400080210ff */
[----:B--2---:R-:W-:Y:S05]  /*1c890*/  @!P1 BRA `(.L_x_445) ;  /* 0xfffffffc00f09947 */ /* 0x004fea000383ffff */
[----:B------:R-:W-:Y:S05]  /*1c8a0*/  BRA `(.L_x_446) ;  /* 0xffffffac00507947 */ /* 0x000fea000383ffff */
.L_x_307:
[----:B-1----:R-:W-:-:S07]  /*1c8b0*/  MOV R0, UR8 ;  /* 0x0000000800007c02 */ /* 0x002fce0008000f00 */
.L_x_447:
[----:B-1----:R1:W2:Y:S02]  /*1c8c0*/  SYNCS.PHASECHK.TRANS64.TRYWAIT P1, [R0+URZ+0x1c038], R3 ;  /* 0x01c03803000075a7 */ /* 0x0022a400080211ff */
[----:B--2---:R-:W-:Y:S05]  /*1c8d0*/  @!P1 NANOSLEEP.SYNCS 0x989680 ;  /* 0x009896800000995d */ /* 0x004fea0003900000 */
[----:B------:R-:W2:Y:S02]  /*1c8e0*/  @!P1 SYNCS.PHASECHK.TRANS64 P1, [R0+URZ+0x1c038], R3 ;  /* 0x01c03803000095a7 */ /* 0x000ea400080210ff */
[----:B--2---:R-:W-:Y:S05]  /*1c8f0*/  @!P1 BRA `(.L_x_447) ;  /* 0xfffffffc00f09947 */ /* 0x004fea000383ffff */
[----:B------:R-:W-:Y:S05]  /*1c900*/  BRA `(.L_x_448) ;  /* 0xffffffac00c47947 */ /* 0x000fea000383ffff */
.L_x_313:
[----:B-1----:R-:W-:-:S07]  /*1c910*/  MOV R0, UR8 ;  /* 0x0000000800007c02 */ /* 0x002fce0008000f00 */
.L_x_449:
[----:B-1----:R1:W2:Y:S02]  /*1c920*/  SYNCS.PHASECHK.TRANS64.TRYWAIT P1, [R0+URZ+0x1c018], R3 ;  /* 0x01c01803000075a7 */ /* 0x0022a400080211ff */
[----:B--2---:R-:W-:Y:S05]  /*1c930*/  @!P1 NANOSLEEP.SYNCS 0x989680 ;  /* 0x009896800000995d */ /* 0x004fea0003900000 */
[----:B------:R-:W2:Y:S02]  /*1c940*/  @!P1 SYNCS.PHASECHK.TRANS64 P1, [R0+URZ+0x1c018], R3 ;  /* 0x01c01803000095a7 */ /* 0x000ea400080210ff */
[----:B--2---:R-:W-:Y:S05]  /*1c950*/  @!P1 BRA `(.L_x_449) ;  /* 0xfffffffc00f09947 */ /* 0x004fea000383ffff */
[----:B------:R-:W-:Y:S05]  /*1c960*/  BRA `(.L_x_450) ;  /* 0xffffffb000347947 */ /* 0x000fea000383ffff */
.L_x_319:
[----:B-1----:R-:W-:-:S07]  /*1c970*/  MOV R0, UR8 ;  /* 0x0000000800007c02 */ /* 0x002fce0008000f00 */
.L_x_451:
[----:B-1----:R1:W2:Y:S02]  /*1c980*/  SYNCS.PHASECHK.TRANS64.TRYWAIT P1, [R0+URZ+0x1c040], R3 ;  /* 0x01c04003000075a7 */ /* 0x0022a400080211ff */
[----:B--2---:R-:W-:Y:S05]  /*1c990*/  @!P1 NANOSLEEP.SYNCS 0x989680 ;  /* 0x009896800000995d */ /* 0x004fea0003900000 */
[----:B------:R-:W2:Y:S02]  /*1c9a0*/  @!P1 SYNCS.PHASECHK.TRANS64 P1, [R0+URZ+0x1c040], R3 ;  /* 0x01c04003000095a7 */ /* 0x000ea400080210ff */
[----:B--2---:R-:W-:Y:S05]  /*1c9b0*/  @!P1 BRA `(.L_x_451) ;  /* 0xfffffffc00f09947 */ /* 0x004fea000383ffff */
[----:B------:R-:W-:Y:S05]  /*1c9c0*/  BRA `(.L_x_452) ;  /* 0xffffffb000ac7947 */ /* 0x000fea000383ffff */
.L_x_325:
[----:B-1----:R-:W-:-:S07]  /*1c9d0*/  MOV R0, UR41 ;  /* 0x0000002900007c02 */ /* 0x002fce0008000f00 */
.L_x_453:
[----:B-1----:R1:W3:Y:S02]  /*1c9e0*/  SYNCS.PHASECHK.TRANS64.TRYWAIT P1, [R0+URZ+0x1c038], R3 ;  /* 0x01c03803000075a7 */ /* 0x0022e400080211ff */
[----:B---3--:R-:W-:Y:S05]  /*1c9f0*/  @!P1 NANOSLEEP.SYNCS 0x989680 ;  /* 0x009896800000995d */ /* 0x008fea0003900000 */
[----:B------:R-:W3:Y:S02]  /*1ca00*/  @!P1 SYNCS.PHASECHK.TRANS64 P1, [R0+URZ+0x1c038], R3 ;  /* 0x01c03803000095a7 */ /* 0x000ee400080210ff */
[----:B---3--:R-:W-:Y:S05]  /*1ca10*/  @!P1 BRA `(.L_x_453) ;  /* 0xfffffffc00f09947 */ /* 0x008fea000383ffff */
[----:B------:R-:W-:Y:S05]  /*1ca20*/  BRA `(.L_x_454) ;  /* 0xffffffb400807947 */ /* 0x000fea000383ffff */
.L_x_330:
[----:B-1----:R-:W-:-:S07]  /*1ca30*/  MOV R0, UR25 ;  /* 0x0000001900007c02 */ /* 0x002fce0008000f00 */
.L_x_455:
[----:B-1----:R1:W2:Y:S02]  /*1ca40*/  SYNCS.PHASECHK.TRANS64.TRYWAIT P1, [R0+URZ+0x1c038], R3 ;  /* 0x01c03803000075a7 */ /* 0x0022a400080211ff */
[----:B--2---:R-:W-:Y:S05]  /*1ca50*/  @!P1 NANOSLEEP.SYNCS 0x989680 ;  /* 0x009896800000995d */ /* 0x004fea0003900000 */
[----:B------:R-:W2:Y:S02]  /*1ca60*/  @!P1 SYNCS.PHASECHK.TRANS64 P1, [R0+URZ+0x1c038], R3 ;  /* 0x01c03803000095a7 */ /* 0x000ea400080210ff */
[----:B--2---:R-:W-:Y:S05]  /*1ca70*/  @!P1 BRA `(.L_x_455) ;  /* 0xfffffffc00f09947 */ /* 0x004fea000383ffff */
[----:B------:R-:W-:Y:S05]  /*1ca80*/  BRA `(.L_x_456) ;  /* 0xffffffb400f87947 */ /* 0x000fea000383ffff */
.L_x_335:
[----:B-1----:R-:W-:-:S07]  /*1ca90*/  MOV R0, UR33 ;  /* 0x0000002100007c02 */ /* 0x002fce0008000f00 */
.L_x_457:
[----:B-1----:R1:W2:Y:S02]  /*1caa0*/  SYNCS.PHASECHK.TRANS64.TRYWAIT P1, [R0+URZ+0x1c038], R3 ;  /* 0x01c03803000075a7 */ /* 0x0022a400080211ff */
[----:B--2---:R-:W-:Y:S05]  /*1cab0*/  @!P1 NANOSLEEP.SYNCS 0x989680 ;  /* 0x009896800000995d */ /* 0x004fea0003900000 */
[----:B------:R-:W2:Y:S02]  /*1cac0*/  @!P1 SYNCS.PHASECHK.TRANS64 P1, [R0+URZ+0x1c038], R3 ;  /* 0x01c03803000095a7 */ /* 0x000ea400080210ff */
[----:B--2---:R-:W-:Y:S05]  /*1cad0*/  @!P1 BRA `(.L_x_457) ;  /* 0xfffffffc00f09947 */ /* 0x004fea000383ffff */
[----:B------:R-:W-:Y:S05]  /*1cae0*/  BRA `(.L_x_458) ;  /* 0xffffffb800787947 */ /* 0x000fea000383ffff */
.L_x_340:
[----:B-1----:R-:W-:-:S07]  /*1caf0*/  MOV R0, UR25 ;  /* 0x0000001900007c02 */ /* 0x002fce0008000f00 */
.L_x_459:
[----:B-1----:R1:W2:Y:S02]  /*1cb00*/  SYNCS.PHASECHK.TRANS64.TRYWAIT P1, [R0+URZ+0x1c038], R3 ;  /* 0x01c03803000075a7 */ /* 0x0022a400080211ff */
[----:B--2---:R-:W-:Y:S05]  /*1cb10*/  @!P1 NANOSLEEP.SYNCS 0x989680 ;  /* 0x009896800000995d */ /* 0x004fea0003900000 */
[----:B------:R-:W2:Y:S02]  /*1cb20*/  @!P1 SYNCS.PHASECHK.TRANS64 P1, [R0+URZ+0x1c038], R3 ;  /* 0x01c03803000095a7 */ /* 0x000ea400080210ff */
[----:B--2---:R-:W-:Y:S05]  /*1cb30*/  @!P1 BRA `(.L_x_459) ;  /* 0xfffffffc00f09947 */ /* 0x004fea000383ffff */
[----:B------:R-:W-:Y:S05]  /*1cb40*/  BRA `(.L_x_460) ;  /* 0xffffffb800f47947 */ /* 0x000fea000383ffff */
.L_x_345:
[----:B-1----:R-:W-:-:S07]  /*1cb50*/  MOV R0, UR25 ;  /* 0x0000001900007c02 */ /* 0x002fce0008000f00 */
.L_x_461:
[----:B-1----:R1:W2:Y:S02]  /*1cb60*/  SYNCS.PHASECHK.TRANS64.TRYWAIT P1, [R0+URZ+0x1c038], R3 ;  /* 0x01c03803000075a7 */ /* 0x0022a400080211ff */
[----:B--2---:R-:W-:Y:S05]  /*1cb70*/  @!P1 NANOSLEEP.SYNCS 0x989680 ;  /* 0x009896800000995d */ /* 0x004fea0003900000 */
[----:B------:R-:W2:Y:S02]  /*1cb80*/  @!P1 SYNCS.PHASECHK.TRANS64 P1, [R0+URZ+0x1c038], R3 ;  /* 0x01c03803000095a7 */ /* 0x000ea400080210ff */
[----:B--2---:R-:W-:Y:S05]  /*1cb90*/  @!P1 BRA `(.L_x_461) ;  /* 0xfffffffc00f09947 */ /* 0x004fea000383ffff */
[----:B------:R-:W-:Y:S05]  /*1cba0*/  BRA `(.L_x_462) ;  /* 0xffffffbc00747947 */ /* 0x000fea000383ffff */
.L_x_350:
[----:B-1----:R-:W-:-:S07]  /*1cbb0*/  MOV R0, UR25 ;  /* 0x0000001900007c02 */ /* 0x002fce0008000f00 */
.L_x_463:
[----:B-1----:R1:W2:Y:S02]  /*1cbc0*/  SYNCS.PHASECHK.TRANS64.TRYWAIT P1, [R0+URZ+0x1c038], R3 ;  /* 0x01c03803000075a7 */ /* 0x0022a400080211ff */
[----:B--2---:R-:W-:Y:S05]  /*1cbd0*/  @!P1 NANOSLEEP.SYNCS 0x989680 ;  /* 0x009896800000995d */ /* 0x004fea0003900000 */
[----:B------:R-:W2:Y:S02]  /*1cbe0*/  @!P1 SYNCS.PHASECHK.TRANS64 P1, [R0+URZ+0x1c038], R3 ;  /* 0x01c03803000095a7 */ /* 0x000ea400080210ff */
[----:B--2---:R-:W-:Y:S05]  /*1cbf0*/  @!P1 BRA `(.L_x_463) ;  /* 0xfffffffc00f09947 */ /* 0x004fea000383ffff */
[----:B------:R-:W-:Y:S05]  /*1cc00*/  BRA `(.L_x_464) ;  /* 0xffffffbc00f47947 */ /* 0x000fea000383ffff */
.L_x_355:
[----:B-1----:R-:W-:-:S07]  /*1cc10*/  MOV R0, UR25 ;  /* 0x0000001900007c02 */ /* 0x002fce0008000f00 */
.L_x_465:
[----:B-1----:R1:W2:Y:S02]  /*1cc20*/  SYNCS.PHASECHK.TRANS64.TRYWAIT P1, [R0+URZ+0x1c038], R3 ;  /* 0x01c03803000075a7 */ /* 0x0022a400080211ff */
[----:B--2---:R-:W-:Y:S05]  /*1cc30*/  @!P1 NANOSLEEP.SYNCS 0x989680 ;  /* 0x009896800000995d */ /* 0x004fea0003900000 */
[----:B------:R-:W2:Y:S02]  /*1cc40*/  @!P1 SYNCS.PHASECHK.TRANS64 P1, [R0+URZ+0x1c038], R3 ;  /* 0x01c03803000095a7 */ /* 0x000ea400080210ff */
[----:B--2---:R-:W-:Y:S05]  /*1cc50*/  @!P1 BRA `(.L_x_465) ;  /* 0xfffffffc00f09947 */ /* 0x004fea000383ffff */
[----:B------:R-:W-:Y:S05]  /*1cc60*/  BRA `(.L_x_466) ;  /* 0xffffffc000747947 */ /* 0x000fea000383ffff */
.L_x_360:
[----:B-1----:R-:W-:-:S07]  /*1cc70*/  MOV R0, UR25 ;  /* 0x0000001900007c02 */ /* 0x002fce0008000f00 */
.L_x_467:
[----:B-1----:R1:W2:Y:S02]  /*1cc80*/  SYNCS.PHASECHK.TRANS64.TRYWAIT P1, [R0+URZ+0x1c038], R3 ;  /* 0x01c03803000075a7 */ /* 0x0022a400080211ff */
[----:B--2---:R-:W-:Y:S05]  /*1cc90*/  @!P1 NANOSLEEP.SYNCS 0x989680 ;  /* 0x009896800000995d */ /* 0x004fea0003900000 */
[----:B------:R-:W2:Y:S02]  /*1cca0*/  @!P1 SYNCS.PHASECHK.TRANS64 P1, [R0+URZ+0x1c038], R3 ;  /* 0x01c03803000095a7 */ /* 0x000ea400080210ff */
[----:B--2---:R-:W-:Y:S05]  /*1ccb0*/  @!P1 BRA `(.L_x_467) ;  /* 0xfffffffc00f09947 */ /* 0x004fea000383ffff */
[----:B------:R-:W-:Y:S05]  /*1ccc0*/  BRA `(.L_x_468) ;  /* 0xffffffc000f47947 */ /* 0x000fea000383ffff */
.L_x_366:
[----:B-1----:R-:W-:-:S07]  /*1ccd0*/  MOV R0, UR33 ;  /* 0x0000002100007c02 */ /* 0x002fce0008000f00 */
.L_x_469:
[----:B-1----:R1:W2:Y:S02]  /*1cce0*/  SYNCS.PHASECHK.TRANS64.TRYWAIT P1, [R0+URZ+0x1c038], R3 ;  /* 0x01c03803000075a7 */ /* 0x0022a400080211ff */
[----:B--2---:R-:W-:Y:S05]  /*1ccf0*/  @!P1 NANOSLEEP.SYNCS 0x989680 ;  /* 0x009896800000995d */ /* 0x004fea0003900000 */
[----:B------:R-:W2:Y:S02]  /*1cd00*/  @!P1 SYNCS.PHASECHK.TRANS64 P1, [R0+URZ+0x1c038], R3 ;  /* 0x01c03803000095a7 */ /* 0x000ea400080210ff */
[----:B--2---:R-:W-:Y:S05]  /*1cd10*/  @!P1 BRA `(.L_x_469) ;  /* 0xfffffffc00f09947 */ /* 0x004fea000383ffff */
[----:B------:R-:W-:Y:S05]  /*1cd20*/  BRA `(.L_x_470) ;  /* 0xffffffc4009c7947 */ /* 0x000fea000383ffff */
.L_x_371:
[----:B-1----:R-:W-:-:S07]  /*1cd30*/  MOV R0, UR25 ;  /* 0x0000001900007c02 */ /* 0x002fce0008000f00 */
.L_x_471:
[----:B-1----:R1:W2:Y:S02]  /*1cd40*/  SYNCS.PHASECHK.TRANS64.TRYWAIT P1, [R0+URZ+0x1c038], R3 ;  /* 0x01c03803000075a7 */ /* 0x0022a400080211ff */
[----:B--2---:R-:W-:Y:S05]  /*1cd50*/  @!P1 NANOSLEEP.SYNCS 0x989680 ;  /* 0x009896800000995d */ /* 0x004fea0003900000 */
[----:B------:R-:W2:Y:S02]  /*1cd60*/  @!P1 SYNCS.PHASECHK.TRANS64 P1, [R0+URZ+0x1c038], R3 ;  /* 0x01c03803000095a7 */ /* 0x000ea400080210ff */
[----:B--2---:R-:W-:Y:S05]  /*1cd70*/  @!P1 BRA `(.L_x_471) ;  /* 0xfffffffc00f09947 */ /* 0x004fea000383ffff */
[----:B------:R-:W-:Y:S05]  /*1cd80*/  BRA `(.L_x_472) ;  /* 0xffffffc800187947 */ /* 0x000fea000383ffff */
.L_x_377:
[----:B------:R-:W-:-:S07]  /*1cd90*/  MOV R3, UR24 ;  /* 0x0000001800037c02 */ /* 0x000fce0008000f00 */
.L_x_473:
[----:B-1----:R1:W2:Y:S02]  /*1cda0*/  SYNCS.PHASECHK.TRANS64.TRYWAIT P0, [R3+URZ+0x1c0b0], R0 ;  /* 0x01c0b000030075a7 */ /* 0x0022a400080011ff */
[----:B--2---:R-:W-:Y:S05]  /*1cdb0*/  @!P0 NANOSLEEP.SYNCS 0x989680 ;  /* 0x009896800000895d */ /* 0x004fea0003900000 */
[----:B------:R-:W2:Y:S02]  /*1cdc0*/  @!P0 SYNCS.PHASECHK.TRANS64 P0, [R3+URZ+0x1c0b0], R0 ;  /* 0x01c0b000030085a7 */ /* 0x000ea400080010ff */
[----:B--2---:R-:W-:Y:S05]  /*1cdd0*/  @!P0 BRA `(.L_x_473) ;  /* 0xfffffffc00f08947 */ /* 0x004fea000383ffff */
[----:B------:R-:W-:Y:S05]  /*1cde0*/  BRA `(.L_x_474) ;  /* 0xffffffcc00387947 */ /* 0x000fea000383ffff */
.L_x_381:
[----:B-1----:R-:W-:-:S07]  /*1cdf0*/  MOV R3, UR24 ;  /* 0x0000001800037c02 */ /* 0x002fce0008000f00 */
.L_x_475:
[----:B-1----:R1:W2:Y:S02]  /*1ce00*/  SYNCS.PHASECHK.TRANS64.TRYWAIT P0, [R3+URZ+0x1c0b8], R0 ;  /* 0x01c0b800030075a7 */ /* 0x0022a400080011ff */
[----:B--2---:R-:W-:Y:S05]  /*1ce10*/  @!P0 NANOSLEEP.SYNCS 0x989680 ;  /* 0x009896800000895d */ /* 0x004fea0003900000 */
[----:B------:R-:W2:Y:S02]  /*1ce20*/  @!P0 SYNCS.PHASECHK.TRANS64 P0, [R3+URZ+0x1c0b8], R0 ;  /* 0x01c0b800030085a7 */ /* 0x000ea400080010ff */
[----:B--2---:R-:W-:Y:S05]  /*1ce30*/  @!P0 BRA `(.L_x_475) ;  /* 0xfffffffc00f08947 */ /* 0x004fea000383ffff */
[----:B------:R-:W-:Y:S05]  /*1ce40*/  BRA `(.L_x_476) ;  /* 0xffffffd800447947 */ /* 0x000fea000383ffff */
        .weak           $__internal_0_$__cuda_sm10x_tcgen05_guardrail_trap_col_being_dealloced_not_returned_by_alloc
        .type           $__internal_0_$__cuda_sm10x_tcgen05_guardrail_trap_col_being_dealloced_not_returned_by_alloc,@function
        .size           $__internal_0_$__cuda_sm10x_tcgen05_guardrail_trap_col_being_dealloced_not_returned_by_alloc,($__internal_1_$__cuda_sm10x_tcgen05_guardrail_trap_phase_invalid_during_alloc - $__internal_0_$__cuda_sm10x_tcgen05_guardrail_trap_col_being_dealloced_not_returned_by_alloc)
$__internal_0_$__cuda_sm10x_tcgen05_guardrail_trap_col_being_dealloced_not_returned_by_alloc:
[----:B------:R-:W-:Y:S05]  /*1ce50*/  BPT.TRAP 0x1 ;  /* 0x000000040000795c */ /* 0x000fea0000300000 */
[----:B------:R-:W-:-:S04]  /*1ce60*/  HFMA2 R3, -RZ, RZ, 0, 0 ;  /* 0x00000000ff037431 */ /* 0x000fc800000001ff */
[----:B------:R-:W-:Y:S05]  /*1ce70*/  RET.REL.NODEC R2 `(_ZN7cutlass13device_kernelINS_4fmha6kernel36Sm100FmhaFwdKernelTmaWarpspecializedIN4cute5tupleIJiiiNS5_IJNS5_IJiiEEEiEEEEEENS1_10collective38Sm100FmhaFwdMainloopTmaWarpspecializedINS_10bfloat16_tEffNS5_IJNS4_1CILi256EEENSC_ILi64EEENSC_ILi128EEEEEENS5_IJiNSC_ILi1EEES7_EEENS5_IJiSH_NS5_IJNS5_IJNSC_ILi0EEEiEEEiEEEEEESM_NS9_12ResidualMaskENS5_IJNSC_ILi2EEESH_SH_EEENSC_ILb0EEEEENS9_38Sm100FmhaFwdEpilogueTmaWarpspecializedINS_6half_tEfNS5_IJSF_SF_SE_EEESI_NS5_IJSH_S7_EEESQ_EENS2_23IndividualTileSchedulerENS2_41Sm100FmhaCtxKernelWarpspecializedScheduleEEEEEvNT_6ParamsE) ;  /* 0xfffffe3002607950 */ /* 0x000fea0003c3ffff */
        .weak           $__internal_1_$__cuda_sm10x_tcgen05_guardrail_trap_phase_invalid_during_alloc
        .type           $__internal_1_$__cuda_sm10x_tcgen05_guardrail_trap_phase_invalid_during_alloc,@function
        .size           $__internal_1_$__cuda_sm10x_tcgen05_guardrail_trap_phase_invalid_during_alloc,($__internal_2_$__cuda_sm10x_tcgen05_guardrail_trap_unallocated_columns_being_dealloced - $__internal_1_$__cuda_sm10x_tcgen05_guardrail_trap_phase_invalid_during_alloc)
$__internal_1_$__cuda_sm10x_tcgen05_guardrail_trap_phase_invalid_during_alloc:
[----:B------:R-:W-:Y:S05]  /*1ce80*/  BPT.TRAP 0x1 ;  /* 0x000000040000795c */ /* 0x000fea0000300000 */
[----:B------:R-:W-:-:S04]  /*1ce90*/  MOV R3, 0x0 ;  /* 0x0000000000037802 */ /* 0x000fc80000000f00 */
[----:B------:R-:W-:Y:S05]  /*1cea0*/  RET.REL.NODEC R2 `(_ZN7cutlass13device_kernelINS_4fmha6kernel36Sm100FmhaFwdKernelTmaWarpspecializedIN4cute5tupleIJiiiNS5_IJNS5_IJiiEEEiEEEEEENS1_10collective38Sm100FmhaFwdMainloopTmaWarpspecializedINS_10bfloat16_tEffNS5_IJNS4_1CILi256EEENSC_ILi64EEENSC_ILi128EEEEEENS5_IJiNSC_ILi1EEES7_EEENS5_IJiSH_NS5_IJNS5_IJNSC_ILi0EEEiEEEiEEEEEESM_NS9_12ResidualMaskENS5_IJNSC_ILi2EEESH_SH_EEENSC_ILb0EEEEENS9_38Sm100FmhaFwdEpilogueTmaWarpspecializedINS_6half_tEfNS5_IJSF_SF_SE_EEESI_NS5_IJSH_S7_EEESQ_EENS2_23IndividualTileSchedulerENS2_41Sm100FmhaCtxKernelWarpspecializedScheduleEEEEEvNT_6ParamsE) ;  /* 0xfffffe3002547950 */ /* 0x000fea0003c3ffff */
        .weak           $__internal_2_$__cuda_sm10x_tcgen05_guardrail_trap_unallocated_columns_being_dealloced
        .type           $__internal_2_$__cuda_sm10x_tcgen05_guardrail_trap_unallocated_columns_being_dealloced,@function
        .size           $__internal_2_$__cuda_sm10x_tcgen05_guardrail_trap_unallocated_columns_being_dealloced,($__internal_3_$__cuda_sm3x_div_rn_noftz_f32_slowpath - $__internal_2_$__cuda_sm10x_tcgen05_guardrail_trap_unallocated_columns_being_dealloced)
$__internal_2_$__cuda_sm10x_tcgen05_guardrail_trap_unallocated_columns_being_dealloced:
[----:B------:R-:W-:Y:S05]  /*1ceb0*/  BPT.TRAP 0x1 ;  /* 0x000000040000795c */ /* 0x000fea0000300000 */
[----:B------:R-:W-:-:S04]  /*1cec0*/  HFMA2 R3, -RZ, RZ, 0, 0 ;  /* 0x00000000ff037431 */ /* 0x000fc800000001ff */
[----:B------:R-:W-:Y:S05]  /*1ced0*/  RET.REL.NODEC R2 `(_ZN7cutlass13device_kernelINS_4fmha6kernel36Sm100FmhaFwdKernelTmaWarpspecializedIN4cute5tupleIJiiiNS5_IJNS5_IJiiEEEiEEEEEENS1_10collective38Sm100FmhaFwdMainloopTmaWarpspecializedINS_10bfloat16_tEffNS5_IJNS4_1CILi256EEENSC_ILi64EEENSC_ILi128EEEEEENS5_IJiNSC_ILi1EEES7_EEENS5_IJiSH_NS5_IJNS5_IJNSC_ILi0EEEiEEEiEEEEEESM_NS9_12ResidualMaskENS5_IJNSC_ILi2EEESH_SH_EEENSC_ILb0EEEEENS9_38Sm100FmhaFwdEpilogueTmaWarpspecializedINS_6half_tEfNS5_IJSF_SF_SE_EEESI_NS5_IJSH_S7_EEESQ_EENS2_23IndividualTileSchedulerENS2_41Sm100FmhaCtxKernelWarpspecializedScheduleEEEEEvNT_6ParamsE) ;  /* 0xfffffe3002487950 */ /* 0x000fea0003c3ffff */
        .weak           $__internal_3_$__cuda_sm3x_div_rn_noftz_f32_slowpath
        .type           $__internal_3_$__cuda_sm3x_div_rn_noftz_f32_slowpath,@function
        .size           $__internal_3_$__cuda_sm3x_div_rn_noftz_f32_slowpath,(.L_x_493 - $__internal_3_$__cuda_sm3x_div_rn_noftz_f32_slowpath)
$__internal_3_$__cuda_sm3x_div_rn_noftz_f32_slowpath:
[--C-:B------:R-:W-:Y:S01]  /*1cee0*/  SHF.R.U32.HI R3, RZ, 0x17, R24.reuse ;  /* 0x00000017ff037819 */ /* 0x100fe20000011618 */
[----:B------:R-:W-:Y:S01]  /*1cef0*/  BSSY.RECONVERGENT B1, `(.L_x_477) ;  /* 0x0000065000017945 */ /* 0x000fe20003800200 */
[--C-:B------:R-:W-:Y:S01]  /*1cf00*/  SHF.R.U32.HI R8, RZ, 0x17, R33.reuse ;  /* 0x00000017ff087819 */ /* 0x100fe20000011621 */
[----:B------:R-:W-:Y:S01]  /*1cf10*/  IMAD.MOV.U32 R7, RZ, RZ, R33 ;  /* 0x000000ffff077224 */ /* 0x000fe200078e0021 */
[----:B------:R-:W-:Y:S01]  /*1cf20*/  LOP3.LUT R3, R3, 0xff, RZ, 0xc0, !PT ;  /* 0x000000ff03037812 */ /* 0x000fe200078ec0ff */
[----:B------:R-:W-:Y:S01]  /*1cf30*/  IMAD.MOV.U32 R6, RZ, RZ, R24 ;  /* 0x000000ffff067224 */ /* 0x000fe200078e0018 */
[----:B------:R-:W-:-:S03]  /*1cf40*/  LOP3.LUT R8, R8, 0xff, RZ, 0xc0, !PT ;  /* 0x000000ff08087812 */ /* 0x000fc600078ec0ff */
[----:B------:R-:W-:Y:S02]  /*1cf50*/  VIADD R0, R3, 0xffffffff ;  /* 0xffffffff03007836 */ /* 0x000fe40000000000 */
[----:B------:R-:W-:-:S03]  /*1cf60*/  VIADD R5, R8, 0xffffffff ;  /* 0xffffffff08057836 */ /* 0x000fc60000000000 */
[----:B------:R-:W-:-:S04]  /*1cf70*/  ISETP.GT.U32.AND P0, PT, R0, 0xfd, PT ;  /* 0x000000fd0000780c */ /* 0x000fc80003f04070 */
[----:B------:R-:W-:-:S13]  /*1cf80*/  ISETP.GT.U32.OR P0, PT, R5, 0xfd, P0 ;  /* 0x000000fd0500780c */ /* 0x000fda0000704470 */
[----:B------:R-:W-:Y:S01]  /*1cf90*/  @!P0 IMAD.MOV.U32 R10, RZ, RZ, RZ ;  /* 0x000000ffff0a8224 */ /* 0x000fe200078e00ff */
[----:B------:R-:W-:Y:S06]  /*1cfa0*/  @!P0 BRA `(.L_x_478) ;  /* 0x00000000005c8947 */ /* 0x000fec0003800000 */
[----:B------:R-:W-:Y:S02]  /*1cfb0*/  FSETP.GTU.FTZ.AND P1, PT, |R33|, +INF , PT ;  /* 0x7f8000002100780b */ /* 0x000fe40003f3c200 */
[----:B------:R-:W-:-:S04]  /*1cfc0*/  FSETP.GTU.FTZ.AND P0, PT, |R24|, +INF , PT ;  /* 0x7f8000001800780b */ /* 0x000fc80003f1c200 */
[----:B------:R-:W-:-:S13]  /*1cfd0*/  PLOP3.LUT P0, PT, P1, P0, PT, 0xf8, 0x8f ;  /* 0x00000000008f781c */ /* 0x000fda0000f01f70 */
[----:B------:R-:W-:Y:S05]  /*1cfe0*/  @P0 BRA `(.L_x_479) ;  /* 0x0000000400500947 */ /* 0x000fea0003800000 */
[----:B------:R-:W-:-:S13]  /*1cff0*/  LOP3.LUT P0, RZ, R6, 0x7fffffff, R7, 0xc8, !PT ;  /* 0x7fffffff06ff7812 */ /* 0x000fda000780c807 */
[----:B------:R-:W-:Y:S05]  /*1d000*/  @!P0 BRA `(.L_x_480) ;  /* 0x0000000400408947 */ /* 0x000fea0003800000 */
[C---:B------:R-:W-:Y:S02]  /*1d010*/  FSETP.NEU.FTZ.AND P0, PT, |R33|.reuse, +INF , PT ;  /* 0x7f8000002100780b */ /* 0x040fe40003f1d200 */
[----:B------:R-:W-:Y:S02]  /*1d020*/  FSETP.NEU.FTZ.AND P1, PT, |R24|, +INF , PT ;  /* 0x7f8000001800780b */ /* 0x000fe40003f3d200 */
[----:B------:R-:W-:-:S11]  /*1d030*/  FSETP.NEU.FTZ.AND P2, PT, |R33|, +INF , PT ;  /* 0x7f8000002100780b */ /* 0x000fd60003f5d200 */
[----:B------:R-:W-:Y:S05]  /*1d040*/  @!P1 BRA !P0, `(.L_x_480) ;  /* 0x0000000400309947 */ /* 0x000fea0004000000 */
[----:B------:R-:W-:-:S04]  /*1d050*/  LOP3.LUT P0, RZ, R7, 0x7fffffff, RZ, 0xc0, !PT ;  /* 0x7fffffff07ff7812 */ /* 0x000fc8000780c0ff */
[----:B------:R-:W-:-:S13]  /*1d060*/  PLOP3.LUT P0, PT, P1, P0, PT, 0x2f, 0xf2 ;  /* 0x0000000000f2781c */ /* 0x000fda0000f00577 */
[----:B------:R-:W-:Y:S05]  /*1d070*/  @P0 BRA `(.L_x_481) ;  /* 0x00000004001c0947 */ /* 0x000fea0003800000 */
[----:B------:R-:W-:-:S04]  /*1d080*/  LOP3.LUT P0, RZ, R6, 0x7fffffff, RZ, 0xc0, !PT ;  /* 0x7fffffff06ff7812 */ /* 0x000fc8000780c0ff */
[----:B------:R-:W-:-:S13]  /*1d090*/  PLOP3.LUT P0, PT, P2, P0, PT, 0x2f, 0xf2 ;  /* 0x0000000000f2781c */ /* 0x000fda0001700577 */
[----:B------:R-:W-:Y:S05]  /*1d0a0*/  @P0 BRA `(.L_x_482) ;  /* 0x0000000400040947 */ /* 0x000fea0003800000 */
[----:B------:R-:W-:Y:S02]  /*1d0b0*/  ISETP.GE.AND P1, PT, R5, RZ, PT ;  /* 0x000000ff0500720c */ /* 0x000fe40003f26270 */
[----:B------:R-:W-:-:S11]  /*1d0c0*/  ISETP.GE.AND P0, PT, R0, RZ, PT ;  /* 0x000000ff0000720c */ /* 0x000fd60003f06270 */
[----:B------:R-:W-:Y:S01]  /*1d0d0*/  @P1 MOV R10, RZ ;  /* 0x000000ff000a1202 */ /* 0x000fe20000000f00 */
[----:B------:R-:W-:Y:S01]  /*1d0e0*/  @!P1 FFMA R7, R33, 1.84467440737095516160e+19, RZ ;  /* 0x5f80000021079823 */ /* 0x000fe200000000ff */
[----:B------:R-:W-:Y:S01]  /*1d0f0*/  @!P1 MOV R10, 0xffffffc0 ;  /* 0xffffffc0000a9802 */ /* 0x000fe20000000f00 */
[----:B------:R-:W-:-:S03]  /*1d100*/  @!P0 FFMA R6, R24, 1.84467440737095516160e+19, RZ ;  /* 0x5f80000018068823 */ /* 0x000fc600000000ff */
[----:B------:R-:W-:-:S07]  /*1d110*/  @!P0 IADD3 R10, PT, PT, R10, 0x40, RZ ;  /* 0x000000400a0a8810 */ /* 0x000fce0007ffe0ff */
.L_x_478:
[----:B------:R-:W-:Y:S01]  /*1d120*/  LEA R11, R3, 0xc0800000, 0x17 ;  /* 0xc0800000030b7811 */ /* 0x000fe200078eb8ff */
[----:B------:R-:W-:Y:S01]  /*1d130*/  BSSY.RECONVERGENT B0, `(.L_x_483) ;  /* 0x0000036000007945 */ /* 0x000fe20003800200 */
[----:B------:R-:W-:Y:S02]  /*1d140*/  IADD3 R8, PT, PT, R8, -0x7f, RZ ;  /* 0xffffff8108087810 */ /* 0x000fe40007ffe0ff */
[----:B------:R-:W-:-:S03]  /*1d150*/  IADD3 R11, PT, PT, -R11, R6, RZ ;  /* 0x000000060b0b7210 */ /* 0x000fc60007ffe1ff */
[----:B------:R-:W-:Y:S01]  /*1d160*/  IMAD R9, R8, -0x800000, R7 ;  /* 0xff80000008097824 */ /* 0x000fe200078e0207 */
[----:B------:R-:W1:Y:S01]  /*1d170*/  MUFU.RCP R5, R11 ;  /* 0x0000000b00057308 */ /* 0x000e620000001000 */
[----:B------:R-:W-:-:S04]  /*1d180*/  FADD.FTZ R6, -R11, -RZ ;  /* 0x800000ff0b067221 */ /* 0x000fc80000010100 */
[----:B-1----:R-:W-:-:S04]  /*1d190*/  FFMA R0, R5, R6, 1 ;  /* 0x3f80000005007423 */ /* 0x002fc80000000006 */
[----:B------:R-:W-:-:S04]  /*1d1a0*/  FFMA R0, R5, R0, R5 ;  /* 0x0000000005007223 */ /* 0x000fc80000000005 */
[----:B------:R-:W-:-:S04]  /*1d1b0*/  FFMA R7, R9, R0, RZ ;  /* 0x0000000009077223 */ /* 0x000fc800000000ff */
[----:B------:R-:W-:-:S04]  /*1d1c0*/  FFMA R5, R6, R7, R9 ;  /* 0x0000000706057223 */ /* 0x000fc80000000009 */
[----:B------:R-:W-:-:S04]  /*1d1d0*/  FFMA R5, R0, R5, R7 ;  /* 0x0000000500057223 */ /* 0x000fc80000000007 */
[----:B------:R-:W-:Y:S01]  /*1d1e0*/  FFMA R6, R6, R5, R9 ;  /* 0x0000000506067223 */ /* 0x000fe20000000009 */
[----:B------:R-:W-:-:S03]  /*1d1f0*/  IADD3 R9, PT, PT, R8, 0x7f, -R3 ;  /* 0x0000007f08097810 */ /* 0x000fc60007ffe803 */
[----:B------:R-:W-:Y:S01]  /*1d200*/  FFMA R7, R0, R6, R5 ;  /* 0x0000000600077223 */ /* 0x000fe20000000005 */
[----:B------:R-:W-:-:S04]  /*1d210*/  IADD3 R10, PT, PT, R9, R10, RZ ;  /* 0x0000000a090a7210 */ /* 0x000fc80007ffe0ff */
[----:B------:R-:W-:-:S04]  /*1d220*/  SHF.R.U32.HI R3, RZ, 0x17, R7 ;  /* 0x00000017ff037819 */ /* 0x000fc80000011607 */
[----:B------:R-:W-:-:S04]  /*1d230*/  LOP3.LUT R3, R3, 0xff, RZ, 0xc0, !PT ;  /* 0x000000ff03037812 */ /* 0x000fc800078ec0ff */
[----:B------:R-:W-:-:S04]  /*1d240*/  IADD3 R3, PT, PT, R3, R10, RZ ;  /* 0x0000000a03037210 */ /* 0x000fc80007ffe0ff */
[----:B------:R-:W-:-:S04]  /*1d250*/  IADD3 R8, PT, PT, R3, -0x1, RZ ;  /* 0xffffffff03087810 */ /* 0x000fc80007ffe0ff */
[----:B------:R-:W-:-:S13]  /*1d260*/  ISETP.GE.U32.AND P0, PT, R8, 0xfe, PT ;  /* 0x000000fe0800780c */ /* 0x000fda0003f06070 */
[----:B------:R-:W-:Y:S05]  /*1d270*/  @!P0 BRA `(.L_x_484) ;  /* 0x0000000000808947 */ /* 0x000fea0003800000 */
[----:B------:R-:W-:-:S13]  /*1d280*/  ISETP.GT.AND P0, PT, R3, 0xfe, PT ;  /* 0x000000fe0300780c */ /* 0x000fda0003f04270 */
[----:B------:R-:W-:Y:S05]  /*1d290*/  @P0 BRA `(.L_x_485) ;  /* 0x00000000006c0947 */ /* 0x000fea0003800000 */
[----:B------:R-:W-:-:S13]  /*1d2a0*/  ISETP.GE.AND P0, PT, R3, 0x1, PT ;  /* 0x000000010300780c */ /* 0x000fda0003f06270 */
[----:B------:R-:W-:Y:S05]  /*1d2b0*/  @P0 BRA `(.L_x_486) ;  /* 0x0000000000740947 */ /* 0x000fea0003800000 */
[----:B------:R-:W-:Y:S02]  /*1d2c0*/  ISETP.GE.AND P0, PT, R3, -0x18, PT ;  /* 0xffffffe80300780c */ /* 0x000fe40003f06270 */
[----:B------:R-:W-:-:S11]  /*1d2d0*/  LOP3.LUT R7, R7, 0x80000000, RZ, 0xc0, !PT ;  /* 0x8000000007077812 */ /* 0x000fd600078ec0ff */
[----:B------:R-:W-:Y:S05]  /*1d2e0*/  @!P0 BRA `(.L_x_486) ;  /* 0x0000000000688947 */ /* 0x000fea0003800000 */
[CCC-:B------:R-:W-:Y:S01]  /*1d2f0*/  FFMA.RZ R8, R0.reuse, R6.reuse, R5.reuse ;  /* 0x0000000600087223 */ /* 0x1c0fe2000000c005 */
[CCC-:B------:R-:W-:Y:S01]  /*1d300*/  FFMA.RP R9, R0.reuse, R6.reuse, R5.reuse ;  /* 0x0000000600097223 */ /* 0x1c0fe20000008005 */
[----:B------:R-:W-:Y:S01]  /*1d310*/  FFMA.RM R6, R0, R6, R5 ;  /* 0x0000000600067223 */ /* 0x000fe20000004005 */
[C---:B------:R-:W-:Y:S01]  /*1d320*/  VIADD R0, R3.reuse, 0x20 ;  /* 0x0000002003007836 */ /* 0x040fe20000000000 */
[C---:B------:R-:W-:Y:S02]  /*1d330*/  ISETP.NE.AND P0, PT, R3.reuse, RZ, PT ;  /* 0x000000ff0300720c */ /* 0x040fe40003f05270 */
[----:B------:R-:W-:Y:S02]  /*1d340*/  LOP3.LUT R8, R8, 0x7fffff, RZ, 0xc0, !PT ;  /* 0x007fffff08087812 */ /* 0x000fe400078ec0ff */
[----:B------:R-:W-:Y:S01]  /*1d350*/  ISETP.NE.AND P1, PT, R3, RZ, PT ;  /* 0x000000ff0300720c */ /* 0x000fe20003f25270 */
[----:B------:R-:W-:Y:S01]  /*1d360*/  IMAD.MOV R3, RZ, RZ, -R3 ;  /* 0x000000ffff037224 */ /* 0x000fe200078e0a03 */
[----:B------:R-:W-:-:S02]  /*1d370*/  LOP3.LUT R5, R8, 0x800000, RZ, 0xfc, !PT ;  /* 0x0080000008057812 */ /* 0x000fc400078efcff */
[----:B------:R-:W-:Y:S02]  /*1d380*/  FSETP.NEU.FTZ.AND P2, PT, R9, R6, PT ;  /* 0x000000060900720b */ /* 0x000fe40003f5d000 */
[----:B------:R-:W-:Y:S02]  /*1d390*/  SHF.L.U32 R0, R5, R0, RZ ;  /* 0x0000000005007219 */ /* 0x000fe400000006ff */
[----:B------:R-:W-:Y:S02]  /*1d3a0*/  SEL R6, R3, RZ, P0 ;  /* 0x000000ff03067207 */ /* 0x000fe40000000000 */
[----:B------:R-:W-:Y:S02]  /*1d3b0*/  ISETP.NE.AND P1, PT, R0, RZ, P1 ;  /* 0x000000ff0000720c */ /* 0x000fe40000f25270 */
[----:B------:R-:W-:Y:S02]  /*1d3c0*/  SHF.R.U32.HI R5, RZ, R6, R5 ;  /* 0x00000006ff057219 */ /* 0x000fe40000011605 */
[----:B------:R-:W-:-:S02]  /*1d3d0*/  PLOP3.LUT P1, PT, P2, P1, PT, 0xf8, 0x8f ;  /* 0x00000000008f781c */ /* 0x000fc40001723f70 */
[----:B------:R-:W-:Y:S02]  /*1d3e0*/  SHF.R.U32.HI R3, RZ, 0x1, R5 ;  /* 0x00000001ff037819 */ /* 0x000fe40000011605 */
[----:B------:R-:W-:-:S04]  /*1d3f0*/  SEL R0, RZ, 0x1, !P1 ;  /* 0x00000001ff007807 */ /* 0x000fc80004800000 */
[----:B------:R-:W-:-:S04]  /*1d400*/  LOP3.LUT R0, R0, 0x1, R3, 0xf8, !PT ;  /* 0x0000000100007812 */ /* 0x000fc800078ef803 */
[----:B------:R-:W-:-:S05]  /*1d410*/  LOP3.LUT R0, R0, R5, RZ, 0xc0, !PT ;  /* 0x0000000500007212 */ /* 0x000fca00078ec0ff */
[----:B------:R-:W-:-:S05]  /*1d420*/  IMAD.IADD R0, R3, 0x1, R0 ;  /* 0x0000000103007824 */ /* 0x000fca00078e0200 */
[----:B------:R-:W-:Y:S01]  /*1d430*/  LOP3.LUT R7, R0, R7, RZ, 0xfc, !PT ;  /* 0x0000000700077212 */ /* 0x000fe200078efcff */
[----:B------:R-:W-:Y:S05]  /*1d440*/  BRA `(.L_x_486) ;  /* 0x0000000000107947 */ /* 0x000fea0003800000 */
.L_x_485:
[----:B------:R-:W-:-:S04]  /*1d450*/  LOP3.LUT R7, R7, 0x80000000, RZ, 0xc0, !PT ;  /* 0x8000000007077812 */ /* 0x000fc800078ec0ff */
[----:B------:R-:W-:Y:S01]  /*1d460*/  LOP3.LUT R7, R7, 0x7f800000, RZ, 0xfc, !PT ;  /* 0x7f80000007077812 */ /* 0x000fe200078efcff */
[----:B------:R-:W-:Y:S05]  /*1d470*/  BRA `(.L_x_486) ;  /* 0x0000000000047947 */ /* 0x000fea0003800000 */
.L_x_484:
[----:B------:R-:W-:Y:S02]  /*1d480*/  LEA R7, R10, R7, 0x17 ;  /* 0x000000070a077211 */ /* 0x000fe400078eb8ff */
.L_x_486:
[----:B------:R-:W-:Y:S05]  /*1d490*/  BSYNC.RECONVERGENT B0 ;  /* 0x0000000000007941 */ /* 0x000fea0003800200 */
.L_x_483:
[----:B------:R-:W-:Y:S01]  /*1d4a0*/  MOV R0, R7 ;  /* 0x0000000700007202 */ /* 0x000fe20000000f00 */
[----:B------:R-:W-:Y:S05]  /*1d4b0*/  BRA `(.L_x_487) ;  /* 0x0000000000207947 */ /* 0x000fea0003800000 */
.L_x_482:
[----:B------:R-:W-:-:S04]  /*1d4c0*/  LOP3.LUT R6, R6, 0x80000000, R7, 0x48, !PT ;  /* 0x8000000006067812 */ /* 0x000fc800078e4807 */
[----:B------:R-:W-:Y:S01]  /*1d4d0*/  LOP3.LUT R0, R6, 0x7f800000, RZ, 0xfc, !PT ;  /* 0x7f80000006007812 */ /* 0x000fe200078efcff */
[----:B------:R-:W-:Y:S05]  /*1d4e0*/  BRA `(.L_x_487) ;  /* 0x0000000000147947 */ /* 0x000fea0003800000 */
.L_x_481:
[----:B------:R-:W-:Y:S01]  /*1d4f0*/  LOP3.LUT R0, R6, 0x80000000, R7, 0x48, !PT ;  /* 0x8000000006007812 */ /* 0x000fe200078e4807 */
[----:B------:R-:W-:Y:S05]  /*1d500*/  BRA `(.L_x_487) ;  /* 0x00000000000c7947 */ /* 0x000fea0003800000 */
.L_x_480:
[----:B------:R-:W1:Y:S01]  /*1d510*/  MUFU.RSQ R0, -QNAN ;  /* 0xffc0000000007908 */ /* 0x000e620000001400 */
[----:B------:R-:W-:Y:S05]  /*1d520*/  BRA `(.L_x_487) ;  /* 0x0000000000047947 */ /* 0x000fea0003800000 */
.L_x_479:
[----:B------:R-:W-:-:S07]  /*1d530*/  FADD.FTZ R0, R33, R24 ;  /* 0x0000001821007221 */ /* 0x000fce0000010000 */
.L_x_487:
[----:B------:R-:W-:Y:S05]  /*1d540*/  BSYNC.RECONVERGENT B1 ;  /* 0x0000000000017941 */ /* 0x000fea0003800200 */
.L_x_477:
[----:B------:R-:W-:-:S04]  /*1d550*/  HFMA2 R5, -RZ, RZ, 0, 0 ;  /* 0x00000000ff057431 */ /* 0x000fc800000001ff */
[----:B-1----:R-:W-:Y:S05]  /*1d560*/  RET.REL.NODEC R4 `(_ZN7cutlass13device_kernelINS_4fmha6kernel36Sm100FmhaFwdKernelTmaWarpspecializedIN4cute5tupleIJiiiNS5_IJNS5_IJiiEEEiEEEEEENS1_10collective38Sm100FmhaFwdMainloopTmaWarpspecializedINS_10bfloat16_tEffNS5_IJNS4_1CILi256EEENSC_ILi64EEENSC_ILi128EEEEEENS5_IJiNSC_ILi1EEES7_EEENS5_IJiSH_NS5_IJNS5_IJNSC_ILi0EEEiEEEiEEEEEESM_NS9_12ResidualMaskENS5_IJNSC_ILi2EEESH_SH_EEENSC_ILb0EEEEENS9_38Sm100FmhaFwdEpilogueTmaWarpspecializedINS_6half_tEfNS5_IJSF_SF_SE_EEESI_NS5_IJSH_S7_EEESQ_EENS2_23IndividualTileSchedulerENS2_41Sm100FmhaCtxKernelWarpspecializedScheduleEEEEEvNT_6ParamsE) ;  /* 0xfffffe2804a47950 */ /* 0x002fea0003c3ffff */
.L_x_488:
[----:B------:R-:W-:-:S00]  /*1d570*/  BRA `(.L_x_488) ;  /* 0xfffffffc00fc7947 */ /* 0x000fc0000383ffff */
[----:B------:R-:W-:-:S00]  /*1d580*/  NOP ;  /* 0x0000000000007918 */ /* 0x000fc00000000000 */
[----:B------:R-:W-:-:S00]  /*1d590*/  NOP ;  /* 0x0000000000007918 */ /* 0x000fc00000000000 */
[----:B------:R-:W-:-:S00]  /*1d5a0*/  NOP ;  /* 0x0000000000007918 */ /* 0x000fc00000000000 */
[----:B------:R-:W-:-:S00]  /*1d5b0*/  NOP ;  /* 0x0000000000007918 */ /* 0x000fc00000000000 */
[----:B------:R-:W-:-:S00]  /*1d5c0*/  NOP ;  /* 0x0000000000007918 */ /* 0x000fc00000000000 */
[----:B------:R-:W-:-:S00]  /*1d5d0*/  NOP ;  /* 0x0000000000007918 */ /* 0x000fc00000000000 */
[----:B------:R-:W-:-:S00]  /*1d5e0*/  NOP ;  /* 0x0000000000007918 */ /* 0x000fc00000000000 */
[----:B------:R-:W-:-:S00]  /*1d5f0*/  NOP ;  /* 0x0000000000007918 */ /* 0x000fc00000000000 */
.L_x_493:


//--------------------- .nv.global.init           --------------------------
	.section	.nv.global.init,"aw",@progbits
.nv.global.init:
	.type		$str$23,@object
	.size		$str$23,($str$37 - $str$23)
$str$23:
        /*0000*/ 	.byte	0x0a, 0x00
	.type		$str$37,@object
	.size		$str$37,($str$32 - $str$37)
$str$37:
        /*0002*/ 	.byte	0x3a, 0x00
	.type		$str$32,@object
	.size		$str$32,($str$29 - $str$32)
$str$32:
        /*0004*/ 	.byte	0x5f, 0x00
	.type		$str$29,@object
	.size		$str$29,($str$28 - $str$29)
$str$29:
        /*0006*/ 	.byte	0x25, 0x64, 0x00
	.type		$str$28,@object
	.size		$str$28,($str$30 - $str$28)
$str$28:
        /*0009*/ 	.byte	0x25, 0x63, 0x00
	.type		$str$30,@object
	.size		$str$30,($str$31 - $str$30)
$str$30:
        /*000c*/ 	.byte	0x25, 0x73, 0x00
	.type		$str$31,@object
	.size		$str$31,($str$35 - $str$31)
$str$31:
        /*000f*/ 	.byte	0x20, 0x6f, 0x20, 0x00
	.type		$str$35,@object
	.size		$str$35,($str$22 - $str$35)
$str$35:
        /*0013*/ 	.byte	0x70, 0x74, 0x72, 0x5b, 0x00
	.type		$str$22,@object
	.size		$str$22,($str$34 - $str$22)
$str$22:
        /*0018*/ 	.byte	0x73, 0x4f, 0x3a, 0x20, 0x00
	.type		$str$34,@object
	.size		$str$34,($str$36 - $str$34)
$str$34:
        /*001d*/ 	.byte	0x73, 0x6d, 0x65, 0x6d, 0x5f, 0x00
	.type		$str$36,@object
	.size		$str$36,($str$33 - $str$36)
$str$36:
        /*0023*/ 	.byte	0x62, 0x5d, 0x28, 0x25, 0x70, 0x29, 0x00
	.type		$str$33,@object
	.size		$str$33,($str$27 - $str$33)
$str$33:
        /*002a*/ 	.byte	0x53, 0x77, 0x3c, 0x25, 0x64, 0x2c, 0x25, 0x64, 0x2c, 0x25, 0x64, 0x3e, 0x00
	.type		$str$27,@object
	.size		$str$27,($str$26 - $str$27)
$str$27:
        /*0037*/ 	.byte	0x2f, 0x74, 0x6d, 0x70, 0x2f, 0x63, 0x75, 0x74, 0x6c, 0x61, 0x73, 0x73, 0x5f, 0x73, 0x77, 0x65
        /*0047*/ 	.byte	0x65, 0x70, 0x5f, 0x73, 0x72, 0x63, 0x2f, 0x69, 0x6e, 0x63, 0x6c, 0x75, 0x64, 0x65, 0x2f, 0x63
        /*0057*/ 	.byte	0x75, 0x74, 0x65, 0x2f, 0x61, 0x74, 0x6f, 0x6d, 0x2f, 0x63, 0x6f, 0x70, 0x79, 0x5f, 0x74, 0x72
        /*0067*/ 	.byte	0x61, 0x69, 0x74, 0x73, 0x5f, 0x73, 0x6d, 0x31, 0x30, 0x30, 0x2e, 0x68, 0x70, 0x70, 0x00
	.type		$str$26,@object
	.size		$str$26,(__unnamed_4 - $str$26)
$str$26:
        /*0076*/ 	.byte	0x28, 0x28, 0x75, 0x69, 0x6e, 0x74, 0x33, 0x32, 0x5f, 0x74, 0x28, 0x74, 0x68, 0x72, 0x65, 0x61
        /*0086*/ 	.byte	0x64, 0x49, 0x64, 0x78, 0x2e, 0x78, 0x29, 0x20, 0x2f, 0x20, 0x33, 0x32, 0x29, 0x20, 0x25, 0x20
        /*0096*/ 	.byte	0x34, 0x29, 0x20, 0x3d, 0x3d, 0x20, 0x28, 0x28, 0x28, 0x74, 0x6d, 0x65, 0x6d, 0x5f, 0x61, 0x64
        /*00a6*/ 	.byte	0x64, 0x72, 0x20, 0x3e, 0x3e, 0x20, 0x31, 0x36, 0x29, 0x20, 0x2f, 0x20, 0x33, 0x32, 0x29, 0x20
        /*00b6*/ 	.byte	0x25, 0x20, 0x34, 0x29, 0x00
	.type		__unnamed_4,@object
	.size		__unnamed_4,(__unnamed_1 - __unnamed_4)
__unnamed_4:
        /*00bb*/ 	.byte	0x63, 0x6f, 0x6e, 0x73, 0x74, 0x65, 0x78, 0x70, 0x72, 0x20, 0x76, 0x6f, 0x69, 0x64, 0x20, 0x63
        /* <DEDUP_REMOVED lines=36> */
        /*030b*/ 	.byte	0x30, 0x3e, 0x3e, 0x3e, 0x3e, 0x5d, 0x00
	.type		__unnamed_1,@object
	.size		__unnamed_1,(__unnamed_5 - __unnamed_1)
__unnamed_1:
        /* <DEDUP_REMOVED lines=37> */
        /*0562*/ 	.byte	0x3a, 0x43, 0x3c, 0x30, 0x3e, 0x3e, 0x3e, 0x3e, 0x5d, 0x00
	.type		__unnamed_5,@object
	.size		__unnamed_5,(__unnamed_6 - __unnamed_5)
__unnamed_5:
        /* <DEDUP_REMOVED lines=38> */
	.type		__unnamed_6,@object
	.size		__unnamed_6,(__unnamed_7 - __unnamed_6)
__unnamed_6:
        /* <DEDUP_REMOVED lines=37> */
        /*0a16*/ 	.byte	0x74, 0x65, 0x3a, 0x3a, 0x43, 0x3c, 0x30, 0x3e, 0x3e, 0x3e, 0x3e, 0x5d, 0x00
	.type		__unnamed_7,@object
	.size		__unnamed_7,(__unnamed_2 - __unnamed_7)
__unnamed_7:
        /* <DEDUP_REMOVED lines=37> */
        /*0c73*/ 	.byte	0x63, 0x75, 0x74, 0x65, 0x3a, 0x3a, 0x43, 0x3c, 0x30, 0x3e, 0x3e, 0x3e, 0x3e, 0x5d, 0x00
	.type		__unnamed_2,@object
	.size		__unnamed_2,(__unnamed_3 - __unnamed_2)
__unnamed_2:
        /* <DEDUP_REMOVED lines=38> */
	.type		__unnamed_3,@object
	.size		__unnamed_3,(.L_3 - __unnamed_3)
__unnamed_3:
        /* <DEDUP_REMOVED lines=38> */
        /*1142*/ 	.byte	0x3e, 0x3e, 0x5d, 0x00
.L_3:


//--------------------- .nv.shared._ZN7cutlass13device_kernelINS_4fmha6kernel36Sm100FmhaFwdKernelTmaWarpspecializedIN4cute5tupleIJiiiNS5_IJNS5_IJiiEEEiEEEEEENS1_10collective38Sm100FmhaFwdMainloopTmaWarpspecializedINS_10bfloat16_tEffNS5_IJNS4_1CILi256EEENSC_ILi64EEENSC_ILi128EEEEEENS5_IJiNSC_ILi1EEES7_EEENS5_IJiSH_NS5_IJNS5_IJNSC_ILi0EEEiEEEiEEEEEESM_NS9_12ResidualMaskENS5_IJNSC_ILi2EEESH_SH_EEENSC_ILb0EEEEENS9_38Sm100FmhaFwdEpilogueTmaWarpspecializedINS_6half_tEfNS5_IJSF_SF_SE_EEESI_NS5_IJSH_S7_EEESQ_EENS2_23IndividualTileSchedulerENS2_41Sm100FmhaCtxKernelWarpspecializedScheduleEEEEEvNT_6ParamsE --------------------------
	.section	.nv.shared._ZN7cutlass13device_kernelINS_4fmha6kernel36Sm100FmhaFwdKernelTmaWarpspecializedIN4cute5tupleIJiiiNS5_IJNS5_IJiiEEEiEEEEEENS1_10collective38Sm100FmhaFwdMainloopTmaWarpspecializedINS_10bfloat16_tEffNS5_IJNS4_1CILi256EEENSC_ILi64EEENSC_ILi128EEEEEENS5_IJiNSC_ILi1EEES7_EEENS5_IJiSH_NS5_IJNS5_IJNSC_ILi0EEEiEEEiEEEEEESM_NS9_12ResidualMaskENS5_IJNSC_ILi2EEESH_SH_EEENSC_ILb0EEEEENS9_38Sm100FmhaFwdEpilogueTmaWarpspecializedINS_6half_tEfNS5_IJSF_SF_SE_EEESI_NS5_IJSH_S7_EEESQ_EENS2_23IndividualTileSchedulerENS2_41Sm100FmhaCtxKernelWarpspecializedScheduleEEEEEvNT_6ParamsE,"aw",@nobits
	.sectionflags	@""
	.align	16
	.zero		1024


//--------------------- .nv.shared.reserved.0     --------------------------
	.section	.nv.shared.reserved.0,"aw",@nobits
	.weak		__nv_reservedSMEM_offset_0_alias
	.size		__nv_reservedSMEM_offset_0_alias, 0, 64
	.other		__nv_reservedSMEM_offset_0_alias,@"STO_CUDA_RESERVED_SHARED STV_DEFAULT"
__nv_reservedSMEM_offset_0_alias:
	.zero		0
.nv.shared.reserved.0:
	.zero		64
	.weak		__nv_reservedSMEM_tcgen05_partition
	.type		__nv_reservedSMEM_tcgen05_partition,@object
	.size		__nv_reservedSMEM_tcgen05_partition,(.L_0 - __nv_reservedSMEM_tcgen05_partition)
__nv_reservedSMEM_tcgen05_partition:
	.zero		32
.L_0:


//--------------------- .nv.global                --------------------------
	.section	.nv.global,"aw",@nobits
.nv.global:
	.type		_ZN39_INTERNAL_ceddc40c_4_k_cu_e620bb39_31194cute1_E,@object
	.size		_ZN39_INTERNAL_ceddc40c_4_k_cu_e620bb39_31194cute1_E,(_ZN39_INTERNAL_ceddc40c_4_k_cu_e620bb39_31194cuda3std3__45__cpo6cbeginE - _ZN39_INTERNAL_ceddc40c_4_k_cu_e620bb39_31194cute1_E)
_ZN39_INTERNAL_ceddc40c_4_k_cu_e620bb39_31194cute1_E:
	.zero		1
	.type		_ZN39_INTERNAL_ceddc40c_4_k_cu_e620bb39_31194cuda3std3__45__cpo6cbeginE,@object
	.size		_ZN39_INTERNAL_ceddc40c_4_k_cu_e620bb39_31194cuda3std3__45__cpo6cbeginE,(_ZN39_INTERNAL_ceddc40c_4_k_cu_e620bb39_31194cuda3std3__48in_placeE - _ZN39_INTERNAL_ceddc40c_4_k_cu_e620bb39_31194cuda3std3__45__cpo6cbeginE)
_ZN39_INTERNAL_ceddc40c_4_k_cu_e620bb39_31194cuda3std3__45__cpo6cbeginE:
	.zero		1
	.type		_ZN39_INTERNAL_ceddc40c_4_k_cu_e620bb39_31194cuda3std3__48in_placeE,@object
	.size		_ZN39_INTERNAL_ceddc40c_4_k_cu_e620bb39_31194cuda3std3__48in_placeE,(_ZN39_INTERNAL_ceddc40c_4_k_cu_e620bb39_31194cuda3std6ranges3__45__cpo9iter_moveE - _ZN39_INTERNAL_ceddc40c_4_k_cu_e620bb39_31194cuda3std3__48in_placeE)
_ZN39_INTERNAL_ceddc40c_4_k_cu_e620bb39_31194cuda3std3__48in_placeE:
	.zero		1
	.type		_ZN39_INTERNAL_ceddc40c_4_k_cu_e620bb39_31194cuda3std6ranges3__45__cpo9iter_moveE,@object
	.size		_ZN39_INTERNAL_ceddc40c_4_k_cu_e620bb39_31194cuda3std6ranges3__45__cpo9iter_moveE,(_ZN39_INTERNAL_ceddc40c_4_k_cu_e620bb39_31194cuda3std3__45__cpo5beginE - _ZN39_INTERNAL_ceddc40c_4_k_cu_e620bb39_31194cuda3std6ranges3__45__cpo9iter_moveE)
_ZN39_INTERNAL_ceddc40c_4_k_cu_e620bb39_31194cuda3std6ranges3__45__cpo9iter_moveE:
	.zero		1
	.type		_ZN39_INTERNAL_ceddc40c_4_k_cu_e620bb39_31194cuda3std3__45__cpo5beginE,@object
	.size		_ZN39_INTERNAL_ceddc40c_4_k_cu_e620bb39_31194cuda3std3__45__cpo5beginE,(_ZN39_INTERNAL_ceddc40c_4_k_cu_e620bb39_31194cuda3std3__441_GLOBAL__N__ceddc40c_4_k_cu_e620bb39_31196ignoreE - _ZN39_INTERNAL_ceddc40c_4_k_cu_e620bb39_31194cuda3std3__45__cpo5beginE)
_ZN39_INTERNAL_ceddc40c_4_k_cu_e620bb39_31194cuda3std3__45__cpo5beginE:
	.zero		1
	.type		_ZN39_INTERNAL_ceddc40c_4_k_cu_e620bb39_31194cuda3std3__441_GLOBAL__N__ceddc40c_4_k_cu_e620bb39_31196ignoreE,@object
	.size		_ZN39_INTERNAL_ceddc40c_4_k_cu_e620bb39_31194cuda3std3__441_GLOBAL__N__ceddc40c_4_k_cu_e620bb39_31196ignoreE,(_ZN39_INTERNAL_ceddc40c_4_k_cu_e620bb39_31194cute7productE - _ZN39_INTERNAL_ceddc40c_4_k_cu_e620bb39_31194cuda3std3__441_GLOBAL__N__ceddc40c_4_k_cu_e620bb39_31196ignoreE)
_ZN39_INTERNAL_ceddc40c_4_k_cu_e620bb39_31194cuda3std3__441_GLOBAL__N__ceddc40c_4_k_cu_e620bb39_31196ignoreE:
	.zero		1
	.type		_ZN39_INTERNAL_ceddc40c_4_k_cu_e620bb39_31194cute7productE,@object
	.size		_ZN39_INTERNAL_ceddc40c_4_k_cu_e620bb39_31194cute7productE,(_ZN39_INTERNAL_ceddc40c_4_k_cu_e620bb39_31194cuda3std3__45__cpo3endE - _ZN39_INTERNAL_ceddc40c_4_k_cu_e620bb39_31194cute7productE)
_ZN39_INTERNAL_ceddc40c_4_k_cu_e620bb39_31194cute7productE:
	.zero		1
	.type		_ZN39_INTERNAL_ceddc40c_4_k_cu_e620bb39_31194cuda3std3__45__cpo3endE,@object
	.size		_ZN39_INTERNAL_ceddc40c_4_k_cu_e620bb39_31194cuda3std3__45__cpo3endE,(_ZN39_INTERNAL_ceddc40c_4_k_cu_e620bb39_31194cuda3std3__419piecewise_constructE - _ZN39_INTERNAL_ceddc40c_4_k_cu_e620bb39_31194cuda3std3__45__cpo3endE)
_ZN39_INTERNAL_ceddc40c_4_k_cu_e620bb39_31194cuda3std3__45__cpo3endE:
	.zero		1
	.type		_ZN39_INTERNAL_ceddc40c_4_k_cu_e620bb39_31194cuda3std3__419piecewise_constructE,@object
	.size		_ZN39_INTERNAL_ceddc40c_4_k_cu_e620bb39_31194cuda3std3__419piecewise_constructE,(_ZN39_INTERNAL_ceddc40c_4_k_cu_e620bb39_31194cuda3std3__45__cpo4cendE - _ZN39_INTERNAL_ceddc40c_4_k_cu_e620bb39_31194cuda3std3__419piecewise_constructE)
_ZN39_INTERNAL_ceddc40c_4_k_cu_e620bb39_31194cuda3std3__419piecewise_constructE:
	.zero		1
	.type		_ZN39_INTERNAL_ceddc40c_4_k_cu_e620bb39_31194cuda3std3__45__cpo4cendE,@object
	.size		_ZN39_INTERNAL_ceddc40c_4_k_cu_e620bb39_31194cuda3std3__45__cpo4cendE,(_ZN39_INTERNAL_ceddc40c_4_k_cu_e620bb39_31194cuda3std6ranges3__45__cpo4swapE - _ZN39_INTERNAL_ceddc40c_4_k_cu_e620bb39_31194cuda3std3__45__cpo4cendE)
_ZN39_INTERNAL_ceddc40c_4_k_cu_e620bb39_31194cuda3std3__45__cpo4cendE:
	.zero		1
	.type		_ZN39_INTERNAL_ceddc40c_4_k_cu_e620bb39_31194cuda3std6ranges3__45__cpo4swapE,@object
	.size		_ZN39_INTERNAL_ceddc40c_4_k_cu_e620bb39_31194cuda3std6ranges3__45__cpo4swapE,(.L_15 - _ZN39_INTERNAL_ceddc40c_4_k_cu_e620bb39_31194cuda3std6ranges3__45__cpo4swapE)
_ZN39_INTERNAL_ceddc40c_4_k_cu_e620bb39_31194cuda3std6ranges3__45__cpo4swapE:
	.zero		1
.L_15:


//--------------------- .nv.constant0._ZN7cutlass13device_kernelINS_4fmha6kernel36Sm100FmhaFwdKernelTmaWarpspecializedIN4cute5tupleIJiiiNS5_IJNS5_IJiiEEEiEEEEEENS1_10collective38Sm100FmhaFwdMainloopTmaWarpspecializedINS_10bfloat16_tEffNS5_IJNS4_1CILi256EEENSC_ILi64EEENSC_ILi128EEEEEENS5_IJiNSC_ILi1EEES7_EEENS5_IJiSH_NS5_IJNS5_IJNSC_ILi0EEEiEEEiEEEEEESM_NS9_12ResidualMaskENS5_IJNSC_ILi2EEESH_SH_EEENSC_ILb0EEEEENS9_38Sm100FmhaFwdEpilogueTmaWarpspecializedINS_6half_tEfNS5_IJSF_SF_SE_EEESI_NS5_IJSH_S7_EEESQ_EENS2_23IndividualTileSchedulerENS2_41Sm100FmhaCtxKernelWarpspecializedScheduleEEEEEvNT_6ParamsE --------------------------
	.section	.nv.constant0._ZN7cutlass13device_kernelINS_4fmha6kernel36Sm100FmhaFwdKernelTmaWarpspecializedIN4cute5tupleIJiiiNS5_IJNS5_IJiiEEEiEEEEEENS1_10collective38Sm100FmhaFwdMainloopTmaWarpspecializedINS_10bfloat16_tEffNS5_IJNS4_1CILi256EEENSC_ILi64EEENSC_ILi128EEEEEENS5_IJiNSC_ILi1EEES7_EEENS5_IJiSH_NS5_IJNS5_IJNSC_ILi0EEEiEEEiEEEEEESM_NS9_12ResidualMaskENS5_IJNSC_ILi2EEESH_SH_EEENSC_ILb0EEEEENS9_38Sm100FmhaFwdEpilogueTmaWarpspecializedINS_6half_tEfNS5_IJSF_SF_SE_EEESI_NS5_IJSH_S7_EEESQ_EENS2_23IndividualTileSchedulerENS2_41Sm100FmhaCtxKernelWarpspecializedScheduleEEEEEvNT_6ParamsE,"a",@progbits
	.sectionflags	@""
	.align	4
.nv.constant0._ZN7cutlass13device_kernelINS_4fmha6kernel36Sm100FmhaFwdKernelTmaWarpspecializedIN4cute5tupleIJiiiNS5_IJNS5_IJiiEEEiEEEEEENS1_10collective38Sm100FmhaFwdMainloopTmaWarpspecializedINS_10bfloat16_tEffNS5_IJNS4_1CILi256EEENSC_ILi64EEENSC_ILi128EEEEEENS5_IJiNSC_ILi1EEES7_EEENS5_IJiSH_NS5_IJNS5_IJNSC_ILi0EEEiEEEiEEEEEESM_NS9_12ResidualMaskENS5_IJNSC_ILi2EEESH_SH_EEENSC_ILb0EEEEENS9_38Sm100FmhaFwdEpilogueTmaWarpspecializedINS_6half_tEfNS5_IJSF_SF_SE_EEESI_NS5_IJSH_S7_EEESQ_EENS2_23IndividualTileSchedulerENS2_41Sm100FmhaCtxKernelWarpspecializedScheduleEEEEEvNT_6ParamsE:
	.zero		2432


//--------------------- SYMBOLS --------------------------

	.type		.nv.reservedSmem.offset0,@object
	.size		.nv.reservedSmem.offset0,0x4
	.type		.nv.reservedSmem.cap,@object
	.size		.nv.reservedSmem.cap,0x4
	.type		vprintf,@function
	.type		__assertfail,@function
